	.target	sm_90a

	.elftype	@"ET_EXEC"


//--------------------- .note.nv.tkinfo           --------------------------
	.section	.note.nv.tkinfo,"",@"SHT_NOTE"
	.sectionflags	@"SHF_NOTE_NV_TKINFO"
	.tkinfo
        /*0018*/ 	.word	0x00000002
        /*0030*/ 	.string	""
        /*0030*/ 	.string	"ptxas"
        /*0030*/ 	.string	"Cuda compilation tools, release 13.0, V13.0.88"
        /*0030*/ 	.string	"Build cuda_13.0.r13.0/compiler.36424714_0"
        /*0030*/ 	.string	"-v  -suppress-debug-info  -lineinfo  -arch sm_90a "



//--------------------- .note.nv.cuinfo           --------------------------
	.section	.note.nv.cuinfo,"",@"SHT_NOTE"
	.sectionflags	@"SHF_NOTE_NV_CUINFO"
        /*0018*/ 	.short	0x0002
        /*001a*/ 	.short	0x005a
        /*001c*/ 	.short	0x0082
	.zero		2


//--------------------- .nv.info                  --------------------------
	.section	.nv.info,"",@"SHT_CUDA_INFO"
	.align	4


	//----- nvinfo : EIATTR_REGCOUNT
	.align		4
        /*0000*/ 	.byte	0x04, 0x2f
        /*0002*/ 	.short	(.L_1 - .L_0)
	.align		4
.L_0:
        /*0004*/ 	.word	index@(matmul_kernel)
        /*0008*/ 	.word	0x00000020


	//----- nvinfo : EIATTR_FRAME_SIZE
	.align		4
.L_1:
        /*000c*/ 	.byte	0x04, 0x11
        /*000e*/ 	.short	(.L_3 - .L_2)
	.align		4
.L_2:
        /*0010*/ 	.word	index@(matmul_kernel)
        /*0014*/ 	.word	0x00002a38


	//----- nvinfo : EIATTR_MIN_STACK_SIZE
	.align		4
.L_3:
        /*0018*/ 	.byte	0x04, 0x12
        /*001a*/ 	.short	(.L_5 - .L_4)
	.align		4
.L_4:
        /*001c*/ 	.word	index@(matmul_kernel)
        /*0020*/ 	.word	0x00002a38
.L_5:


//--------------------- .nv.compat                --------------------------
	.section	.nv.compat,"",@"SHT_CUDA_COMPAT_INFO"
	.align	4
        /*0000*/ 	.byte	0x02, 0x09, 0x01, 0x00, 0x02, 0x02, 0x01, 0x00, 0x02, 0x05, 0x05, 0x00, 0x03, 0x07, 0x01, 0x01
        /*0010*/ 	.byte	0x02, 0x03, 0x00, 0x00, 0x02, 0x06, 0x01, 0x00, 0x04, 0x0b, 0x08, 0x00, 0x00, 0x00, 0x00, 0x00
        /*0020*/ 	.byte	0x00, 0x00, 0x00, 0x00


//--------------------- .nv.info.matmul_kernel    --------------------------
	.section	.nv.info.matmul_kernel,"",@"SHT_CUDA_INFO"
	.sectionflags	@""
	.align	4


	//----- nvinfo : EIATTR_CUDA_API_VERSION
	.align		4
        /*0000*/ 	.byte	0x04, 0x37
        /*0002*/ 	.short	(.L_7 - .L_6)
.L_6:
        /*0004*/ 	.word	0x00000082


	//----- nvinfo : EIATTR_KPARAM_INFO
	.align		4
.L_7:
        /*0008*/ 	.byte	0x04, 0x17
        /*000a*/ 	.short	(.L_9 - .L_8)
.L_8:
        /*000c*/ 	.word	0x00000000
        /*0010*/ 	.short	0x000d
        /*0012*/ 	.short	0x0048
        /*0014*/ 	.byte	0x00, 0xf4, 0x21, 0x00


	//----- nvinfo : EIATTR_KPARAM_INFO
	.align		4
.L_9:
        /*0018*/ 	.byte	0x04, 0x17
        /*001a*/ 	.short	(.L_11 - .L_10)
.L_10:
        /*001c*/ 	.word	0x00000000
        /*0020*/ 	.short	0x000c
        /*0022*/ 	.short	0x0040
        /*0024*/ 	.byte	0x00, 0xf4, 0x21, 0x00


	//----- nvinfo : EIATTR_KPARAM_INFO
	.align		4
.L_11:
        /*0028*/ 	.byte	0x04, 0x17
        /*002a*/ 	.short	(.L_13 - .L_12)
.L_12:
        /*002c*/ 	.word	0x00000000
        /*0030*/ 	.short	0x000b
        /*0032*/ 	.short	0x0038
        /*0034*/ 	.byte	0x00, 0xf0, 0x11, 0x00


	//----- nvinfo : EIATTR_KPARAM_INFO
	.align		4
.L_13:
        /*0038*/ 	.byte	0x04, 0x17
        /*003a*/ 	.short	(.L_15 - .L_14)
.L_14:
        /*003c*/ 	.word	0x00000000
        /*0040*/ 	.short	0x000a
        /*0042*/ 	.short	0x0034
        /*0044*/ 	.byte	0x00, 0xf0, 0x11, 0x00


	//----- nvinfo : EIATTR_KPARAM_INFO
	.align		4
.L_15:
        /*0048*/ 	.byte	0x04, 0x17
        /*004a*/ 	.short	(.L_17 - .L_16)
.L_16:
        /*004c*/ 	.word	0x00000000
        /*0050*/ 	.short	0x0009
        /*0052*/ 	.short	0x0030
        /*0054*/ 	.byte	0x00, 0xf0, 0x11, 0x00


	//----- nvinfo : EIATTR_KPARAM_INFO
	.align		4
.L_17:
        /*0058*/ 	.byte	0x04, 0x17
        /*005a*/ 	.short	(.L_19 - .L_18)
.L_18:
        /*005c*/ 	.word	0x00000000
        /*0060*/ 	.short	0x0008
        /*0062*/ 	.short	0x002c
        /*0064*/ 	.byte	0x00, 0xf0, 0x11, 0x00


	//----- nvinfo : EIATTR_KPARAM_INFO
	.align		4
.L_19:
        /*0068*/ 	.byte	0x04, 0x17
        /*006a*/ 	.short	(.L_21 - .L_20)
.L_20:
        /*006c*/ 	.word	0x00000000
        /*0070*/ 	.short	0x0007
        /*0072*/ 	.short	0x0028
        /*0074*/ 	.byte	0x00, 0xf0, 0x11, 0x00


	//----- nvinfo : EIATTR_KPARAM_INFO
	.align		4
.L_21:
        /*0078*/ 	.byte	0x04, 0x17
        /*007a*/ 	.short	(.L_23 - .L_22)
.L_22:
        /*007c*/ 	.word	0x00000000
        /*0080*/ 	.short	0x0006
        /*0082*/ 	.short	0x0024
        /*0084*/ 	.byte	0x00, 0xf0, 0x11, 0x00


	//----- nvinfo : EIATTR_KPARAM_INFO
	.align		4
.L_23:
        /*0088*/ 	.byte	0x04, 0x17
        /*008a*/ 	.short	(.L_25 - .L_24)
.L_24:
        /*008c*/ 	.word	0x00000000
        /*0090*/ 	.short	0x0005
        /*0092*/ 	.short	0x0020
        /*0094*/ 	.byte	0x00, 0xf0, 0x11, 0x00


	//----- nvinfo : EIATTR_KPARAM_INFO
	.align		4
.L_25:
        /*0098*/ 	.byte	0x04, 0x17
        /*009a*/ 	.short	(.L_27 - .L_26)
.L_26:
        /*009c*/ 	.word	0x00000000
        /*00a0*/ 	.short	0x0004
        /*00a2*/ 	.short	0x001c
        /*00a4*/ 	.byte	0x00, 0xf0, 0x11, 0x00


	//----- nvinfo : EIATTR_KPARAM_INFO
	.align		4
.L_27:
        /*00a8*/ 	.byte	0x04, 0x17
        /*00aa*/ 	.short	(.L_29 - .L_28)
.L_28:
        /*00ac*/ 	.word	0x00000000
        /*00b0*/ 	.short	0x0003
        /*00b2*/ 	.short	0x0018
        /*00b4*/ 	.byte	0x00, 0xf0, 0x11, 0x00


	//----- nvinfo : EIATTR_KPARAM_INFO
	.align		4
.L_29:
        /*00b8*/ 	.byte	0x04, 0x17
        /*00ba*/ 	.short	(.L_31 - .L_30)
.L_30:
        /*00bc*/ 	.word	0x00000000
        /*00c0*/ 	.short	0x0002
        /*00c2*/ 	.short	0x0010
        /*00c4*/ 	.byte	0x00, 0xf4, 0x21, 0x00


	//----- nvinfo : EIATTR_KPARAM_INFO
	.align		4
.L_31:
        /*00c8*/ 	.byte	0x04, 0x17
        /*00ca*/ 	.short	(.L_33 - .L_32)
.L_32:
        /*00cc*/ 	.word	0x00000000
        /*00d0*/ 	.short	0x0001
        /*00d2*/ 	.short	0x0008
        /*00d4*/ 	.byte	0x00, 0xf4, 0x21, 0x00


	//----- nvinfo : EIATTR_KPARAM_INFO
	.align		4
.L_33:
        /*00d8*/ 	.byte	0x04, 0x17
        /*00da*/ 	.short	(.L_35 - .L_34)
.L_34:
        /*00dc*/ 	.word	0x00000000
        /*00e0*/ 	.short	0x0000
        /*00e2*/ 	.short	0x0000
        /*00e4*/ 	.byte	0x00, 0xf4, 0x21, 0x00


	//----- nvinfo : EIATTR_SPARSE_MMA_MASK
	.align		4
.L_35:
        /*00e8*/ 	.byte	0x03, 0x50
        /*00ea*/ 	.short	0x0000


	//----- nvinfo : EIATTR_MAXREG_COUNT
	.align		4
        /*00ec*/ 	.byte	0x03, 0x1b
        /*00ee*/ 	.short	0x00ff


	//----- nvinfo : EIATTR_NUM_BARRIERS
	.align		4
        /*00f0*/ 	.byte	0x02, 0x4c
        /*00f2*/ 	.byte	0x01
	.zero		1


	//----- nvinfo : EIATTR_ANNOTATIONS
	.align		4
        /*00f4*/ 	.byte	0x04, 0x55
        /*00f6*/ 	.short	(.L_37 - .L_36)


	//   ....[0]....
.L_36:
        /*00f8*/ 	.word	0x00000001
        /*00fc*/ 	.byte	0x30, 0x05, 0x00, 0x00, 0x01, 0x00, 0x00, 0x00, 0x90, 0x06, 0x00, 0x00, 0x01, 0x00, 0x00, 0x00
        /* <DEDUP_REMOVED lines=1836> */
        /*73cc*/ 	.byte	0xf0, 0xd7, 0x02, 0x00, 0x01, 0x00, 0x00, 0x00, 0x10, 0xd8, 0x02, 0x00


	//----- nvinfo : EIATTR_MERCURY_ISA_VERSION
	.align		4
.L_37:
        /*73d8*/ 	.byte	0x03, 0x5f
        /*73da*/ 	.short	0x0101


	//----- nvinfo : EIATTR_EXIT_INSTR_OFFSETS
	.align		4
        /*73dc*/ 	.byte	0x04, 0x1c
        /*73de*/ 	.short	(.L_39 - .L_38)


	//   ....[0]....
.L_38:
        /*73e0*/ 	.word	0x00066c50


	//   ....[1]....
        /*73e4*/ 	.word	0x00066c80


	//----- nvinfo : EIATTR_REQNTID
	.align		4
.L_39:
        /*73e8*/ 	.byte	0x04, 0x10
        /*73ea*/ 	.short	(.L_41 - .L_40)
.L_40:
        /*73ec*/ 	.word	0x00000040
        /*73f0*/ 	.word	0x00000001
        /*73f4*/ 	.word	0x00000001


	//----- nvinfo : EIATTR_CBANK_PARAM_SIZE
	.align		4
.L_41:
        /*73f8*/ 	.byte	0x03, 0x19
        /*73fa*/ 	.short	0x0050


	//----- nvinfo : EIATTR_PARAM_CBANK
	.align		4
        /*73fc*/ 	.byte	0x04, 0x0a
        /*73fe*/ 	.short	(.L_43 - .L_42)
	.align		4
.L_42:
        /*7400*/ 	.word	index@(.nv.constant0.matmul_kernel)
        /*7404*/ 	.short	0x0210
        /*7406*/ 	.short	0x0050


	//----- nvinfo : EIATTR_SW_WAR
	.align		4
.L_43:
        /*7408*/ 	.byte	0x04, 0x36
        /*740a*/ 	.short	(.L_45 - .L_44)
.L_44:
        /*740c*/ 	.word	0x00000008
.L_45:


//--------------------- .nv.callgraph             --------------------------
	.section	.nv.callgraph,"",@"SHT_CUDA_CALLGRAPH"
	.align	4
	.sectionentsize	8
	.align		4
        /*0000*/ 	.word	0x00000000
	.align		4
        /*0004*/ 	.word	0xffffffff
	.align		4
        /*0008*/ 	.word	0x00000000
	.align		4
        /*000c*/ 	.word	0xfffffffe
	.align		4
        /*0010*/ 	.word	0x00000000
	.align		4
        /*0014*/ 	.word	0xfffffffd
	.align		4
        /*0018*/ 	.word	0x00000000
	.align		4
        /*001c*/ 	.word	0xfffffffc


//--------------------- .text.matmul_kernel       --------------------------
	.section	.text.matmul_kernel,"ax",@progbits
	.align	128
        .global         matmul_kernel
        .type           matmul_kernel,@function
        .size           matmul_kernel,(.L_x_4 - matmul_kernel)
        .other          matmul_kernel,@"STO_CUDA_ENTRY STV_DEFAULT"
matmul_kernel:
.text.matmul_kernel:
[----:B------:R-:W0:Y:S08]  /*0000*/  LDC R1, c[0x0][0x28] ;  /* 0x00000a00ff017b82 */ /* 0x000e300000000800 */
[----:B------:R-:W1:Y:S01]  /*0010*/  LDC.64 R6, c[0x0][0x228] ;  /* 0x00008a00ff067b82 */ /* 0x000e620000000a00 */
[----:B------:R-:W2:Y:S01]  /*0020*/  S2R R14, SR_TID.X ;  /* 0x00000000000e7919 */ /* 0x000ea20000002100 */
[----:B0-----:R-:W-:Y:S01]  /*0030*/  VIADD R1, R1, 0xffffd5c8 ;  /* 0xffffd5c801017836 */ /* 0x001fe20000000000 */
[----:B------:R-:W-:Y:S01]  /*0040*/  UMOV UR4, 0x400 ;  /* 0x0000040000047882 */ /* 0x000fe20000000000 */
[----:B------:R-:W-:-:S04]  /*0050*/  ULDC.64 UR10, c[0x0][0x208] ;  /* 0x00008200000a7ab9 */ /* 0x000fc80000000a00 */
[----:B------:R-:W0:Y:S01]  /*0060*/  S2UR UR5, SR_CgaCtaId ;  /* 0x00000000000579c3 */ /* 0x000e220000008800 */
[----:B-1----:R-:W-:-:S05]  /*0070*/  VIADD R0, R7, 0x1ff ;  /* 0x000001ff07007836 */ /* 0x002fca0000000000 */
[----:B------:R-:W-:Y:S01]  /*0080*/  SHF.R.S32.HI R3, RZ, 0x1f, R0 ;  /* 0x0000001fff037819 */ /* 0x000fe20000011400 */
[----:B0-----:R-:W-:-:S03]  /*0090*/  ULEA UR5, UR5, UR4, 0x18 ;  /* 0x0000000405057291 */ /* 0x001fc6000f8ec03f */
[----:B------:R-:W-:-:S04]  /*00a0*/  LEA.HI R3, R3, R0, RZ, 0x9 ;  /* 0x0000000003037211 */ /* 0x000fc800078f48ff */
[----:B------:R-:W-:Y:S02]  /*00b0*/  SHF.R.S32.HI R0, RZ, 0x9, R3 ;  /* 0x00000009ff007819 */ /* 0x000fe40000011403 */
[----:B------:R-:W0:Y:S03]  /*00c0*/  S2R R3, SR_CTAID.X ;  /* 0x0000000000037919 */ /* 0x000e260000002500 */
[----:B------:R-:W-:-:S05]  /*00d0*/  IMAD.SHL.U32 R0, R0, 0x8, RZ ;  /* 0x0000000800007824 */ /* 0x000fca00078e00ff */
[-C--:B------:R-:W-:Y:S02]  /*00e0*/  IABS R9, R0.reuse ;  /* 0x0000000000097213 */ /* 0x080fe40000000000 */
[----:B------:R-:W-:Y:S02]  /*00f0*/  IABS R12, R0 ;  /* 0x00000000000c7213 */ /* 0x000fe40000000000 */
[----:B------:R-:W1:Y:S08]  /*0100*/  I2F.RP R2, R9 ;  /* 0x0000000900027306 */ /* 0x000e700000209400 */
[----:B-1----:R-:W1:Y:S01]  /*0110*/  MUFU.RCP R2, R2 ;  /* 0x0000000200027308 */ /* 0x002e620000001000 */
[----:B0-----:R-:W-:Y:S01]  /*0120*/  IABS R10, R3 ;  /* 0x00000003000a7213 */ /* 0x001fe20000000000 */
[----:B-1----:R-:W-:-:S02]  /*0130*/  VIADD R4, R2, 0xffffffe ;  /* 0x0ffffffe02047836 */ /* 0x002fc40000000000 */
[----:B------:R-:W-:-:S04]  /*0140*/  IMAD.MOV R2, RZ, RZ, -R12 ;  /* 0x000000ffff027224 */ /* 0x000fc800078e0a0c */
[----:B------:R0:W1:Y:S02]  /*0150*/  F2I.FTZ.U32.TRUNC.NTZ R5, R4 ;  /* 0x0000000400057305 */ /* 0x000064000021f000 */
[----:B0-----:R-:W-:Y:S02]  /*0160*/  IMAD.MOV.U32 R4, RZ, RZ, RZ ;  /* 0x000000ffff047224 */ /* 0x001fe400078e00ff */
[----:B-1----:R-:W-:-:S04]  /*0170*/  IMAD.MOV R8, RZ, RZ, -R5 ;  /* 0x000000ffff087224 */ /* 0x002fc800078e0a05 */
[----:B------:R-:W-:Y:S02]  /*0180*/  IMAD R11, R8, R9, RZ ;  /* 0x00000009080b7224 */ /* 0x000fe400078e02ff */
[----:B------:R-:W-:Y:S02]  /*0190*/  IMAD.MOV.U32 R8, RZ, RZ, R10 ;  /* 0x000000ffff087224 */ /* 0x000fe400078e000a */
[----:B------:R-:W-:-:S06]  /*01a0*/  IMAD.HI.U32 R5, R5, R11, R4 ;  /* 0x0000000b05057227 */ /* 0x000fcc00078e0004 */
[----:B------:R-:W-:-:S04]  /*01b0*/  IMAD.HI.U32 R5, R5, R8, RZ ;  /* 0x0000000805057227 */ /* 0x000fc800078e00ff */
[----:B------:R-:W-:-:S05]  /*01c0*/  IMAD R2, R5, R2, R8 ;  /* 0x0000000205027224 */ /* 0x000fca00078e0208 */
[----:B------:R-:W-:-:S13]  /*01d0*/  ISETP.GT.U32.AND P1, PT, R9, R2, PT ;  /* 0x000000020900720c */ /* 0x000fda0003f24070 */
[----:B------:R-:W-:Y:S02]  /*01e0*/  @!P1 IMAD.IADD R2, R2, 0x1, -R9 ;  /* 0x0000000102029824 */ /* 0x000fe400078e0a09 */
[----:B------:R-:W-:Y:S01]  /*01f0*/  @!P1 VIADD R5, R5, 0x1 ;  /* 0x0000000105059836 */ /* 0x000fe20000000000 */
[----:B------:R-:W-:Y:S02]  /*0200*/  ISETP.NE.AND P1, PT, R0, RZ, PT ;  /* 0x000000ff0000720c */ /* 0x000fe40003f25270 */
[----:B------:R-:W-:Y:S02]  /*0210*/  ISETP.GE.U32.AND P0, PT, R2, R9, PT ;  /* 0x000000090200720c */ /* 0x000fe40003f06070 */
[----:B------:R-:W-:-:S04]  /*0220*/  LOP3.LUT R2, R3, R0, RZ, 0x3c, !PT ;  /* 0x0000000003027212 */ /* 0x000fc800078e3cff */
[----:B------:R-:W-:Y:S01]  /*0230*/  ISETP.GE.AND P2, PT, R2, RZ, PT ;  /* 0x000000ff0200720c */ /* 0x000fe20003f46270 */
[----:B------:R-:W-:-:S06]  /*0240*/  VIADD R2, R6, 0xf ;  /* 0x0000000f06027836 */ /* 0x000fcc0000000000 */
[----:B------:R-:W-:-:S04]  /*0250*/  @P0 VIADD R5, R5, 0x1 ;  /* 0x0000000105050836 */ /* 0x000fc80000000000 */
[----:B------:R-:W-:Y:S01]  /*0260*/  IMAD.MOV.U32 R4, RZ, RZ, R5 ;  /* 0x000000ffff047224 */ /* 0x000fe200078e0005 */
[----:B------:R-:W-:-:S03]  /*0270*/  SHF.R.S32.HI R5, RZ, 0x1f, R2 ;  /* 0x0000001fff057819 */ /* 0x000fc60000011402 */
[----:B------:R-:W-:Y:S01]  /*0280*/  @!P2 IMAD.MOV R4, RZ, RZ, -R4 ;  /* 0x000000ffff04a224 */ /* 0x000fe200078e0a04 */
[----:B------:R-:W-:Y:S02]  /*0290*/  @!P1 LOP3.LUT R4, RZ, R0, RZ, 0x33, !PT ;  /* 0x00000000ff049212 */ /* 0x000fe400078e33ff */
[----:B------:R-:W-:-:S03]  /*02a0*/  LEA.HI R5, R5, R2, RZ, 0x4 ;  /* 0x0000000205057211 */ /* 0x000fc600078f20ff */
[----:B------:R-:W-:Y:S02]  /*02b0*/  IMAD.SHL.U32 R2, R4, 0x8, RZ ;  /* 0x0000000804027824 */ /* 0x000fe400078e00ff */
[----:B------:R-:W-:-:S03]  /*02c0*/  IMAD.MOV R4, RZ, RZ, -R4 ;  /* 0x000000ffff047224 */ /* 0x000fc600078e0a04 */
[----:B------:R-:W-:Y:S01]  /*02d0*/  LEA.HI.SX32 R5, R5, -R2, 0x1c ;  /* 0x8000000205057211 */ /* 0x000fe200078fe2ff */
[----:B------:R-:W-:Y:S02]  /*02e0*/  IMAD R13, R0, R4, R3 ;  /* 0x00000004000d7224 */ /* 0x000fe400078e0203 */
[----:B------:R-:W-:Y:S01]  /*02f0*/  IMAD.MOV.U32 R4, RZ, RZ, RZ ;  /* 0x000000ffff047224 */ /* 0x000fe200078e00ff */
[----:B------:R-:W-:-:S04]  /*0300*/  VIMNMX R8, R5, 0x8, PT ;  /* 0x0000000805087848 */ /* 0x000fc80003fe0100 */
[-C--:B------:R-:W-:Y:S02]  /*0310*/  IABS R10, R8.reuse ;  /* 0x00000008000a7213 */ /* 0x080fe40000000000 */
[----:B------:R-:W-:Y:S02]  /*0320*/  IABS R0, R8 ;  /* 0x0000000800007213 */ /* 0x000fe40000000000 */
[----:B------:R-:W0:Y:S08]  /*0330*/  I2F.RP R9, R10 ;  /* 0x0000000a00097306 */ /* 0x000e300000209400 */
[----:B0-----:R-:W0:Y:S02]  /*0340*/  MUFU.RCP R9, R9 ;  /* 0x0000000900097308 */ /* 0x001e240000001000 */
[----:B0-----:R-:W-:-:S06]  /*0350*/  VIADD R5, R9, 0xffffffe ;  /* 0x0ffffffe09057836 */ /* 0x001fcc0000000000 */
[----:B------:R-:W0:Y:S02]  /*0360*/  F2I.FTZ.U32.TRUNC.NTZ R5, R5 ;  /* 0x0000000500057305 */ /* 0x000e24000021f000 */
[----:B0-----:R-:W-:-:S04]  /*0370*/  IMAD.MOV R11, RZ, RZ, -R5 ;  /* 0x000000ffff0b7224 */ /* 0x001fc800078e0a05 */
[----:B------:R-:W-:Y:S01]  /*0380*/  IMAD.MOV.U32 R3, RZ, RZ, R11 ;  /* 0x000000ffff037224 */ /* 0x000fe200078e000b */
[----:B------:R-:W-:-:S03]  /*0390*/  IABS R11, R13 ;  /* 0x0000000d000b7213 */ /* 0x000fc60000000000 */
[----:B------:R-:W-:-:S04]  /*03a0*/  IMAD R3, R3, R10, RZ ;  /* 0x0000000a03037224 */ /* 0x000fc800078e02ff */
[----:B------:R-:W-:-:S04]  /*03b0*/  IMAD.HI.U32 R4, R5, R3, R4 ;  /* 0x0000000305047227 */ /* 0x000fc800078e0004 */
[----:B------:R-:W-:Y:S02]  /*03c0*/  IMAD.MOV R3, RZ, RZ, -R0 ;  /* 0x000000ffff037224 */ /* 0x000fe400078e0a00 */
[----:B------:R-:W-:Y:S02]  /*03d0*/  IMAD.HI.U32 R0, R4, R11, RZ ;  /* 0x0000000b04007227 */ /* 0x000fe400078e00ff */
[----:B------:R-:W0:Y:S02]  /*03e0*/  LDC R4, c[0x0][0x230] ;  /* 0x00008c00ff047b82 */ /* 0x000e240000000800 */
[----:B------:R-:W-:-:S05]  /*03f0*/  IMAD R3, R0, R3, R11 ;  /* 0x0000000300037224 */ /* 0x000fca00078e020b */
[----:B------:R-:W-:-:S13]  /*0400*/  ISETP.GT.U32.AND P1, PT, R10, R3, PT ;  /* 0x000000030a00720c */ /* 0x000fda0003f24070 */
[----:B------:R-:W-:Y:S02]  /*0410*/  @!P1 IMAD.IADD R3, R3, 0x1, -R10 ;  /* 0x0000000103039824 */ /* 0x000fe400078e0a0a */
[----:B------:R-:W-:Y:S01]  /*0420*/  @!P1 VIADD R0, R0, 0x1 ;  /* 0x0000000100009836 */ /* 0x000fe20000000000 */
[----:B------:R-:W-:Y:S01]  /*0430*/  ISETP.NE.AND P1, PT, R8, RZ, PT ;  /* 0x000000ff0800720c */ /* 0x000fe20003f25270 */
[----:B0-----:R-:W-:Y:S01]  /*0440*/  VIADD R16, R4, 0x3f ;  /* 0x0000003f04107836 */ /* 0x001fe20000000000 */
[----:B------:R-:W-:Y:S02]  /*0450*/  ISETP.GE.U32.AND P0, PT, R3, R10, PT ;  /* 0x0000000a0300720c */ /* 0x000fe40003f06070 */
[----:B------:R-:W-:-:S04]  /*0460*/  LOP3.LUT R3, R13, R8, RZ, 0x3c, !PT ;  /* 0x000000080d037212 */ /* 0x000fc800078e3cff */
[----:B------:R-:W-:-:S07]  /*0470*/  ISETP.GE.AND P2, PT, R3, RZ, PT ;  /* 0x000000ff0300720c */ /* 0x000fce0003f46270 */
[----:B------:R-:W-:Y:S01]  /*0480*/  @P0 VIADD R0, R0, 0x1 ;  /* 0x0000000100000836 */ /* 0x000fe20000000000 */
[----:B------:R-:W-:-:S05]  /*0490*/  ISETP.GT.AND P0, PT, R16, 0x3f, PT ;  /* 0x0000003f1000780c */ /* 0x000fca0003f04270 */
[----:B------:R-:W-:Y:S01]  /*04a0*/  @!P2 IMAD.MOV R0, RZ, RZ, -R0 ;  /* 0x000000ffff00a224 */ /* 0x000fe200078e0a00 */
[----:B------:R-:W-:-:S05]  /*04b0*/  @!P1 LOP3.LUT R0, RZ, R8, RZ, 0x33, !PT ;  /* 0x00000008ff009212 */ /* 0x000fca00078e33ff */
[----:B------:R-:W-:Y:S02]  /*04c0*/  IMAD.MOV R3, RZ, RZ, -R0 ;  /* 0x000000ffff037224 */ /* 0x000fe400078e0a00 */
[----:B------:R-:W-:Y:S02]  /*04d0*/  IMAD.SHL.U32 R0, R0, 0x200, RZ ;  /* 0x0000020000007824 */ /* 0x000fe400078e00ff */
[----:B------:R-:W-:-:S04]  /*04e0*/  IMAD R3, R8, R3, R13 ;  /* 0x0000000308037224 */ /* 0x000fc800078e020d */
[----:B------:R-:W-:Y:S01]  /*04f0*/  IMAD.IADD R3, R2, 0x1, R3 ;  /* 0x0000000102037824 */ /* 0x000fe200078e0203 */
[----:B--2---:R-:W-:-:S05]  /*0500*/  LOP3.LUT R2, R14, 0xf, RZ, 0xc0, !PT ;  /* 0x0000000f0e027812 */ /* 0x004fca00078ec0ff */
[----:B------:R-:W-:Y:S01]  /*0510*/  IMAD R28, R3, 0x10, R2 ;  /* 0x00000010031c7824 */ /* 0x000fe200078e0202 */
[----:B------:R-:W-:-:S04]  /*0520*/  SHF.R.U32.HI R3, RZ, 0x4, R14 ;  /* 0x00000004ff037819 */ /* 0x000fc8000001160e */
[----:B------:R0:W-:Y:S01]  /*0530*/  STL [R1+0x17b8], R28 ;  /* 0x0017b81c01007387 */ /* 0x0001e20000100800 */
[----:B------:R-:W-:-:S04]  /*0540*/  SGXT.U32 R15, R3, 0x2 ;  /* 0x00000002030f781a */ /* 0x000fc80000000000 */
[C---:B------:R-:W-:Y:S02]  /*0550*/  LOP3.LUT R3, R15.reuse, 0x4, RZ, 0xfc, !PT ;  /* 0x000000040f037812 */ /* 0x040fe400078efcff */
[C---:B------:R-:W-:Y:S02]  /*0560*/  LOP3.LUT R2, R15.reuse, 0x8, RZ, 0xfc, !PT ;  /* 0x000000080f027812 */ /* 0x040fe400078efcff */
[C---:B------:R-:W-:Y:S02]  /*0570*/  LOP3.LUT R4, R15.reuse, 0xc, RZ, 0xfc, !PT ;  /* 0x0000000c0f047812 */ /* 0x040fe400078efcff */
[C---:B------:R-:W-:Y:S02]  /*0580*/  LOP3.LUT R3, R15.reuse, 0x10, RZ, 0xfc, !PT ;  /* 0x000000100f037812 */ /* 0x040fe400078efcff */
[C---:B------:R-:W-:Y:S02]  /*0590*/  LOP3.LUT R2, R15.reuse, 0x14, RZ, 0xfc, !PT ;  /* 0x000000140f027812 */ /* 0x040fe400078efcff */
[----:B------:R-:W-:-:S02]  /*05a0*/  LOP3.LUT R4, R15, 0x18, RZ, 0xfc, !PT ;  /* 0x000000180f047812 */ /* 0x000fc400078efcff */
[C---:B------:R-:W-:Y:S02]  /*05b0*/  LOP3.LUT R3, R15.reuse, 0x1c, RZ, 0xfc, !PT ;  /* 0x0000001c0f037812 */ /* 0x040fe400078efcff */
[C---:B------:R-:W-:Y:S02]  /*05c0*/  LOP3.LUT R2, R15.reuse, 0x20, RZ, 0xfc, !PT ;  /* 0x000000200f027812 */ /* 0x040fe400078efcff */
[C---:B------:R-:W-:Y:S02]  /*05d0*/  LOP3.LUT R4, R15.reuse, 0x24, RZ, 0xfc, !PT ;  /* 0x000000240f047812 */ /* 0x040fe400078efcff */
[C---:B------:R-:W-:Y:S02]  /*05e0*/  LOP3.LUT R3, R15.reuse, 0x28, RZ, 0xfc, !PT ;  /* 0x000000280f037812 */ /* 0x040fe400078efcff */
[C---:B------:R-:W-:Y:S02]  /*05f0*/  LOP3.LUT R2, R15.reuse, 0x2c, RZ, 0xfc, !PT ;  /* 0x0000002c0f027812 */ /* 0x040fe400078efcff */
[----:B------:R-:W-:-:S02]  /*0600*/  LOP3.LUT R4, R15, 0x30, RZ, 0xfc, !PT ;  /* 0x000000300f047812 */ /* 0x000fc400078efcff */
[C---:B------:R-:W-:Y:S02]  /*0610*/  LOP3.LUT R3, R15.reuse, 0x34, RZ, 0xfc, !PT ;  /* 0x000000340f037812 */ /* 0x040fe400078efcff */
[----:B------:R-:W-:Y:S01]  /*0620*/  LOP3.LUT R2, R15, 0x38, RZ, 0xfc, !PT ;  /* 0x000000380f027812 */ /* 0x000fe200078efcff */
[----:B0-----:R-:W-:Y:S06]  /*0630*/  @P0 BRA `(.L_x_0) ;  /* 0x0000000000e80947 */ /* 0x001fec0003800000 */
[C---:B------:R-:W-:Y:S01]  /*0640*/  IMAD.SHL.U32 R3, R14.reuse, 0x10, RZ ;  /* 0x000000100e037824 */ /* 0x040fe200078e00ff */
[----:B------:R-:W-:Y:S01]  /*0650*/  CS2R R20, SRZ ;  /* 0x0000000000147805 */ /* 0x000fe2000001ff00 */
[----:B------:R-:W-:Y:S01]  /*0660*/  IMAD.SHL.U32 R2, R14, 0x20, RZ ;  /* 0x000000200e027824 */ /* 0x000fe200078e00ff */
[----:B------:R-:W-:Y:S02]  /*0670*/  CS2R R22, SRZ ;  /* 0x0000000000167805 */ /* 0x000fe4000001ff00 */
[----:B------:R-:W-:Y:S01]  /*0680*/  CS2R R16, SRZ ;  /* 0x0000000000107805 */ /* 0x000fe2000001ff00 */
[----:B------:R0:W-:Y:S01]  /*0690*/  STL [R1+0x17ac], R3 ;  /* 0x0017ac0301007387 */ /* 0x0001e20000100800 */
[----:B------:R-:W-:Y:S02]  /*06a0*/  CS2R R18, SRZ ;  /* 0x0000000000127805 */ /* 0x000fe4000001ff00 */
[----:B------:R-:W-:Y:S02]  /*06b0*/  LOP3.LUT R2, R2, 0x60, RZ, 0xc0, !PT ;  /* 0x0000006002027812 */ /* 0x000fe400078ec0ff */
[----:B------:R-:W-:Y:S01]  /*06c0*/  CS2R R12, SRZ ;  /* 0x00000000000c7805 */ /* 0x000fe2000001ff00 */
[----:B------:R0:W-:Y:S01]  /*06d0*/  STL [R1], RZ ;  /* 0x000000ff01007387 */ /* 0x0001e20000100800 */
[----:B------:R-:W-:-:S02]  /*06e0*/  CS2R R14, SRZ ;  /* 0x00000000000e7805 */ /* 0x000fc4000001ff00 */
[----:B------:R-:W-:Y:S02]  /*06f0*/  CS2R R8, SRZ ;  /* 0x0000000000087805 */ /* 0x000fe4000001ff00 */
[----:B------:R-:W-:Y:S01]  /*0700*/  CS2R R10, SRZ ;  /* 0x00000000000a7805 */ /* 0x000fe2000001ff00 */
[----:B------:R0:W-:Y:S01]  /*0710*/  STL [R1+0x4], RZ ;  /* 0x000004ff01007387 */ /* 0x0001e20000100800 */
[----:B------:R-:W-:Y:S02]  /*0720*/  CS2R R4, SRZ ;  /* 0x0000000000047805 */ /* 0x000fe4000001ff00 */
[----:B------:R-:W-:Y:S02]  /*0730*/  CS2R R6, SRZ ;  /* 0x0000000000067805 */ /* 0x000fe4000001ff00 */
[----:B------:R-:W-:Y:S01]  /*0740*/  CS2R R24, SRZ ;  /* 0x0000000000187805 */ /* 0x000fe2000001ff00 */
[----:B------:R0:W-:Y:S01]  /*0750*/  STL [R1+0x8], RZ ;  /* 0x000008ff01007387 */ /* 0x0001e20000100800 */
[----:B------:R-:W-:-:S03]  /*0760*/  CS2R R26, SRZ ;  /* 0x00000000001a7805 */ /* 0x000fc6000001ff00 */
[----:B------:R0:W-:Y:S04]  /*0770*/  STL [R1+0xc], RZ ;  /* 0x00000cff01007387 */ /* 0x0001e80000100800 */
        /* <DEDUP_REMOVED lines=36> */
[----:B------:R0:W-:Y:S01]  /*09c0*/  STL [R1+0x17a4], R2 ;  /* 0x0017a40201007387 */ /* 0x0001e20000100800 */
[----:B------:R-:W-:Y:S05]  /*09d0*/  BRA `(.L_x_1) ;  /* 0x0000060400987947 */ /* 0x000fea0003800000 */
.L_x_0:
[----:B------:R-:W-:Y:S01]  /*09e0*/  IABS R3, R7 ;  /* 0x0000000700037213 */ /* 0x000fe20000000000 */
[C---:B------:R-:W-:Y:S01]  /*09f0*/  VIADD R10, R0.reuse, 0x1fe ;  /* 0x000001fe000a7836 */ /* 0x040fe20000000000 */
[----:B------:R0:W-:Y:S01]  /*0a00*/  STL [R1+0x1960], R7 ;  /* 0x0019600701007387 */ /* 0x0001e20000100800 */
[----:B------:R-:W-:Y:S01]  /*0a10*/  IMAD.MOV.U32 R4, RZ, RZ, RZ ;  /* 0x000000ffff047224 */ /* 0x000fe200078e00ff */
[----:B------:R-:W1:Y:S01]  /*0a20*/  I2F.RP R8, R3 ;  /* 0x0000000300087306 */ /* 0x000e620000209400 */
[----:B------:R-:W-:Y:S01]  /*0a30*/  VIADD R11, R0, 0x1ff ;  /* 0x000001ff000b7836 */ /* 0x000fe20000000000 */
[----:B------:R-:W-:Y:S01]  /*0a40*/  ISETP.GE.AND P2, PT, R10, RZ, PT ;  /* 0x000000ff0a00720c */ /* 0x000fe20003f46270 */
[----:B------:R-:W-:Y:S01]  /*0a50*/  VIADD R15, R0, 0x1fc ;  /* 0x000001fc000f7836 */ /* 0x000fe20000000000 */
[----:B------:R-:W-:Y:S01]  /*0a60*/  ULDC UR6, c[0x0][0x238] ;  /* 0x00008e0000067ab9 */ /* 0x000fe20000000800 */
[----:B------:R-:W-:Y:S01]  /*0a70*/  ULDC UR7, c[0x0][0x23c] ;  /* 0x00008f0000077ab9 */ /* 0x000fe20000000800 */
[----:B------:R-:W-:Y:S01]  /*0a80*/  IABS R12, R11 ;  /* 0x0000000b000c7213 */ /* 0x000fe20000000000 */
[----:B------:R-:W-:Y:S01]  /*0a90*/  ULDC.64 UR8, c[0x0][0x218] ;  /* 0x0000860000087ab9 */ /* 0x000fe20000000a00 */
[----:B------:R-:W-:Y:S01]  /*0aa0*/  ISETP.GE.AND P0, PT, R11, RZ, PT ;  /* 0x000000ff0b00720c */ /* 0x000fe20003f06270 */
[----:B------:R-:W-:Y:S01]  /*0ab0*/  ULDC UR4, c[0x0][0x240] ;  /* 0x0000900000047ab9 */ /* 0x000fe20000000800 */
[----:B------:R-:W-:Y:S01]  /*0ac0*/  IABS R14, R15 ;  /* 0x0000000f000e7213 */ /* 0x000fe20000000000 */
[----:B------:R-:W-:Y:S01]  /*0ad0*/  ULDC.64 UR12, c[0x0][0x210] ;  /* 0x00008400000c7ab9 */ /* 0x000fe20000000a00 */
[----:B-1----:R-:W1:Y:S02]  /*0ae0*/  MUFU.RCP R8, R8 ;  /* 0x0000000800087308 */ /* 0x002e640000001000 */
[----:B-1----:R-:W-:Y:S01]  /*0af0*/  VIADD R5, R8, 0xffffffe ;  /* 0x0ffffffe08057836 */ /* 0x002fe20000000000 */
[----:B------:R-:W-:Y:S01]  /*0b00*/  IABS R8, R10 ;  /* 0x0000000a00087213 */ /* 0x000fe20000000000 */
[----:B------:R-:W-:-:S02]  /*0b10*/  IMAD.MOV.U32 R10, RZ, RZ, R14 ;  /* 0x000000ffff0a7224 */ /* 0x000fc400078e000e */
[----:B------:R-:W-:Y:S02]  /*0b20*/  VIADD R14, R0, 0x1fa ;  /* 0x000001fa000e7836 */ /* 0x000fe40000000000 */
[----:B------:R-:W1:Y:S02]  /*0b30*/  F2I.FTZ.U32.TRUNC.NTZ R5, R5 ;  /* 0x0000000500057305 */ /* 0x000e64000021f000 */
[----:B-1----:R-:W-:-:S04]  /*0b40*/  IMAD.MOV R2, RZ, RZ, -R5 ;  /* 0x000000ffff027224 */ /* 0x002fc800078e0a05 */
[----:B------:R-:W-:Y:S02]  /*0b50*/  IMAD R9, R2, R3, RZ ;  /* 0x0000000302097224 */ /* 0x000fe400078e02ff */
[----:B------:R-:W-:Y:S02]  /*0b60*/  VIADD R2, R0, 0x1fd ;  /* 0x000001fd00027836 */ /* 0x000fe40000000000 */
[----:B------:R-:W-:-:S03]  /*0b70*/  IMAD.HI.U32 R4, R5, R9, R4 ;  /* 0x0000000905047227 */ /* 0x000fc600078e0004 */
[----:B------:R-:W-:Y:S02]  /*0b80*/  IABS R9, R2 ;  /* 0x0000000200097213 */ /* 0x000fe40000000000 */
[----:B------:R-:W-:Y:S01]  /*0b90*/  ISETP.GE.AND P1, PT, R2, RZ, PT ;  /* 0x000000ff0200720c */ /* 0x000fe20003f26270 */
[----:B------:R-:W-:-:S04]  /*0ba0*/  IMAD.HI.U32 R11, R4, R8, RZ ;  /* 0x00000008040b7227 */ /* 0x000fc800078e00ff */
[----:B------:R-:W-:Y:S02]  /*0bb0*/  IMAD.MOV R11, RZ, RZ, -R11 ;  /* 0x000000ffff0b7224 */ /* 0x000fe400078e0a0b */
[----:B------:R-:W-:-:S04]  /*0bc0*/  IMAD.HI.U32 R13, R4, R12, RZ ;  /* 0x0000000c040d7227 */ /* 0x000fc800078e00ff */
[----:B------:R-:W-:Y:S02]  /*0bd0*/  IMAD R8, R3, R11, R8 ;  /* 0x0000000b03087224 */ /* 0x000fe400078e0208 */
[----:B------:R-:W-:-:S03]  /*0be0*/  IMAD.HI.U32 R5, R4, R9, RZ ;  /* 0x0000000904057227 */ /* 0x000fc600078e00ff */
[C---:B------:R-:W-:Y:S01]  /*0bf0*/  ISETP.GT.U32.AND P5, PT, R3.reuse, R8, PT ;  /* 0x000000080300720c */ /* 0x040fe20003fa4070 */
[----:B------:R-:W-:Y:S02]  /*0c00*/  IMAD.MOV R13, RZ, RZ, -R13 ;  /* 0x000000ffff0d7224 */ /* 0x000fe400078e0a0d */
[----:B------:R-:W-:Y:S02]  /*0c10*/  IMAD.MOV R5, RZ, RZ, -R5 ;  /* 0x000000ffff057224 */ /* 0x000fe400078e0a05 */
[C---:B------:R-:W-:Y:S02]  /*0c20*/  IMAD R12, R3.reuse, R13, R12 ;  /* 0x0000000d030c7224 */ /* 0x040fe400078e020c */
[C---:B------:R-:W-:Y:S01]  /*0c30*/  IMAD R9, R3.reuse, R5, R9 ;  /* 0x0000000503097224 */ /* 0x040fe200078e0209 */
[----:B------:R-:W-:Y:S01]  /*0c40*/  IABS R5, R14 ;  /* 0x0000000e00057213 */ /* 0x000fe20000000000 */
[----:B------:R-:W-:Y:S01]  /*0c50*/  VIADD R13, R0, 0x1fb ;  /* 0x000001fb000d7836 */ /* 0x000fe20000000000 */
[C---:B------:R-:W-:Y:S01]  /*0c60*/  ISETP.GT.U32.AND P4, PT, R3.reuse, R12, PT ;  /* 0x0000000c0300720c */ /* 0x040fe20003f84070 */
[----:B------:R-:W-:Y:S01]  /*0c70*/  IMAD.HI.U32 R2, R4, R10, RZ ;  /* 0x0000000a04027227 */ /* 0x000fe200078e00ff */
[----:B------:R-:W-:-:S02]  /*0c80*/  ISETP.GT.U32.AND P3, PT, R3, R9, PT ;  /* 0x000000090300720c */ /* 0x000fc40003f64070 */
[----:B------:R-:W-:Y:S01]  /*0c90*/  IABS R16, R13 ;  /* 0x0000000d00107213 */ /* 0x000fe20000000000 */
[----:B------:R-:W-:Y:S02]  /*0ca0*/  @!P5 IMAD.IADD R8, R8, 0x1, -R3 ;  /* 0x000000010808d824 */ /* 0x000fe400078e0a03 */
[----:B------:R-:W-:Y:S02]  /*0cb0*/  IMAD.MOV R2, RZ, RZ, -R2 ;  /* 0x000000ffff027224 */ /* 0x000fe400078e0a02 */
[----:B------:R-:W-:Y:S01]  /*0cc0*/  IMAD.HI.U32 R19, R4, R16, RZ ;  /* 0x0000001004137227 */ /* 0x000fe200078e00ff */
[----:B------:R-:W-:-:S03]  /*0cd0*/  ISETP.GT.U32.AND P6, PT, R3, R8, PT ;  /* 0x000000080300720c */ /* 0x000fc60003fc4070 */
[C---:B------:R-:W-:Y:S02]  /*0ce0*/  IMAD R10, R3.reuse, R2, R10 ;  /* 0x00000002030a7224 */ /* 0x040fe400078e020a */
[C---:B------:R-:W-:Y:S02]  /*0cf0*/  VIADD R11, R0.reuse, 0x1f8 ;  /* 0x000001f8000b7836 */ /* 0x040fe40000000000 */
[----:B------:R-:W-:Y:S02]  /*0d00*/  VIADD R2, R0, 0x1f9 ;  /* 0x000001f900027836 */ /* 0x000fe40000000000 */
[----:B------:R-:W-:Y:S01]  /*0d10*/  @!P4 IMAD.IADD R12, R12, 0x1, -R3 ;  /* 0x000000010c0cc824 */ /* 0x000fe200078e0a03 */
[C---:B------:R-:W-:Y:S01]  /*0d20*/  ISETP.GT.U32.AND P4, PT, R3.reuse, R10, PT ;  /* 0x0000000a0300720c */ /* 0x040fe20003f84070 */
[----:B------:R-:W-:Y:S01]  /*0d30*/  IMAD.HI.U32 R18, R4, R5, RZ ;  /* 0x0000000504127227 */ /* 0x000fe200078e00ff */
[----:B------:R-:W-:Y:S02]  /*0d40*/  IABS R17, R2 ;  /* 0x0000000200117213 */ /* 0x000fe40000000000 */
[----:B------:R-:W-:Y:S01]  /*0d50*/  ISETP.GT.U32.AND P5, PT, R3, R12, PT ;  /* 0x0000000c0300720c */ /* 0x000fe20003fa4070 */
[----:B------:R-:W-:-:S02]  /*0d60*/  IMAD.MOV R19, RZ, RZ, -R19 ;  /* 0x000000ffff137224 */ /* 0x000fc400078e0a13 */
[----:B------:R-:W-:Y:S01]  /*0d70*/  @!P3 IMAD.IADD R9, R9, 0x1, -R3 ;  /* 0x000000010909b824 */ /* 0x000fe200078e0a03 */
[----:B------:R-:W-:Y:S01]  /*0d80*/  ISETP.GE.AND P3, PT, R15, RZ, PT ;  /* 0x000000ff0f00720c */ /* 0x000fe20003f66270 */
[----:B------:R-:W-:Y:S01]  /*0d90*/  IMAD.MOV R18, RZ, RZ, -R18 ;  /* 0x000000ffff127224 */ /* 0x000fe200078e0a12 */
[----:B------:R-:W-:Y:S01]  /*0da0*/  IABS R15, R11 ;  /* 0x0000000b000f7213 */ /* 0x000fe20000000000 */
[C---:B------:R-:W-:Y:S02]  /*0db0*/  IMAD R16, R3.reuse, R19, R16 ;  /* 0x0000001303107224 */ /* 0x040fe400078e0210 */
[C---:B------:R-:W-:Y:S02]  /*0dc0*/  IMAD R5, R3.reuse, R18, R5 ;  /* 0x0000001203057224 */ /* 0x040fe400078e0205 */
[----:B------:R-:W-:Y:S01]  /*0dd0*/  @!P6 IMAD.IADD R8, R8, 0x1, -R3 ;  /* 0x000000010808e824 */ /* 0x000fe200078e0a03 */
[----:B------:R-:W-:Y:S01]  /*0de0*/  ISETP.GT.U32.AND P6, PT, R3, R16, PT ;  /* 0x000000100300720c */ /* 0x000fe20003fc4070 */
[----:B------:R-:W-:-:S02]  /*0df0*/  IMAD.MOV.U32 R18, RZ, RZ, R15 ;  /* 0x000000ffff127224 */ /* 0x000fc400078e000f */
[----:B------:R-:W-:-:S04]  /*0e00*/  IMAD.HI.U32 R15, R4, R17, RZ ;  /* 0x00000011040f7227 */ /* 0x000fc800078e00ff */
[----:B------:R-:W-:Y:S02]  /*0e10*/  IMAD.MOV.U32 R20, RZ, RZ, R8 ;  /* 0x000000ffff147224 */ /* 0x000fe400078e0008 */
[----:B------:R-:W-:Y:S01]  /*0e20*/  @!P4 IMAD.IADD R10, R10, 0x1, -R3 ;  /* 0x000000010a0ac824 */ /* 0x000fe200078e0a03 */
[C---:B------:R-:W-:Y:S01]  /*0e30*/  ISETP.GT.U32.AND P4, PT, R3.reuse, R9, PT ;  /* 0x000000090300720c */ /* 0x040fe20003f84070 */
[----:B------:R-:W-:Y:S02]  /*0e40*/  IMAD.MOV R15, RZ, RZ, -R15 ;  /* 0x000000ffff0f7224 */ /* 0x000fe400078e0a0f */
[----:B------:R-:W-:Y:S01]  /*0e50*/  @!P2 IMAD.MOV R20, RZ, RZ, -R20 ;  /* 0x000000ffff14a224 */ /* 0x000fe200078e0a14 */
[C---:B------:R-:W-:Y:S01]  /*0e60*/  ISETP.GT.U32.AND P2, PT, R3.reuse, R5, PT ;  /* 0x000000050300720c */ /* 0x040fe20003f44070 */
[C---:B------:R-:W-:Y:S02]  /*0e70*/  IMAD R15, R3.reuse, R15, R17 ;  /* 0x0000000f030f7224 */ /* 0x040fe400078e0211 */
[--C-:B------:R-:W-:Y:S01]  /*0e80*/  @!P5 IMAD.IADD R12, R12, 0x1, -R3.reuse ;  /* 0x000000010c0cd824 */ /* 0x100fe200078e0a03 */
[C---:B------:R-:W-:Y:S01]  /*0e90*/  ISETP.GT.U32.AND P5, PT, R3.reuse, R10, PT ;  /* 0x0000000a0300720c */ /* 0x040fe20003fa4070 */
[----:B------:R-:W-:Y:S01]  /*0ea0*/  @!P6 IMAD.IADD R16, R16, 0x1, -R3 ;  /* 0x000000011010e824 */ /* 0x000fe200078e0a03 */
[----:B------:R-:W-:Y:S01]  /*0eb0*/  ISETP.GT.U32.AND P6, PT, R3, R15, PT ;  /* 0x0000000f0300720c */ /* 0x000fe20003fc4070 */
[----:B------:R-:W-:-:S02]  /*0ec0*/  IMAD.MOV.U32 R21, RZ, RZ, R12 ;  /* 0x000000ffff157224 */ /* 0x000fc400078e000c */
[----:B------:R-:W-:-:S04]  /*0ed0*/  IMAD.HI.U32 R12, R4, R18, RZ ;  /* 0x00000012040c7227 */ /* 0x000fc800078e00ff */
[--C-:B------:R-:W-:Y:S01]  /*0ee0*/  @!P4 IMAD.IADD R9, R9, 0x1, -R3.reuse ;  /* 0x000000010909c824 */ /* 0x100fe200078e0a03 */
[----:B------:R-:W-:Y:S01]  /*0ef0*/  ISETP.GE.AND P4, PT, R14, RZ, PT ;  /* 0x000000ff0e00720c */ /* 0x000fe20003f86270 */
[----:B------:R-:W-:Y:S02]  /*0f00*/  @!P2 IMAD.IADD R5, R5, 0x1, -R3 ;  /* 0x000000010505a824 */ /* 0x000fe400078e0a03 */
[----:B------:R-:W-:Y:S02]  /*0f10*/  IMAD.MOV R12, RZ, RZ, -R12 ;  /* 0x000000ffff0c7224 */ /* 0x000fe400078e0a0c */
[----:B------:R-:W-:Y:S01]  /*0f20*/  VIADD R17, R0, 0x1f7 ;  /* 0x000001f700117836 */ /* 0x000fe20000000000 */
[----:B------:R-:W-:Y:S01]  /*0f30*/  ISETP.GT.U32.AND P2, PT, R3, R5, PT ;  /* 0x000000050300720c */ /* 0x000fe20003f44070 */
[----:B0-----:R-:W-:Y:S02]  /*0f40*/  IMAD.MOV.U32 R7, RZ, RZ, R9 ;  /* 0x000000ffff077224 */ /* 0x001fe400078e0009 */
[----:B------:R-:W-:Y:S01]  /*0f50*/  @!P5 IMAD.IADD R10, R10, 0x1, -R3 ;  /* 0x000000010a0ad824 */ /* 0x000fe200078e0a03 */
[----:B------:R-:W-:Y:S01]  /*0f60*/  ISETP.GE.AND P5, PT, R2, RZ, PT ;  /* 0x000000ff0200720c */ /* 0x000fe20003fa6270 */
[----:B------:R-:W-:Y:S01]  /*0f70*/  @!P0 IMAD.MOV R21, RZ, RZ, -R21 ;  /* 0x000000ffff158224 */ /* 0x000fe200078e0a15 */
[----:B------:R-:W-:Y:S01]  /*0f80*/  ISETP.GE.AND P0, PT, R13, RZ, PT ;  /* 0x000000ff0d00720c */ /* 0x000fe20003f06270 */
[C---:B------:R-:W-:Y:S01]  /*0f90*/  IMAD R2, R3.reuse, R12, R18 ;  /* 0x0000000c03027224 */ /* 0x040fe200078e0212 */
[----:B------:R-:W-:Y:S01]  /*0fa0*/  IABS R18, R17 ;  /* 0x0000001100127213 */ /* 0x000fe20000000000 */
[----:B------:R-:W-:Y:S01]  /*0fb0*/  @!P1 IMAD.MOV R7, RZ, RZ, -R7 ;  /* 0x000000ffff079224 */ /* 0x000fe200078e0a07 */
[----:B------:R-:W-:Y:S01]  /*0fc0*/  ISETP.GT.U32.AND P1, PT, R3, R16, PT ;  /* 0x000000100300720c */ /* 0x000fe20003f24070 */
[--C-:B------:R-:W-:Y:S01]  /*0fd0*/  @!P6 IMAD.IADD R15, R15, 0x1, -R3.reuse ;  /* 0x000000010f0fe824 */ /* 0x100fe200078e0a03 */
[----:B------:R-:W-:Y:S01]  /*0fe0*/  STL [R1+0x7d0], R21 ;  /* 0x0007d01501007387 */ /* 0x000fe20000100800 */
[----:B------:R-:W-:Y:S01]  /*0ff0*/  @!P2 IMAD.IADD R5, R5, 0x1, -R3 ;  /* 0x000000010505a824 */ /* 0x000fe200078e0a03 */
[----:B------:R-:W-:Y:S01]  /*1000*/  ISETP.GE.AND P2, PT, R11, RZ, PT ;  /* 0x000000ff0b00720c */ /* 0x000fe20003f46270 */
[C---:B------:R-:W-:Y:S01]  /*1010*/  VIADD R8, R0.reuse, 0x1f6 ;  /* 0x000001f600087836 */ /* 0x040fe20000000000 */
[----:B------:R0:W-:Y:S01]  /*1020*/  STL [R1+0x7cc], R20 ;  /* 0x0007cc1401007387 */ /* 0x0001e20000100800 */
[----:B------:R-:W-:Y:S01]  /*1030*/  ISETP.GT.U32.AND P6, PT, R3, R15, PT ;  /* 0x0000000f0300720c */ /* 0x000fe20003fc4070 */
[----:B------:R-:W-:-:S02]  /*1040*/  VIADD R14, R0, 0x1f4 ;  /* 0x000001f4000e7836 */ /* 0x000fc40000000000 */
[----:B------:R-:W-:Y:S01]  /*1050*/  VIADD R12, R0, 0x1f5 ;  /* 0x000001f5000c7836 */ /* 0x000fe20000000000 */
[----:B------:R-:W-:Y:S01]  /*1060*/  IABS R19, R8 ;  /* 0x0000000800137213 */ /* 0x000fe20000000000 */
[----:B------:R1:W-:Y:S01]  /*1070*/  STL [R1+0x7c8], R7 ;  /* 0x0007c80701007387 */ /* 0x0003e20000100800 */
[----:B------:R-:W-:Y:S01]  /*1080*/  @!P1 IMAD.IADD R16, R16, 0x1, -R3 ;  /* 0x0000000110109824 */ /* 0x000fe200078e0a03 */
[----:B------:R-:W-:Y:S01]  /*1090*/  ISETP.GT.U32.AND P1, PT, R3, R2, PT ;  /* 0x000000020300720c */ /* 0x000fe20003f24070 */
[----:B------:R-:W-:Y:S01]  /*10a0*/  IMAD.MOV.U32 R22, RZ, RZ, R10 ;  /* 0x000000ffff167224 */ /* 0x000fe200078e000a */
[----:B------:R-:W-:Y:S01]  /*10b0*/  IABS R9, R14 ;  /* 0x0000000e00097213 */ /* 0x000fe20000000000 */
[----:B0-----:R-:W-:Y:S01]  /*10c0*/  IMAD.HI.U32 R20, R4, R18, RZ ;  /* 0x0000001204147227 */ /* 0x001fe200078e00ff */
[----:B------:R-:W-:-:S03]  /*10d0*/  IABS R13, R12 ;  /* 0x0000000c000d7213 */ /* 0x000fc60000000000 */
[----:B------:R-:W-:Y:S02]  /*10e0*/  IMAD.MOV R20, RZ, RZ, -R20 ;  /* 0x000000ffff147224 */ /* 0x000fe400078e0a14 */
[--C-:B------:R-:W-:Y:S02]  /*10f0*/  @!P6 IMAD.IADD R15, R15, 0x1, -R3.reuse ;  /* 0x000000010f0fe824 */ /* 0x100fe400078e0a03 */
[----:B------:R-:W-:Y:S02]  /*1100*/  IMAD R11, R3, R20, R18 ;  /* 0x00000014030b7224 */ /* 0x000fe400078e0212 */
[----:B------:R-:W-:Y:S01]  /*1110*/  @!P1 IMAD.IADD R2, R2, 0x1, -R3 ;  /* 0x0000000102029824 */ /* 0x000fe200078e0a03 */
[----:B------:R-:W-:Y:S01]  /*1120*/  ISETP.GE.AND P1, PT, R17, RZ, PT ;  /* 0x000000ff1100720c */ /* 0x000fe20003f26270 */
[----:B------:R-:W-:Y:S01]  /*1130*/  IMAD.HI.U32 R18, R4, R19, RZ ;  /* 0x0000001304127227 */ /* 0x000fe200078e00ff */
[----:B------:R-:W-:-:S03]  /*1140*/  ISETP.GT.U32.AND P6, PT, R3, R11, PT ;  /* 0x0000000b0300720c */ /* 0x000fc60003fc4070 */
[----:B------:R-:W-:-:S04]  /*1150*/  IMAD.HI.U32 R20, R4, R9, RZ ;  /* 0x0000000904147227 */ /* 0x000fc800078e00ff */
[----:B-1----:R-:W-:Y:S02]  /*1160*/  IMAD.MOV.U32 R7, RZ, RZ, R16 ;  /* 0x000000ffff077224 */ /* 0x002fe400078e0010 */
[----:B------:R-:W-:Y:S02]  /*1170*/  @!P3 IMAD.MOV R22, RZ, RZ, -R22 ;  /* 0x000000ffff16b224 */ /* 0x000fe400078e0a16 */
[----:B------:R-:W-:-:S03]  /*1180*/  IMAD.HI.U32 R21, R4, R13, RZ ;  /* 0x0000000d04157227 */ /* 0x000fc600078e00ff */
[----:B------:R-:W-:Y:S01]  /*1190*/  STL [R1+0x7c4], R22 ;  /* 0x0007c41601007387 */ /* 0x000fe20000100800 */
[----:B------:R-:W-:Y:S01]  /*11a0*/  @!P6 IMAD.IADD R11, R11, 0x1, -R3 ;  /* 0x000000010b0be824 */ /* 0x000fe200078e0a03 */
[C---:B------:R-:W-:Y:S01]  /*11b0*/  ISETP.GT.U32.AND P6, PT, R3.reuse, R2, PT ;  /* 0x000000020300720c */ /* 0x040fe20003fc4070 */
[----:B------:R-:W-:Y:S02]  /*11c0*/  IMAD.MOV R18, RZ, RZ, -R18 ;  /* 0x000000ffff127224 */ /* 0x000fe400078e0a12 */
[----:B------:R-:W-:Y:S02]  /*11d0*/  IMAD.MOV R20, RZ, RZ, -R20 ;  /* 0x000000ffff147224 */ /* 0x000fe400078e0a14 */
[----:B------:R-:W-:Y:S01]  /*11e0*/  @!P0 IMAD.MOV R7, RZ, RZ, -R7 ;  /* 0x000000ffff078224 */ /* 0x000fe200078e0a07 */
[C---:B------:R-:W-:Y:S01]  /*11f0*/  ISETP.GT.U32.AND P0, PT, R3.reuse, R11, PT ;  /* 0x0000000b0300720c */ /* 0x040fe20003f04070 */
[----:B------:R-:W-:Y:S02]  /*1200*/  IMAD.MOV R21, RZ, RZ, -R21 ;  /* 0x000000ffff157224 */ /* 0x000fe400078e0a15 */
[C---:B------:R-:W-:Y:S01]  /*1210*/  IMAD R18, R3.reuse, R18, R19 ;  /* 0x0000001203127224 */ /* 0x040fe200078e0213 */
[----:B------:R0:W-:Y:S01]  /*1220*/  STL [R1+0x7c0], R7 ;  /* 0x0007c00701007387 */ /* 0x0001e20000100800 */
[----:B------:R-:W-:-:S02]  /*1230*/  IMAD R9, R3, R20, R9 ;  /* 0x0000001403097224 */ /* 0x000fc400078e0209 */
[----:B------:R-:W-:Y:S01]  /*1240*/  IMAD.MOV.U32 R20, RZ, RZ, R5 ;  /* 0x000000ffff147224 */ /* 0x000fe200078e0005 */
[C---:B------:R-:W-:Y:S01]  /*1250*/  ISETP.GT.U32.AND P3, PT, R3.reuse, R18, PT ;  /* 0x000000120300720c */ /* 0x040fe20003f64070 */
[C---:B------:R-:W-:Y:S02]  /*1260*/  IMAD R13, R3.reuse, R21, R13 ;  /* 0x00000015030d7224 */ /* 0x040fe400078e020d */
[----:B------:R-:W-:Y:S02]  /*1270*/  VIADD R17, R0, 0x1f3 ;  /* 0x000001f300117836 */ /* 0x000fe40000000000 */
[----:B------:R-:W-:Y:S01]  /*1280*/  @!P4 IMAD.MOV R20, RZ, RZ, -R20 ;  /* 0x000000ffff14c224 */ /* 0x000fe200078e0a14 */
[C---:B------:R-:W-:Y:S01]  /*1290*/  ISETP.GT.U32.AND P4, PT, R3.reuse, R13, PT ;  /* 0x0000000d0300720c */ /* 0x040fe20003f84070 */
[----:B0-----:R-:W-:Y:S01]  /*12a0*/  IMAD.MOV.U32 R7, RZ, RZ, R15 ;  /* 0x000000ffff077224 */ /* 0x001fe200078e000f */
[----:B------:R-:W-:Y:S01]  /*12b0*/  IABS R10, R17 ;  /* 0x00000011000a7213 */ /* 0x000fe20000000000 */
[----:B------:R-:W-:Y:S01]  /*12c0*/  @!P6 IMAD.IADD R2, R2, 0x1, -R3 ;  /* 0x000000010202e824 */ /* 0x000fe200078e0a03 */
[----:B------:R-:W-:Y:S01]  /*12d0*/  STL [R1+0x7bc], R20 ;  /* 0x0007bc1401007387 */ /* 0x000fe20000100800 */
[----:B------:R-:W-:Y:S01]  /*12e0*/  @!P5 IMAD.MOV R7, RZ, RZ, -R7 ;  /* 0x000000ffff07d224 */ /* 0x000fe200078e0a07 */
[----:B------:R-:W-:Y:S01]  /*12f0*/  ISETP.GT.U32.AND P6, PT, R3, R9, PT ;  /* 0x000000090300720c */ /* 0x000fe20003fc4070 */
[----:B------:R-:W-:Y:S01]  /*1300*/  IMAD.HI.U32 R5, R4, R10, RZ ;  /* 0x0000000a04057227 */ /* 0x000fe200078e00ff */
[----:B------:R-:W-:-:S02]  /*1310*/  ISETP.GE.AND P5, PT, R8, RZ, PT ;  /* 0x000000ff0800720c */ /* 0x000fc40003fa6270 */
[----:B------:R0:W-:Y:S01]  /*1320*/  STL [R1+0x7b8], R7 ;  /* 0x0007b80701007387 */ /* 0x0001e20000100800 */
[----:B------:R-:W-:Y:S02]  /*1330*/  VIADD R19, R0, 0x1f2 ;  /* 0x000001f200137836 */ /* 0x000fe40000000000 */
[----:B------:R-:W-:Y:S02]  /*1340*/  IMAD.MOV R5, RZ, RZ, -R5 ;  /* 0x000000ffff057224 */ /* 0x000fe400078e0a05 */
[--C-:B------:R-:W-:Y:S01]  /*1350*/  @!P0 IMAD.IADD R11, R11, 0x1, -R3.reuse ;  /* 0x000000010b0b8824 */ /* 0x100fe200078e0a03 */
[----:B------:R-:W-:Y:S01]  /*1360*/  IABS R16, R19 ;  /* 0x0000001300107213 */ /* 0x000fe20000000000 */
[----:B------:R-:W-:Y:S01]  /*1370*/  @!P3 IMAD.IADD R18, R18, 0x1, -R3 ;  /* 0x000000011212b824 */ /* 0x000fe200078e0a03 */
[----:B------:R-:W-:Y:S01]  /*1380*/  ISETP.GE.AND P0, PT, R12, RZ, PT ;  /* 0x000000ff0c00720c */ /* 0x000fe20003f06270 */
[----:B------:R-:W-:Y:S01]  /*1390*/  IMAD R10, R3, R5, R10 ;  /* 0x00000005030a7224 */ /* 0x000fe200078e020a */
[----:B------:R-:W-:Y:S01]  /*13a0*/  ISETP.GE.AND P3, PT, R14, RZ, PT ;  /* 0x000000ff0e00720c */ /* 0x000fe20003f66270 */
[----:B0-----:R-:W-:-:S02]  /*13b0*/  IMAD.MOV.U32 R7, RZ, RZ, R2 ;  /* 0x000000ffff077224 */ /* 0x001fc400078e0002 */
[----:B------:R-:W-:Y:S01]  /*13c0*/  @!P4 IMAD.IADD R13, R13, 0x1, -R3 ;  /* 0x000000010d0dc824 */ /* 0x000fe200078e0a03 */
[----:B------:R-:W-:Y:S01]  /*13d0*/  ISETP.GT.U32.AND P4, PT, R3, R18, PT ;  /* 0x000000120300720c */ /* 0x000fe20003f84070 */
[----:B------:R-:W-:Y:S02]  /*13e0*/  @!P2 IMAD.MOV R7, RZ, RZ, -R7 ;  /* 0x000000ffff07a224 */ /* 0x000fe400078e0a07 */
[----:B------:R-:W-:-:S03]  /*13f0*/  IMAD.HI.U32 R8, R4, R16, RZ ;  /* 0x0000001004087227 */ /* 0x000fc600078e00ff */
[----:B------:R0:W-:Y:S01]  /*1400*/  STL [R1+0x7b4], R7 ;  /* 0x0007b40701007387 */ /* 0x0001e20000100800 */
[----:B------:R-:W-:Y:S02]  /*1410*/  IMAD.MOV R8, RZ, RZ, -R8 ;  /* 0x000000ffff087224 */ /* 0x000fe400078e0a08 */
[----:B------:R-:W-:Y:S01]  /*1420*/  @!P6 IMAD.IADD R9, R9, 0x1, -R3 ;  /* 0x000000010909e824 */ /* 0x000fe200078e0a03 */
[C---:B------:R-:W-:Y:S01]  /*1430*/  ISETP.GT.U32.AND P6, PT, R3.reuse, R13, PT ;  /* 0x0000000d0300720c */ /* 0x040fe20003fc4070 */
[C---:B------:R-:W-:Y:S02]  /*1440*/  VIADD R2, R0.reuse, 0x1f1 ;  /* 0x000001f100027836 */ /* 0x040fe40000000000 */
[C---:B------:R-:W-:Y:S01]  /*1450*/  IMAD R16, R3.reuse, R8, R16 ;  /* 0x0000000803107224 */ /* 0x040fe200078e0210 */
[----:B------:R-:W-:Y:S01]  /*1460*/  ISETP.GT.U32.AND P2, PT, R3, R9, PT ;  /* 0x000000090300720c */ /* 0x000fe20003f44070 */
[----:B------:R-:W-:Y:S01]  /*1470*/  VIADD R5, R0, 0x1f0 ;  /* 0x000001f000057836 */ /* 0x000fe20000000000 */
[----:B------:R-:W-:Y:S01]  /*1480*/  IABS R8, R2 ;  /* 0x0000000200087213 */ /* 0x000fe20000000000 */
[----:B0-----:R-:W-:-:S02]  /*1490*/  IMAD.MOV.U32 R7, RZ, RZ, R11 ;  /* 0x000000ffff077224 */ /* 0x001fc400078e000b */
[----:B------:R-:W-:Y:S01]  /*14a0*/  @!P4 IMAD.IADD R18, R18, 0x1, -R3 ;  /* 0x000000011212c824 */ /* 0x000fe200078e0a03 */
[----:B------:R-:W-:Y:S01]  /*14b0*/  IABS R11, R5 ;  /* 0x00000005000b7213 */ /* 0x000fe20000000000 */
[----:B------:R-:W-:Y:S01]  /*14c0*/  @!P1 IMAD.MOV R7, RZ, RZ, -R7 ;  /* 0x000000ffff079224 */ /* 0x000fe200078e0a07 */
[----:B------:R-:W-:Y:S01]  /*14d0*/  ISETP.GT.U32.AND P1, PT, R3, R10, PT ;  /* 0x0000000a0300720c */ /* 0x000fe20003f24070 */
[----:B------:R-:W-:Y:S01]  /*14e0*/  IMAD.HI.U32 R15, R4, R8, RZ ;  /* 0x00000008040f7227 */ /* 0x000fe200078e00ff */
[----:B------:R-:W-:Y:S02]  /*14f0*/  ISETP.GE.AND P4, PT, R17, RZ, PT ;  /* 0x000000ff1100720c */ /* 0x000fe40003f86270 */
[----:B------:R0:W-:Y:S01]  /*1500*/  STL [R1+0x68], R7 ;  /* 0x0000680701007387 */ /* 0x0001e20000100800 */
[----:B------:R-:W-:Y:S01]  /*1510*/  @!P6 IMAD.IADD R13, R13, 0x1, -R3 ;  /* 0x000000010d0de824 */ /* 0x000fe200078e0a03 */
[----:B------:R-:W-:Y:S01]  /*1520*/  ISETP.GT.U32.AND P6, PT, R3, R16, PT ;  /* 0x000000100300720c */ /* 0x000fe20003fc4070 */
[----:B------:R-:W-:-:S02]  /*1530*/  VIADD R12, R0, 0x1ef ;  /* 0x000001ef000c7836 */ /* 0x000fc40000000000 */
[----:B------:R-:W-:Y:S02]  /*1540*/  IMAD.MOV R15, RZ, RZ, -R15 ;  /* 0x000000ffff0f7224 */ /* 0x000fe400078e0a0f */
[----:B------:R-:W-:-:S04]  /*1550*/  IMAD.HI.U32 R14, R4, R11, RZ ;  /* 0x0000000b040e7227 */ /* 0x000fc800078e00ff */
[----:B------:R-:W-:Y:S01]  /*1560*/  @!P1 IMAD.IADD R10, R10, 0x1, -R3 ;  /* 0x000000010a0a9824 */ /* 0x000fe200078e0a03 */
[----:B------:R-:W-:Y:S01]  /*1570*/  ISETP.GE.AND P1, PT, R2, RZ, PT ;  /* 0x000000ff0200720c */ /* 0x000fe20003f26270 */
[----:B0-----:R-:W-:Y:S01]  /*1580*/  IMAD.MOV.U32 R7, RZ, RZ, R18 ;  /* 0x000000ffff077224 */ /* 0x001fe200078e0012 */
[----:B------:R-:W-:Y:S01]  /*1590*/  IABS R2, R12 ;  /* 0x0000000c00027213 */ /* 0x000fe20000000000 */
[C---:B------:R-:W-:Y:S02]  /*15a0*/  IMAD R8, R3.reuse, R15, R8 ;  /* 0x0000000f03087224 */ /* 0x040fe400078e0208 */
[----:B------:R-:W-:Y:S01]  /*15b0*/  @!P5 IMAD.MOV R7, RZ, RZ, -R7 ;  /* 0x000000ffff07d224 */ /* 0x000fe200078e0a07 */
[C---:B------:R-:W-:Y:S01]  /*15c0*/  ISETP.GT.U32.AND P5, PT, R3.reuse, R10, PT ;  /* 0x0000000a0300720c */ /* 0x040fe20003fa4070 */
[----:B------:R-:W-:Y:S02]  /*15d0*/  IMAD.MOV.U32 R17, RZ, RZ, R13 ;  /* 0x000000ffff117224 */ /* 0x000fe400078e000d */
[----:B------:R-:W-:Y:S01]  /*15e0*/  IMAD.MOV R14, RZ, RZ, -R14 ;  /* 0x000000ffff0e7224 */ /* 0x000fe200078e0a0e */
[----:B------:R0:W-:Y:S01]  /*15f0*/  STL [R1+0x70], R7 ;  /* 0x0000700701007387 */ /* 0x0001e20000100800 */
[----:B------:R-:W-:Y:S01]  /*1600*/  @!P0 IMAD.MOV R17, RZ, RZ, -R17 ;  /* 0x000000ffff118224 */ /* 0x000fe200078e0a11 */
[C---:B------:R-:W-:Y:S01]  /*1610*/  ISETP.GT.U32.AND P0, PT, R3.reuse, R8, PT ;  /* 0x000000080300720c */ /* 0x040fe20003f04070 */
[----:B------:R-:W-:-:S02]  /*1620*/  IMAD R13, R3, R14, R11 ;  /* 0x0000000e030d7224 */ /* 0x000fc400078e020b */
[----:B------:R-:W-:Y:S01]  /*1630*/  IMAD.HI.U32 R11, R4, R2, RZ ;  /* 0x00000002040b7227 */ /* 0x000fe200078e00ff */
[----:B------:R-:W-:Y:S03]  /*1640*/  STL [R1+0x78], R17 ;  /* 0x0000781101007387 */ /* 0x000fe60000100800 */
[----:B------:R-:W-:Y:S02]  /*1650*/  IMAD.MOV R11, RZ, RZ, -R11 ;  /* 0x000000ffff0b7224 */ /* 0x000fe400078e0a0b */
[--C-:B------:R-:W-:Y:S01]  /*1660*/  @!P5 IMAD.IADD R10, R10, 0x1, -R3.reuse ;  /* 0x000000010a0ad824 */ /* 0x100fe200078e0a03 */
[----:B------:R-:W-:Y:S01]  /*1670*/  ISETP.GT.U32.AND P5, PT, R3, R13, PT ;  /* 0x0000000d0300720c */ /* 0x000fe20003fa4070 */
[----:B------:R-:W-:Y:S01]  /*1680*/  @!P2 IMAD.IADD R9, R9, 0x1, -R3 ;  /* 0x000000010909a824 */ /* 0x000fe200078e0a03 */
[----:B------:R-:W-:Y:S01]  /*1690*/  ISETP.GE.AND P2, PT, R19, RZ, PT ;  /* 0x000000ff1300720c */ /* 0x000fe20003f46270 */
[----:B------:R-:W-:-:S02]  /*16a0*/  IMAD R11, R3, R11, R2 ;  /* 0x0000000b030b7224 */ /* 0x000fc400078e0202 */
[----:B------:R-:W-:Y:S02]  /*16b0*/  IMAD.MOV.U32 R14, RZ, RZ, R10 ;  /* 0x000000ffff0e7224 */ /* 0x000fe400078e000a */
[----:B0-----:R-:W-:Y:S02]  /*16c0*/  IMAD.MOV.U32 R7, RZ, RZ, R9 ;  /* 0x000000ffff077224 */ /* 0x001fe400078e0009 */
[----:B------:R-:W-:Y:S02]  /*16d0*/  @!P0 IMAD.IADD R8, R8, 0x1, -R3 ;  /* 0x0000000108088824 */ /* 0x000fe400078e0a03 */
[----:B------:R-:W-:Y:S01]  /*16e0*/  @!P4 IMAD.MOV R14, RZ, RZ, -R14 ;  /* 0x000000ffff0ec224 */ /* 0x000fe200078e0a0e */
[----:B------:R-:W-:Y:S01]  /*16f0*/  ISETP.GT.U32.AND P4, PT, R3, R11, PT ;  /* 0x0000000b0300720c */ /* 0x000fe20003f84070 */
[----:B------:R-:W-:Y:S01]  /*1700*/  @!P3 IMAD.MOV R7, RZ, RZ, -R7 ;  /* 0x000000ffff07b224 */ /* 0x000fe200078e0a07 */
[----:B------:R-:W-:Y:S01]  /*1710*/  ISETP.GE.AND P3, PT, R5, RZ, PT ;  /* 0x000000ff0500720c */ /* 0x000fe20003f66270 */
[--C-:B------:R-:W-:Y:S01]  /*1720*/  @!P6 IMAD.IADD R16, R16, 0x1, -R3.reuse ;  /* 0x000000011010e824 */ /* 0x100fe200078e0a03 */
[C---:B------:R-:W-:Y:S01]  /*1730*/  ISETP.GT.U32.AND P0, PT, R3.reuse, R8, PT ;  /* 0x000000080300720c */ /* 0x040fe20003f04070 */
[C---:B------:R-:W-:Y:S01]  /*1740*/  VIADD R5, R0.reuse, 0x1ee ;  /* 0x000001ee00057836 */ /* 0x040fe20000000000 */
[----:B------:R-:W-:Y:S01]  /*1750*/  STL [R1+0x84], R7 ;  /* 0x0000840701007387 */ /* 0x000fe20000100800 */
[----:B------:R-:W-:Y:S01]  /*1760*/  VIADD R9, R0, 0x1ed ;  /* 0x000001ed00097836 */ /* 0x000fe20000000000 */
[----:B------:R-:W-:Y:S01]  /*1770*/  ISETP.GT.U32.AND P6, PT, R3, R16, PT ;  /* 0x000000100300720c */ /* 0x000fe20003fc4070 */
[--C-:B------:R-:W-:Y:S01]  /*1780*/  @!P5 IMAD.IADD R13, R13, 0x1, -R3.reuse ;  /* 0x000000010d0dd824 */ /* 0x100fe200078e0a03 */
[----:B------:R-:W-:Y:S01]  /*1790*/  IABS R21, R5 ;  /* 0x0000000500157213 */ /* 0x000fe20000000000 */
[----:B------:R0:W-:Y:S01]  /*17a0*/  STL [R1+0x8c], R14 ;  /* 0x00008c0e01007387 */ /* 0x0001e20000100800 */
[----:B------:R-:W-:Y:S01]  /*17b0*/  IABS R22, R9 ;  /* 0x0000000900167213 */ /* 0x000fe20000000000 */
[----:B------:R-:W-:Y:S01]  /*17c0*/  @!P4 IMAD.IADD R11, R11, 0x1, -R3 ;  /* 0x000000010b0bc824 */ /* 0x000fe200078e0a03 */
[----:B------:R-:W-:Y:S01]  /*17d0*/  ISETP.GT.U32.AND P5, PT, R3, R13, PT ;  /* 0x0000000d0300720c */ /* 0x000fe20003fa4070 */
[----:B------:R-:W-:-:S03]  /*17e0*/  IMAD.HI.U32 R10, R4, R21, RZ ;  /* 0x00000015040a7227 */ /* 0x000fc600078e00ff */
[----:B------:R-:W-:Y:S01]  /*17f0*/  ISETP.GT.U32.AND P4, PT, R3, R11, PT ;  /* 0x0000000b0300720c */ /* 0x000fe20003f84070 */
[----:B------:R-:W-:Y:S01]  /*1800*/  @!P0 IMAD.IADD R8, R8, 0x1, -R3 ;  /* 0x0000000108088824 */ /* 0x000fe200078e0a03 */
[----:B------:R-:W-:Y:S01]  /*1810*/  ISETP.GE.AND P0, PT, R9, RZ, PT ;  /* 0x000000ff0900720c */ /* 0x000fe20003f06270 */
[----:B------:R-:W-:Y:S02]  /*1820*/  IMAD.MOV R10, RZ, RZ, -R10 ;  /* 0x000000ffff0a7224 */ /* 0x000fe400078e0a0a */
[----:B0-----:R-:W-:-:S04]  /*1830*/  IMAD.HI.U32 R14, R4, R22, RZ ;  /* 0x00000016040e7227 */ /* 0x001fc800078e00ff */
[----:B------:R-:W-:Y:S01]  /*1840*/  @!P6 IMAD.IADD R16, R16, 0x1, -R3 ;  /* 0x000000011010e824 */ /* 0x000fe200078e0a03 */
[----:B------:R-:W-:Y:S01]  /*1850*/  ISETP.GE.AND P6, PT, R12, RZ, PT ;  /* 0x000000ff0c00720c */ /* 0x000fe20003fc6270 */
[C---:B------:R-:W-:Y:S02]  /*1860*/  IMAD R21, R3.reuse, R10, R21 ;  /* 0x0000000a03157224 */ /* 0x040fe400078e0215 */
[----:B------:R-:W-:Y:S02]  /*1870*/  IMAD.MOV.U32 R15, RZ, RZ, R8 ;  /* 0x000000ffff0f7224 */ /* 0x000fe400078e0008 */
[----:B------:R-:W-:Y:S02]  /*1880*/  VIADD R12, R0, 0x1ec ;  /* 0x000001ec000c7836 */ /* 0x000fe40000000000 */
[----:B------:R-:W-:Y:S02]  /*1890*/  IMAD.MOV R9, RZ, RZ, -R14 ;  /* 0x000000ffff097224 */ /* 0x000fe400078e0a0e */
[----:B------:R-:W-:Y:S01]  /*18a0*/  IMAD.MOV.U32 R7, RZ, RZ, R16 ;  /* 0x000000ffff077224 */ /* 0x000fe200078e0010 */
[----:B------:R-:W-:Y:S01]  /*18b0*/  IABS R2, R12 ;  /* 0x0000000c00027213 */ /* 0x000fe20000000000 */
[----:B------:R-:W-:Y:S01]  /*18c0*/  @!P1 IMAD.MOV R15, RZ, RZ, -R15 ;  /* 0x000000ffff0f9224 */ /* 0x000fe200078e0a0f */
[C---:B------:R-:W-:Y:S01]  /*18d0*/  ISETP.GT.U32.AND P1, PT, R3.reuse, R21, PT ;  /* 0x000000150300720c */ /* 0x040fe20003f24070 */
[----:B------:R-:W-:-:S02]  /*18e0*/  IMAD R22, R3, R9, R22 ;  /* 0x0000000903167224 */ /* 0x000fc400078e0216 */
[----:B------:R-:W-:Y:S01]  /*18f0*/  @!P2 IMAD.MOV R7, RZ, RZ, -R7 ;  /* 0x000000ffff07a224 */ /* 0x000fe200078e0a07 */
[----:B------:R-:W-:Y:S01]  /*1900*/  ISETP.GE.AND P2, PT, R5, RZ, PT ;  /* 0x000000ff0500720c */ /* 0x000fe20003f46270 */
[--C-:B------:R-:W-:Y:S01]  /*1910*/  @!P5 IMAD.IADD R13, R13, 0x1, -R3.reuse ;  /* 0x000000010d0dd824 */ /* 0x100fe200078e0a03 */
[----:B------:R-:W-:Y:S01]  /*1920*/  ISETP.GE.AND P5, PT, R12, RZ, PT ;  /* 0x000000ff0c00720c */ /* 0x000fe20003fa6270 */
[----:B------:R-:W-:Y:S01]  /*1930*/  @!P4 IMAD.IADD R11, R11, 0x1, -R3 ;  /* 0x000000010b0bc824 */ /* 0x000fe200078e0a03 */
[----:B------:R-:W-:Y:S01]  /*1940*/  ISETP.GT.U32.AND P4, PT, R3, R22, PT ;  /* 0x000000160300720c */ /* 0x000fe20003f84070 */
[----:B------:R-:W-:Y:S01]  /*1950*/  IMAD.HI.U32 R5, R4, R2, RZ ;  /* 0x0000000204057227 */ /* 0x000fe200078e00ff */
[----:B------:R0:W-:Y:S03]  /*1960*/  STL [R1+0x94], R7 ;  /* 0x0000940701007387 */ /* 0x0001e60000100800 */
[----:B------:R-:W-:Y:S01]  /*1970*/  IMAD.MOV R5, RZ, RZ, -R5 ;  /* 0x000000ffff057224 */ /* 0x000fe200078e0a05 */
[----:B------:R1:W-:Y:S01]  /*1980*/  STL [R1+0xa0], R15 ;  /* 0x0000a00f01007387 */ /* 0x0003e20000100800 */
[----:B------:R-:W-:-:S02]  /*1990*/  @!P1 IMAD.IADD R21, R21, 0x1, -R3 ;  /* 0x0000000115159824 */ /* 0x000fc400078e0a03 */
[C---:B------:R-:W-:Y:S02]  /*19a0*/  IMAD R2, R3.reuse, R5, R2 ;  /* 0x0000000503027224 */ /* 0x040fe400078e0202 */
[C---:B------:R-:W-:Y:S01]  /*19b0*/  VIADD R8, R0.reuse, 0x1eb ;  /* 0x000001eb00087836 */ /* 0x040fe20000000000 */
[C---:B------:R-:W-:Y:S01]  /*19c0*/  ISETP.GT.U32.AND P1, PT, R3.reuse, R21, PT ;  /* 0x000000150300720c */ /* 0x040fe20003f24070 */
[----:B0-----:R-:W-:Y:S02]  /*19d0*/  IMAD.MOV.U32 R7, RZ, RZ, R13 ;  /* 0x000000ffff077224 */ /* 0x001fe400078e000d */
[----:B------:R-:W-:Y:S01]  /*19e0*/  VIADD R5, R0, 0x1ea ;  /* 0x000001ea00057836 */ /* 0x000fe20000000000 */
[----:B------:R-:W-:Y:S01]  /*19f0*/  IABS R13, R8 ;  /* 0x00000008000d7213 */ /* 0x000fe20000000000 */
[----:B------:R-:W-:Y:S01]  /*1a00*/  @!P3 IMAD.MOV R7, RZ, RZ, -R7 ;  /* 0x000000ffff07b224 */ /* 0x000fe200078e0a07 */
[----:B------:R-:W-:Y:S01]  /*1a10*/  ISETP.GE.AND P3, PT, R8, RZ, PT ;  /* 0x000000ff0800720c */ /* 0x000fe20003f66270 */
[----:B------:R-:W-:Y:S01]  /*1a20*/  @!P4 IMAD.IADD R22, R22, 0x1, -R3 ;  /* 0x000000011616c824 */ /* 0x000fe200078e0a03 */
[----:B------:R-:W-:Y:S01]  /*1a30*/  IABS R8, R5 ;  /* 0x0000000500087213 */ /* 0x000fe20000000000 */
[C---:B-1----:R-:W-:Y:S01]  /*1a40*/  IMAD.HI.U32 R15, R4.reuse, R13, RZ ;  /* 0x0000000d040f7227 */ /* 0x042fe200078e00ff */
[----:B------:R0:W-:Y:S02]  /*1a50*/  STL [R1+0xa8], R7 ;  /* 0x0000a80701007387 */ /* 0x0001e40000100800 */
[----:B------:R-:W-:Y:S01]  /*1a60*/  ISETP.GT.U32.AND P4, PT, R3, R22, PT ;  /* 0x000000160300720c */ /* 0x000fe20003f84070 */
[----:B------:R-:W-:-:S04]  /*1a70*/  IMAD.HI.U32 R12, R4, R8, RZ ;  /* 0x00000008040c7227 */ /* 0x000fc800078e00ff */
[----:B------:R-:W-:Y:S02]  /*1a80*/  IMAD.MOV R15, RZ, RZ, -R15 ;  /* 0x000000ffff0f7224 */ /* 0x000fe400078e0a0f */
[----:B------:R-:W-:Y:S02]  /*1a90*/  IMAD.MOV R12, RZ, RZ, -R12 ;  /* 0x000000ffff0c7224 */ /* 0x000fe400078e0a0c */
[----:B0-----:R-:W-:Y:S02]  /*1aa0*/  IMAD.MOV.U32 R7, RZ, RZ, R11 ;  /* 0x000000ffff077224 */ /* 0x001fe400078e000b */
[----:B------:R-:W-:Y:S01]  /*1ab0*/  @!P1 IMAD.IADD R21, R21, 0x1, -R3 ;  /* 0x0000000115159824 */ /* 0x000fe200078e0a03 */
[----:B------:R-:W-:Y:S01]  /*1ac0*/  ISETP.GE.AND P1, PT, R5, RZ, PT ;  /* 0x000000ff0500720c */ /* 0x000fe20003f26270 */
[----:B------:R-:W-:Y:S01]  /*1ad0*/  @!P6 IMAD.MOV R7, RZ, RZ, -R7 ;  /* 0x000000ffff07e224 */ /* 0x000fe200078e0a07 */
[C---:B------:R-:W-:Y:S01]  /*1ae0*/  ISETP.GT.U32.AND P6, PT, R3.reuse, R2, PT ;  /* 0x000000020300720c */ /* 0x040fe20003fc4070 */
[----:B------:R-:W-:-:S02]  /*1af0*/  IMAD R5, R3, R15, R13 ;  /* 0x0000000f03057224 */ /* 0x000fc400078e020d */
[C---:B------:R-:W-:Y:S01]  /*1b00*/  IMAD R8, R3.reuse, R12, R8 ;  /* 0x0000000c03087224 */ /* 0x040fe200078e0208 */
[----:B------:R0:W-:Y:S01]  /*1b10*/  STL [R1+0xc4], R7 ;  /* 0x0000c40701007387 */ /* 0x0001e20000100800 */
[C---:B------:R-:W-:Y:S02]  /*1b20*/  VIADD R18, R0.reuse, 0x1e9 ;  /* 0x000001e900127836 */ /* 0x040fe40000000000 */
[----:B------:R-:W-:Y:S02]  /*1b30*/  VIADD R14, R0, 0x1e8 ;  /* 0x000001e8000e7836 */ /* 0x000fe40000000000 */
[--C-:B------:R-:W-:Y:S01]  /*1b40*/  @!P4 IMAD.IADD R22, R22, 0x1, -R3.reuse ;  /* 0x000000011616c824 */ /* 0x100fe200078e0a03 */
[C---:B------:R-:W-:Y:S01]  /*1b50*/  ISETP.GT.U32.AND P4, PT, R3.reuse, R5, PT ;  /* 0x000000050300720c */ /* 0x040fe20003f84070 */
[----:B------:R-:W-:Y:S01]  /*1b60*/  VIADD R13, R0, 0x1e6 ;  /* 0x000001e6000d7836 */ /* 0x000fe20000000000 */
[----:B------:R-:W-:Y:S01]  /*1b70*/  IABS R9, R18 ;  /* 0x0000001200097213 */ /* 0x000fe20000000000 */
[----:B------:R-:W-:Y:S01]  /*1b80*/  @!P6 IMAD.IADD R2, R2, 0x1, -R3 ;  /* 0x000000010202e824 */ /* 0x000fe200078e0a03 */
[----:B------:R-:W-:Y:S01]  /*1b90*/  ISETP.GT.U32.AND P6, PT, R3, R8, PT ;  /* 0x000000080300720c */ /* 0x000fe20003fc4070 */
[----:B0-----:R-:W-:Y:S01]  /*1ba0*/  IMAD.MOV.U32 R7, RZ, RZ, R21 ;  /* 0x000000ffff077224 */ /* 0x001fe200078e0015 */
[----:B------:R-:W-:Y:S01]  /*1bb0*/  IABS R17, R14 ;  /* 0x0000000e00117213 */ /* 0x000fe20000000000 */
[----:B------:R-:W-:Y:S01]  /*1bc0*/  IMAD.HI.U32 R16, R4, R9, RZ ;  /* 0x0000000904107227 */ /* 0x000fe200078e00ff */
[----:B------:R-:W-:-:S03]  /*1bd0*/  IABS R19, R13 ;  /* 0x0000000d00137213 */ /* 0x000fc60000000000 */
[----:B------:R-:W-:-:S04]  /*1be0*/  IMAD.HI.U32 R10, R4, R17, RZ ;  /* 0x00000011040a7227 */ /* 0x000fc800078e00ff */
[----:B------:R-:W-:Y:S02]  /*1bf0*/  IMAD.MOV R11, RZ, RZ, -R16 ;  /* 0x000000ffff0b7224 */ /* 0x000fe400078e0a10 */
[----:B------:R-:W-:Y:S02]  /*1c00*/  IMAD.MOV R10, RZ, RZ, -R10 ;  /* 0x000000ffff0a7224 */ /* 0x000fe400078e0a0a */
[----:B------:R-:W-:Y:S02]  /*1c10*/  VIADD R16, R0, 0x1e7 ;  /* 0x000001e700107836 */ /* 0x000fe40000000000 */
[--C-:B------:R-:W-:Y:S01]  /*1c20*/  @!P4 IMAD.IADD R5, R5, 0x1, -R3.reuse ;  /* 0x000000010505c824 */ /* 0x100fe200078e0a03 */
[C---:B------:R-:W-:Y:S01]  /*1c30*/  ISETP.GT.U32.AND P4, PT, R3.reuse, R2, PT ;  /* 0x000000020300720c */ /* 0x040fe20003f84070 */
[----:B------:R-:W-:Y:S02]  /*1c40*/  @!P6 IMAD.IADD R8, R8, 0x1, -R3 ;  /* 0x000000010808e824 */ /* 0x000fe400078e0a03 */
[C---:B------:R-:W-:Y:S01]  /*1c50*/  IMAD R17, R3.reuse, R10, R17 ;  /* 0x0000000a03117224 */ /* 0x040fe200078e0211 */
[----:B------:R-:W-:Y:S01]  /*1c60*/  IABS R10, R16 ;  /* 0x00000010000a7213 */ /* 0x000fe20000000000 */
[----:B------:R-:W-:Y:S01]  /*1c70*/  IMAD.HI.U32 R21, R4, R19, RZ ;  /* 0x0000001304157227 */ /* 0x000fe200078e00ff */
[----:B------:R-:W-:-:S03]  /*1c80*/  ISETP.GT.U32.AND P6, PT, R3, R8, PT ;  /* 0x000000080300720c */ /* 0x000fc60003fc4070 */
[----:B------:R-:W-:Y:S01]  /*1c90*/  @!P2 IMAD.MOV R7, RZ, RZ, -R7 ;  /* 0x000000ffff07a224 */ /* 0x000fe200078e0a07 */
[----:B------:R-:W-:Y:S01]  /*1ca0*/  ISETP.GT.U32.AND P2, PT, R3, R5, PT ;  /* 0x000000050300720c */ /* 0x000fe20003f44070 */
[----:B------:R-:W-:-:S03]  /*1cb0*/  IMAD.HI.U32 R23, R4, R10, RZ ;  /* 0x0000000a04177227 */ /* 0x000fc600078e00ff */
[----:B------:R0:W-:Y:S01]  /*1cc0*/  STL [R1+0xfc], R7 ;  /* 0x0000fc0701007387 */ /* 0x0001e20000100800 */
[----:B------:R-:W-:Y:S02]  /*1cd0*/  IMAD.MOV R21, RZ, RZ, -R21 ;  /* 0x000000ffff157224 */ /* 0x000fe400078e0a15 */
[C---:B------:R-:W-:Y:S02]  /*1ce0*/  IMAD R9, R3.reuse, R11, R9 ;  /* 0x0000000b03097224 */ /* 0x040fe400078e0209 */
[----:B------:R-:W-:Y:S02]  /*1cf0*/  IMAD.MOV R23, RZ, RZ, -R23 ;  /* 0x000000ffff177224 */ /* 0x000fe400078e0a17 */
[----:B------:R-:W-:Y:S01]  /*1d00*/  @!P4 IMAD.IADD R2, R2, 0x1, -R3 ;  /* 0x000000010202c824 */ /* 0x000fe200078e0a03 */
[C---:B------:R-:W-:Y:S01]  /*1d10*/  ISETP.GT.U32.AND P4, PT, R3.reuse, R17, PT ;  /* 0x000000110300720c */ /* 0x040fe20003f84070 */
[----:B------:R-:W-:Y:S02]  /*1d20*/  IMAD R19, R3, R21, R19 ;  /* 0x0000001503137224 */ /* 0x000fe400078e0213 */
[----:B0-----:R-:W-:-:S02]  /*1d30*/  IMAD.MOV.U32 R7, RZ, RZ, R22 ;  /* 0x000000ffff077224 */ /* 0x001fc400078e0016 */
[C---:B------:R-:W-:Y:S02]  /*1d40*/  IMAD R10, R3.reuse, R23, R10 ;  /* 0x00000017030a7224 */ /* 0x040fe400078e020a */
[----:B------:R-:W-:Y:S01]  /*1d50*/  @!P0 IMAD.MOV R7, RZ, RZ, -R7 ;  /* 0x000000ffff078224 */ /* 0x000fe200078e0a07 */
[C---:B------:R-:W-:Y:S01]  /*1d60*/  ISETP.GT.U32.AND P0, PT, R3.reuse, R9, PT ;  /* 0x000000090300720c */ /* 0x040fe20003f04070 */
[--C-:B------:R-:W-:Y:S01]  /*1d70*/  @!P6 IMAD.IADD R8, R8, 0x1, -R3.reuse ;  /* 0x000000010808e824 */ /* 0x100fe200078e0a03 */
[----:B------:R-:W-:Y:S01]  /*1d80*/  ISETP.GT.U32.AND P6, PT, R3, R19, PT ;  /* 0x000000130300720c */ /* 0x000fe20003fc4070 */
[--C-:B------:R-:W-:Y:S01]  /*1d90*/  @!P2 IMAD.IADD R5, R5, 0x1, -R3.reuse ;  /* 0x000000010505a824 */ /* 0x100fe200078e0a03 */
[----:B------:R-:W-:Y:S01]  /*1da0*/  ISETP.GT.U32.AND P2, PT, R3, R10, PT ;  /* 0x0000000a0300720c */ /* 0x000fe20003f44070 */
[----:B------:R-:W-:Y:S01]  /*1db0*/  VIADD R11, R0, 0x1e4 ;  /* 0x000001e4000b7836 */ /* 0x000fe20000000000 */
[----:B------:R0:W-:Y:S01]  /*1dc0*/  STL [R1+0x104], R7 ;  /* 0x0001040701007387 */ /* 0x0001e20000100800 */
[----:B------:R-:W-:Y:S01]  /*1dd0*/  @!P4 IMAD.IADD R17, R17, 0x1, -R3 ;  /* 0x000000011111c824 */ /* 0x000fe200078e0a03 */
[----:B------:R-:W-:Y:S01]  /*1de0*/  ISETP.GE.AND P4, PT, R14, RZ, PT ;  /* 0x000000ff0e00720c */ /* 0x000fe20003f86270 */
[----:B------:R-:W-:Y:S01]  /*1df0*/  IMAD.MOV.U32 R24, RZ, RZ, R2 ;  /* 0x000000ffff187224 */ /* 0x000fe200078e0002 */
[----:B------:R-:W-:Y:S01]  /*1e00*/  IABS R12, R11 ;  /* 0x0000000b000c7213 */ /* 0x000fe20000000000 */
[----:B------:R-:W-:-:S02]  /*1e10*/  VIADD R15, R0, 0x1e5 ;  /* 0x000001e5000f7836 */ /* 0x000fc40000000000 */
[--C-:B------:R-:W-:Y:S01]  /*1e20*/  @!P0 IMAD.IADD R9, R9, 0x1, -R3.reuse ;  /* 0x0000000109098824 */ /* 0x100fe200078e0a03 */
[----:B------:R-:W-:Y:S01]  /*1e30*/  ISETP.GE.AND P0, PT, R18, RZ, PT ;  /* 0x000000ff1200720c */ /* 0x000fe20003f06270 */
[----:B------:R-:W-:Y:S01]  /*1e40*/  @!P6 IMAD.IADD R19, R19, 0x1, -R3 ;  /* 0x000000011313e824 */ /* 0x000fe200078e0a03 */
[----:B------:R-:W-:Y:S01]  /*1e50*/  ISETP.GT.U32.AND P6, PT, R3, R17, PT ;  /* 0x000000110300720c */ /* 0x000fe20003fc4070 */
[----:B------:R-:W-:Y:S01]  /*1e60*/  IMAD.HI.U32 R23, R4, R12, RZ ;  /* 0x0000000c04177227 */ /* 0x000fe200078e00ff */
[----:B------:R-:W-:-:S03]  /*1e70*/  IABS R20, R15 ;  /* 0x0000000f00147213 */ /* 0x000fc60000000000 */
[----:B0-----:R-:W-:Y:S02]  /*1e80*/  IMAD.MOV.U32 R7, RZ, RZ, R5 ;  /* 0x000000ffff077224 */ /* 0x001fe400078e0005 */
[----:B------:R-:W-:Y:S01]  /*1e90*/  @!P2 IMAD.IADD R10, R10, 0x1, -R3 ;  /* 0x000000010a0aa824 */ /* 0x000fe200078e0a03 */
[C---:B------:R-:W-:Y:S01]  /*1ea0*/  ISETP.GT.U32.AND P2, PT, R3.reuse, R9, PT ;  /* 0x000000090300720c */ /* 0x040fe20003f44070 */
[----:B------:R-:W-:Y:S02]  /*1eb0*/  @!P5 IMAD.MOV R24, RZ, RZ, -R24 ;  /* 0x000000ffff18d224 */ /* 0x000fe400078e0a18 */
[----:B------:R-:W-:Y:S01]  /*1ec0*/  IMAD.MOV R23, RZ, RZ, -R23 ;  /* 0x000000ffff177224 */ /* 0x000fe200078e0a17 */
[C---:B------:R-:W-:Y:S01]  /*1ed0*/  ISETP.GT.U32.AND P5, PT, R3.reuse, R10, PT ;  /* 0x0000000a0300720c */ /* 0x040fe20003fa4070 */
[----:B------:R-:W-:Y:S01]  /*1ee0*/  @!P3 IMAD.MOV R7, RZ, RZ, -R7 ;  /* 0x000000ffff07b224 */ /* 0x000fe200078e0a07 */
[----:B------:R-:W-:Y:S01]  /*1ef0*/  STL [R1+0x108], R24 ;  /* 0x0001081801007387 */ /* 0x000fe20000100800 */
[C---:B------:R-:W-:Y:S01]  /*1f00*/  IMAD R12, R3.reuse, R23, R12 ;  /* 0x00000017030c7224 */ /* 0x040fe200078e020c */
[----:B------:R-:W-:Y:S01]  /*1f10*/  ISETP.GT.U32.AND P3, PT, R3, R19, PT ;  /* 0x000000130300720c */ /* 0x000fe20003f64070 */
[----:B------:R-:W-:Y:S01]  /*1f20*/  VIADD R14, R0, 0x1e3 ;  /* 0x000001e3000e7836 */ /* 0x000fe20000000000 */
[----:B------:R0:W-:Y:S01]  /*1f30*/  STL [R1+0x10c], R7 ;  /* 0x00010c0701007387 */ /* 0x0001e20000100800 */
[----:B------:R-:W-:-:S03]  /*1f40*/  IMAD.HI.U32 R22, R4, R20, RZ ;  /* 0x0000001404167227 */ /* 0x000fc600078e00ff */
[----:B------:R-:W-:Y:S01]  /*1f50*/  IABS R2, R14 ;  /* 0x0000000e00027213 */ /* 0x000fe20000000000 */
[----:B------:R-:W-:Y:S02]  /*1f60*/  VIADD R18, R0, 0x1e2 ;  /* 0x000001e200127836 */ /* 0x000fe40000000000 */
[--C-:B------:R-:W-:Y:S01]  /*1f70*/  @!P6 IMAD.IADD R17, R17, 0x1, -R3.reuse ;  /* 0x000000011111e824 */ /* 0x100fe200078e0a03 */
[----:B------:R-:W-:Y:S01]  /*1f80*/  ISETP.GT.U32.AND P6, PT, R3, R12, PT ;  /* 0x0000000c0300720c */ /* 0x000fe20003fc4070 */
[----:B------:R-:W-:Y:S01]  /*1f90*/  IMAD.MOV R22, RZ, RZ, -R22 ;  /* 0x000000ffff167224 */ /* 0x000fe200078e0a16 */
[----:B------:R-:W-:Y:S01]  /*1fa0*/  IABS R5, R18 ;  /* 0x0000001200057213 */ /* 0x000fe20000000000 */
[----:B0-----:R-:W-:Y:S02]  /*1fb0*/  IMAD.MOV.U32 R7, RZ, RZ, R8 ;  /* 0x000000ffff077224 */ /* 0x001fe400078e0008 */
[----:B------:R-:W-:Y:S01]  /*1fc0*/  @!P2 IMAD.IADD R9, R9, 0x1, -R3 ;  /* 0x000000010909a824 */ /* 0x000fe200078e0a03 */
[----:B------:R-:W-:Y:S01]  /*1fd0*/  ISETP.GE.AND P2, PT, R16, RZ, PT ;  /* 0x000000ff1000720c */ /* 0x000fe20003f46270 */
[----:B------:R-:W-:-:S02]  /*1fe0*/  @!P1 IMAD.MOV R7, RZ, RZ, -R7 ;  /* 0x000000ffff079224 */ /* 0x000fc400078e0a07 */
[----:B------:R-:W-:-:S03]  /*1ff0*/  IMAD.HI.U32 R8, R4, R2, RZ ;  /* 0x0000000204087227 */ /* 0x000fc600078e00ff */
[----:B------:R0:W-:Y:S01]  /*2000*/  STL [R1+0x114], R7 ;  /* 0x0001140701007387 */ /* 0x0001e20000100800 */
[----:B------:R-:W-:Y:S02]  /*2010*/  IMAD R20, R3, R22, R20 ;  /* 0x0000001603147224 */ /* 0x000fe400078e0214 */
[----:B------:R-:W-:Y:S02]  /*2020*/  IMAD.MOV.U32 R21, RZ, RZ, R9 ;  /* 0x000000ffff157224 */ /* 0x000fe400078e0009 */
[----:B------:R-:W-:Y:S01]  /*2030*/  @!P5 IMAD.IADD R10, R10, 0x1, -R3 ;  /* 0x000000010a0ad824 */ /* 0x000fe200078e0a03 */
[----:B------:R-:W-:Y:S01]  /*2040*/  ISETP.GE.AND P5, PT, R13, RZ, PT ;  /* 0x000000ff0d00720c */ /* 0x000fe20003fa6270 */
[----:B------:R-:W-:Y:S01]  /*2050*/  IMAD.HI.U32 R13, R4, R5, RZ ;  /* 0x00000005040d7227 */ /* 0x000fe200078e00ff */
[----:B------:R-:W-:-:S03]  /*2060*/  ISETP.GT.U32.AND P1, PT, R3, R20, PT ;  /* 0x000000140300720c */ /* 0x000fc60003f24070 */
[----:B0-----:R-:W-:Y:S02]  /*2070*/  IMAD.MOV.U32 R7, RZ, RZ, R17 ;  /* 0x000000ffff077224 */ /* 0x001fe400078e0011 */
[----:B------:R-:W-:Y:S02]  /*2080*/  IMAD.MOV R8, RZ, RZ, -R8 ;  /* 0x000000ffff087224 */ /* 0x000fe400078e0a08 */
[----:B------:R-:W-:Y:S02]  /*2090*/  @!P0 IMAD.MOV R21, RZ, RZ, -R21 ;  /* 0x000000ffff158224 */ /* 0x000fe400078e0a15 */
[----:B------:R-:W-:Y:S02]  /*20a0*/  @!P4 IMAD.MOV R7, RZ, RZ, -R7 ;  /* 0x000000ffff07c224 */ /* 0x000fe400078e0a07 */
[----:B------:R-:W-:Y:S01]  /*20b0*/  @!P3 IMAD.IADD R19, R19, 0x1, -R3 ;  /* 0x000000011313b824 */ /* 0x000fe200078e0a03 */
[----:B------:R-:W-:Y:S01]  /*20c0*/  STL [R1+0x118], R21 ;  /* 0x0001181501007387 */ /* 0x000fe20000100800 */
[----:B------:R-:W-:Y:S01]  /*20d0*/  IMAD.MOV R13, RZ, RZ, -R13 ;  /* 0x000000ffff0d7224 */ /* 0x000fe200078e0a0d */
[----:B------:R-:W-:Y:S01]  /*20e0*/  ISETP.GE.AND P3, PT, R15, RZ, PT ;  /* 0x000000ff0f00720c */ /* 0x000fe20003f66270 */
[----:B------:R-:W-:Y:S01]  /*20f0*/  @!P6 IMAD.IADD R12, R12, 0x1, -R3 ;  /* 0x000000010c0ce824 */ /* 0x000fe200078e0a03 */
[----:B------:R0:W-:Y:S01]  /*2100*/  STL [R1+0x11c], R7 ;  /* 0x00011c0701007387 */ /* 0x0001e20000100800 */
[C---:B------:R-:W-:Y:S01]  /*2110*/  IMAD R2, R3.reuse, R8, R2 ;  /* 0x0000000803027224 */ /* 0x040fe200078e0202 */
[----:B------:R-:W-:Y:S01]  /*2120*/  ISETP.GE.AND P6, PT, R14, RZ, PT ;  /* 0x000000ff0e00720c */ /* 0x000fe20003fc6270 */
[----:B------:R-:W-:Y:S01]  /*2130*/  IMAD.MOV.U32 R9, RZ, RZ, R10 ;  /* 0x000000ffff097224 */ /* 0x000fe200078e000a */
[C---:B------:R-:W-:Y:S01]  /*2140*/  ISETP.GT.U32.AND P4, PT, R3.reuse, R12, PT ;  /* 0x0000000c0300720c */ /* 0x040fe20003f84070 */
[----:B------:R-:W-:-:S02]  /*2150*/  IMAD R13, R3, R13, R5 ;  /* 0x0000000d030d7224 */ /* 0x000fc400078e0205 */
[----:B------:R-:W-:Y:S01]  /*2160*/  @!P2 IMAD.MOV R9, RZ, RZ, -R9 ;  /* 0x000000ffff09a224 */ /* 0x000fe200078e0a09 */
[C---:B------:R-:W-:Y:S01]  /*2170*/  ISETP.GT.U32.AND P2, PT, R3.reuse, R2, PT ;  /* 0x000000020300720c */ /* 0x040fe20003f44070 */
[----:B------:R-:W-:Y:S02]  /*2180*/  VIADD R5, R0, 0x1e1 ;  /* 0x000001e100057836 */ /* 0x000fe40000000000 */
[----:B0-----:R-:W-:Y:S01]  /*2190*/  IMAD.MOV.U32 R7, RZ, RZ, R19 ;  /* 0x000000ffff077224 */ /* 0x001fe200078e0013 */
[----:B------:R0:W-:Y:S01]  /*21a0*/  STL [R1+0x120], R9 ;  /* 0x0001200901007387 */ /* 0x0001e20000100800 */
[----:B------:R-:W-:Y:S01]  /*21b0*/  @!P1 IMAD.IADD R20, R20, 0x1, -R3 ;  /* 0x0000000114149824 */ /* 0x000fe200078e0a03 */
[----:B------:R-:W-:Y:S01]  /*21c0*/  IABS R10, R5 ;  /* 0x00000005000a7213 */ /* 0x000fe20000000000 */
[----:B------:R-:W-:Y:S01]  /*21d0*/  @!P5 IMAD.MOV R7, RZ, RZ, -R7 ;  /* 0x000000ffff07d224 */ /* 0x000fe200078e0a07 */
[C---:B------:R-:W-:Y:S01]  /*21e0*/  ISETP.GT.U32.AND P5, PT, R3.reuse, R13, PT ;  /* 0x0000000d0300720c */ /* 0x040fe20003fa4070 */
[--C-:B------:R-:W-:Y:S01]  /*21f0*/  @!P4 IMAD.IADD R12, R12, 0x1, -R3.reuse ;  /* 0x000000010c0cc824 */ /* 0x100fe200078e0a03 */
[----:B------:R-:W-:Y:S01]  /*2200*/  ISETP.GT.U32.AND P0, PT, R3, R20, PT ;  /* 0x000000140300720c */ /* 0x000fe20003f04070 */
[----:B------:R-:W-:Y:S01]  /*2210*/  VIADD R15, R0, 0x1df ;  /* 0x000001df000f7836 */ /* 0x000fe20000000000 */
[----:B------:R-:W-:Y:S01]  /*2220*/  ISETP.GE.AND P4, PT, R5, RZ, PT ;  /* 0x000000ff0500720c */ /* 0x000fe20003f86270 */
[----:B------:R-:W-:Y:S01]  /*2230*/  @!P2 IMAD.IADD R2, R2, 0x1, -R3 ;  /* 0x000000010202a824 */ /* 0x000fe200078e0a03 */
[----:B------:R1:W-:Y:S01]  /*2240*/  STL [R1+0x128], R7 ;  /* 0x0001280701007387 */ /* 0x0003e20000100800 */
[----:B------:R-:W-:Y:S01]  /*2250*/  IMAD.MOV.U32 R5, RZ, RZ, R10 ;  /* 0x000000ffff057224 */ /* 0x000fe200078e000a */
[----:B------:R-:W-:Y:S01]  /*2260*/  ISETP.GE.AND P1, PT, R11, RZ, PT ;  /* 0x000000ff0b00720c */ /* 0x000fe20003f26270 */
[----:B0-----:R-:W-:-:S02]  /*2270*/  VIADD R9, R0, 0x1e0 ;  /* 0x000001e000097836 */ /* 0x001fc40000000000 */
[----:B------:R-:W-:-:S03]  /*2280*/  IMAD.HI.U32 R10, R4, R5, RZ ;  /* 0x00000005040a7227 */ /* 0x000fc600078e00ff */
[----:B------:R-:W-:Y:S01]  /*2290*/  IABS R8, R9 ;  /* 0x0000000900087213 */ /* 0x000fe20000000000 */
[--C-:B------:R-:W-:Y:S01]  /*22a0*/  @!P5 IMAD.IADD R13, R13, 0x1, -R3.reuse ;  /* 0x000000010d0dd824 */ /* 0x100fe200078e0a03 */
[----:B------:R-:W-:Y:S01]  /*22b0*/  ISETP.GT.U32.AND P5, PT, R3, R2, PT ;  /* 0x000000020300720c */ /* 0x000fe20003fa4070 */
[----:B------:R-:W-:Y:S01]  /*22c0*/  IMAD.MOV R10, RZ, RZ, -R10 ;  /* 0x000000ffff0a7224 */ /* 0x000fe200078e0a0a */
[----:B------:R-:W-:Y:S01]  /*22d0*/  ISETP.GE.AND P2, PT, R9, RZ, PT ;  /* 0x000000ff0900720c */ /* 0x000fe20003f46270 */
[----:B------:R-:W-:Y:S01]  /*22e0*/  @!P0 IMAD.IADD R20, R20, 0x1, -R3 ;  /* 0x0000000114148824 */ /* 0x000fe200078e0a03 */
[----:B------:R-:W-:Y:S01]  /*22f0*/  ISETP.GE.AND P0, PT, R18, RZ, PT ;  /* 0x000000ff1200720c */ /* 0x000fe20003f06270 */
[----:B------:R-:W-:Y:S02]  /*2300*/  IMAD R5, R3, R10, R5 ;  /* 0x0000000a03057224 */ /* 0x000fe400078e0205 */
[----:B-1----:R-:W-:Y:S02]  /*2310*/  IMAD.MOV.U32 R7, RZ, RZ, R20 ;  /* 0x000000ffff077224 */ /* 0x002fe400078e0014 */
[----:B------:R-:W-:-:S04]  /*2320*/  IMAD.HI.U32 R9, R4, R8, RZ ;  /* 0x0000000804097227 */ /* 0x000fc800078e00ff */
[----:B------:R-:W-:Y:S01]  /*2330*/  @!P5 IMAD.IADD R2, R2, 0x1, -R3 ;  /* 0x000000010202d824 */ /* 0x000fe200078e0a03 */
[C---:B------:R-:W-:Y:S01]  /*2340*/  ISETP.GT.U32.AND P5, PT, R3.reuse, R5, PT ;  /* 0x000000050300720c */ /* 0x040fe20003fa4070 */
[----:B------:R-:W-:Y:S01]  /*2350*/  @!P3 IMAD.MOV R7, RZ, RZ, -R7 ;  /* 0x000000ffff07b224 */ /* 0x000fe200078e0a07 */
[C---:B------:R-:W-:Y:S01]  /*2360*/  ISETP.GT.U32.AND P3, PT, R3.reuse, R13, PT ;  /* 0x0000000d0300720c */ /* 0x040fe20003f64070 */
[----:B------:R-:W-:Y:S02]  /*2370*/  IMAD.MOV R9, RZ, RZ, -R9 ;  /* 0x000000ffff097224 */ /* 0x000fe400078e0a09 */
[----:B------:R-:W-:Y:S01]  /*2380*/  IMAD.MOV.U32 R14, RZ, RZ, R2 ;  /* 0x000000ffff0e7224 */ /* 0x000fe200078e0002 */
[----:B------:R0:W-:Y:S01]  /*2390*/  STL [R1+0x12c], R7 ;  /* 0x00012c0701007387 */ /* 0x0001e20000100800 */
[----:B------:R-:W-:Y:S02]  /*23a0*/  IMAD R8, R3, R9, R8 ;  /* 0x0000000903087224 */ /* 0x000fe400078e0208 */
[----:B------:R-:W-:-:S02]  /*23b0*/  @!P6 IMAD.MOV R14, RZ, RZ, -R14 ;  /* 0x000000ffff0ee224 */ /* 0x000fc400078e0a0e */
[C---:B------:R-:W-:Y:S01]  /*23c0*/  VIADD R11, R0.reuse, 0x1dd ;  /* 0x000001dd000b7836 */ /* 0x040fe20000000000 */
[----:B------:R-:W-:Y:S01]  /*23d0*/  ISETP.GT.U32.AND P6, PT, R3, R8, PT ;  /* 0x000000080300720c */ /* 0x000fe20003fc4070 */
[--C-:B------:R-:W-:Y:S02]  /*23e0*/  @!P5 IMAD.IADD R5, R5, 0x1, -R3.reuse ;  /* 0x000000010505d824 */ /* 0x100fe400078e0a03 */
[----:B------:R-:W-:Y:S02]  /*23f0*/  @!P3 IMAD.IADD R13, R13, 0x1, -R3 ;  /* 0x000000010d0db824 */ /* 0x000fe400078e0a03 */
[----:B0-----:R-:W-:Y:S01]  /*2400*/  IMAD.MOV.U32 R7, RZ, RZ, R12 ;  /* 0x000000ffff077224 */ /* 0x001fe200078e000c */
[----:B------:R-:W-:Y:S01]  /*2410*/  ISETP.GT.U32.AND P5, PT, R3, R5, PT ;  /* 0x000000050300720c */ /* 0x000fe20003fa4070 */
[C---:B------:R-:W-:Y:S02]  /*2420*/  VIADD R9, R0.reuse, 0x1dc ;  /* 0x000001dc00097836 */ /* 0x040fe40000000000 */
[----:B------:R-:W-:Y:S01]  /*2430*/  @!P1 IMAD.MOV R7, RZ, RZ, -R7 ;  /* 0x000000ffff079224 */ /* 0x000fe200078e0a07 */
[----:B------:R-:W-:Y:S01]  /*2440*/  ISETP.GE.AND P1, PT, R15, RZ, PT ;  /* 0x000000ff0f00720c */ /* 0x000fe20003f26270 */
[----:B------:R-:W-:Y:S01]  /*2450*/  VIADD R12, R0, 0x1de ;  /* 0x000001de000c7836 */ /* 0x000fe20000000000 */
[----:B------:R-:W-:Y:S01]  /*2460*/  IABS R15, R15 ;  /* 0x0000000f000f7213 */ /* 0x000fe20000000000 */
[----:B------:R-:W-:Y:S01]  /*2470*/  @!P6 IMAD.IADD R8, R8, 0x1, -R3 ;  /* 0x000000010808e824 */ /* 0x000fe200078e0a03 */
[----:B------:R0:W-:Y:S01]  /*2480*/  STL [R1+0x130], R7 ;  /* 0x0001300701007387 */ /* 0x0001e20000100800 */
[----:B------:R-:W-:Y:S01]  /*2490*/  VIADD R17, R0, 0x1da ;  /* 0x000001da00117836 */ /* 0x000fe20000000000 */
[----:B------:R-:W-:Y:S01]  /*24a0*/  ISETP.GE.AND P3, PT, R12, RZ, PT ;  /* 0x000000ff0c00720c */ /* 0x000fe20003f66270 */
[----:B------:R-:W-:Y:S01]  /*24b0*/  IMAD.HI.U32 R10, R4, R15, RZ ;  /* 0x0000000f040a7227 */ /* 0x000fe200078e00ff */
[----:B------:R1:W-:Y:S01]  /*24c0*/  STL [R1+0x134], R14 ;  /* 0x0001340e01007387 */ /* 0x0003e20000100800 */
[----:B------:R-:W-:-:S02]  /*24d0*/  ISETP.GT.U32.AND P6, PT, R3, R8, PT ;  /* 0x000000080300720c */ /* 0x000fc40003fc4070 */
[----:B------:R-:W-:Y:S01]  /*24e0*/  IMAD.MOV R2, RZ, RZ, -R10 ;  /* 0x000000ffff027224 */ /* 0x000fe200078e0a0a */
[----:B------:R-:W-:Y:S01]  /*24f0*/  IABS R12, R12 ;  /* 0x0000000c000c7213 */ /* 0x000fe20000000000 */
[----:B------:R-:W-:Y:S01]  /*2500*/  @!P5 IMAD.IADD R5, R5, 0x1, -R3 ;  /* 0x000000010505d824 */ /* 0x000fe200078e0a03 */
[----:B------:R-:W-:Y:S01]  /*2510*/  IABS R16, R17 ;  /* 0x0000001100107213 */ /* 0x000fe20000000000 */
[----:B0-----:R-:W-:Y:S02]  /*2520*/  IMAD.MOV.U32 R7, RZ, RZ, R13 ;  /* 0x000000ffff077224 */ /* 0x001fe400078e000d */
[----:B------:R-:W-:Y:S01]  /*2530*/  IMAD R15, R3, R2, R15 ;  /* 0x00000002030f7224 */ /* 0x000fe200078e020f */
[----:B------:R-:W-:Y:S01]  /*2540*/  IABS R2, R9 ;  /* 0x0000000900027213 */ /* 0x000fe20000000000 */
[----:B------:R-:W-:Y:S01]  /*2550*/  @!P0 IMAD.MOV R7, RZ, RZ, -R7 ;  /* 0x000000ffff078224 */ /* 0x000fe200078e0a07 */
[----:B------:R-:W-:Y:S01]  /*2560*/  ISETP.GE.AND P0, PT, R11, RZ, PT ;  /* 0x000000ff0b00720c */ /* 0x000fe20003f06270 */
[----:B------:R-:W-:Y:S01]  /*2570*/  IMAD.HI.U32 R10, R4, R12, RZ ;  /* 0x0000000c040a7227 */ /* 0x000fe200078e00ff */
[----:B------:R-:W-:-:S02]  /*2580*/  IABS R11, R11 ;  /* 0x0000000b000b7213 */ /* 0x000fc40000000000 */
[----:B------:R-:W-:Y:S01]  /*2590*/  ISETP.GT.U32.AND P5, PT, R3, R15, PT ;  /* 0x0000000f0300720c */ /* 0x000fe20003fa4070 */
[C---:B------:R-:W-:Y:S01]  /*25a0*/  IMAD.HI.U32 R13, R4.reuse, R2, RZ ;  /* 0x00000002040d7227 */ /* 0x040fe200078e00ff */
[----:B------:R0:W-:Y:S03]  /*25b0*/  STL [R1+0x138], R7 ;  /* 0x0001380701007387 */ /* 0x0001e60000100800 */
[----:B-1----:R-:W-:-:S04]  /*25c0*/  IMAD.HI.U32 R14, R4, R11, RZ ;  /* 0x0000000b040e7227 */ /* 0x002fc800078e00ff */
[----:B------:R-:W-:Y:S02]  /*25d0*/  IMAD.MOV R14, RZ, RZ, -R14 ;  /* 0x000000ffff0e7224 */ /* 0x000fe400078e0a0e */
[----:B------:R-:W-:Y:S02]  /*25e0*/  IMAD.MOV R13, RZ, RZ, -R13 ;  /* 0x000000ffff0d7224 */ /* 0x000fe400078e0a0d */
[----:B0-----:R-:W-:Y:S02]  /*25f0*/  IMAD.MOV.U32 R7, RZ, RZ, R5 ;  /* 0x000000ffff077224 */ /* 0x001fe400078e0005 */
[C---:B------:R-:W-:Y:S02]  /*2600*/  IMAD R5, R3.reuse, R14, R11 ;  /* 0x0000000e03057224 */ /* 0x040fe400078e020b */
[----:B------:R-:W-:Y:S02]  /*2610*/  IMAD.MOV R10, RZ, RZ, -R10 ;  /* 0x000000ffff0a7224 */ /* 0x000fe400078e0a0a */
[----:B------:R-:W-:-:S02]  /*2620*/  IMAD R2, R3, R13, R2 ;  /* 0x0000000d03027224 */ /* 0x000fc400078e0202 */
[--C-:B------:R-:W-:Y:S01]  /*2630*/  @!P6 IMAD.IADD R8, R8, 0x1, -R3.reuse ;  /* 0x000000010808e824 */ /* 0x100fe200078e0a03 */
[C---:B------:R-:W-:Y:S01]  /*2640*/  ISETP.GT.U32.AND P6, PT, R3.reuse, R5, PT ;  /* 0x000000050300720c */ /* 0x040fe20003fc4070 */
[----:B------:R-:W-:Y:S02]  /*2650*/  IMAD R12, R3, R10, R12 ;  /* 0x0000000a030c7224 */ /* 0x000fe400078e020c */
[----:B------:R-:W-:Y:S01]  /*2660*/  @!P5 IMAD.IADD R15, R15, 0x1, -R3 ;  /* 0x000000010f0fd824 */ /* 0x000fe200078e0a03 */
[C---:B------:R-:W-:Y:S01]  /*2670*/  ISETP.GT.U32.AND P5, PT, R3.reuse, R2, PT ;  /* 0x000000020300720c */ /* 0x040fe20003fa4070 */
[----:B------:R-:W-:Y:S01]  /*2680*/  @!P4 IMAD.MOV R7, RZ, RZ, -R7 ;  /* 0x000000ffff07c224 */ /* 0x000fe200078e0a07 */
[----:B------:R-:W-:Y:S01]  /*2690*/  ISETP.GT.U32.AND P4, PT, R3, R12, PT ;  /* 0x0000000c0300720c */ /* 0x000fe20003f84070 */
[----:B------:R-:W-:-:S03]  /*26a0*/  IMAD.HI.U32 R19, R4, R16, RZ ;  /* 0x0000001004137227 */ /* 0x000fc600078e00ff */
[----:B------:R0:W-:Y:S01]  /*26b0*/  STL [R1+0x208], R7 ;  /* 0x0002080701007387 */ /* 0x0001e20000100800 */
[----:B------:R-:W-:Y:S02]  /*26c0*/  IMAD.MOV R19, RZ, RZ, -R19 ;  /* 0x000000ffff137224 */ /* 0x000fe400078e0a13 */
[--C-:B------:R-:W-:Y:S02]  /*26d0*/  @!P6 IMAD.IADD R5, R5, 0x1, -R3.reuse ;  /* 0x000000010505e824 */ /* 0x100fe400078e0a03 */
[C---:B------:R-:W-:Y:S02]  /*26e0*/  IMAD R16, R3.reuse, R19, R16 ;  /* 0x0000001303107224 */ /* 0x040fe400078e0210 */
[--C-:B------:R-:W-:Y:S01]  /*26f0*/  @!P5 IMAD.IADD R2, R2, 0x1, -R3.reuse ;  /* 0x000000010202d824 */ /* 0x100fe200078e0a03 */
[C---:B------:R-:W-:Y:S01]  /*2700*/  ISETP.GT.U32.AND P5, PT, R3.reuse, R5, PT ;  /* 0x000000050300720c */ /* 0x040fe20003fa4070 */
[----:B------:R-:W-:Y:S01]  /*2710*/  @!P4 IMAD.IADD R12, R12, 0x1, -R3 ;  /* 0x000000010c0cc824 */ /* 0x000fe200078e0a03 */
[----:B------:R-:W-:Y:S01]  /*2720*/  ISETP.GT.U32.AND P4, PT, R3, R15, PT ;  /* 0x0000000f0300720c */ /* 0x000fe20003f84070 */
[----:B0-----:R-:W-:-:S02]  /*2730*/  IMAD.MOV.U32 R7, RZ, RZ, R8 ;  /* 0x000000ffff077224 */ /* 0x001fc400078e0008 */
[C---:B------:R-:W-:Y:S01]  /*2740*/  VIADD R18, R0.reuse, 0x1db ;  /* 0x000001db00127836 */ /* 0x040fe20000000000 */
[C---:B------:R-:W-:Y:S01]  /*2750*/  ISETP.GT.U32.AND P6, PT, R3.reuse, R12, PT ;  /* 0x0000000c0300720c */ /* 0x040fe20003fc4070 */
[----:B------:R-:W-:Y:S01]  /*2760*/  @!P2 IMAD.MOV R7, RZ, RZ, -R7 ;  /* 0x000000ffff07a224 */ /* 0x000fe200078e0a07 */
[----:B------:R-:W-:Y:S01]  /*2770*/  ISETP.GT.U32.AND P2, PT, R3, R2, PT ;  /* 0x000000020300720c */ /* 0x000fe20003f44070 */
[----:B------:R-:W-:Y:S01]  /*2780*/  VIADD R13, R0, 0x1d9 ;  /* 0x000001d9000d7836 */ /* 0x000fe20000000000 */
[----:B------:R-:W-:Y:S02]  /*2790*/  IABS R10, R18 ;  /* 0x00000012000a7213 */ /* 0x000fe40000000000 */
[----:B------:R0:W-:Y:S01]  /*27a0*/  STL [R1+0x20c], R7 ;  /* 0x00020c0701007387 */ /* 0x0001e20000100800 */
[----:B------:R-:W-:Y:S01]  /*27b0*/  @!P5 IMAD.IADD R5, R5, 0x1, -R3 ;  /* 0x000000010505d824 */ /* 0x000fe200078e0a03 */
[----:B------:R-:W-:Y:S01]  /*27c0*/  ISETP.GT.U32.AND P5, PT, R3, R16, PT ;  /* 0x000000100300720c */ /* 0x000fe20003fa4070 */
[----:B------:R-:W-:Y:S01]  /*27d0*/  IMAD.HI.U32 R11, R4, R10, RZ ;  /* 0x0000000a040b7227 */ /* 0x000fe200078e00ff */
[----:B------:R-:W-:-:S03]  /*27e0*/  IABS R14, R13 ;  /* 0x0000000d000e7213 */ /* 0x000fc60000000000 */
[--C-:B------:R-:W-:Y:S01]  /*27f0*/  @!P6 IMAD.IADD R12, R12, 0x1, -R3.reuse ;  /* 0x000000010c0ce824 */ /* 0x100fe200078e0a03 */
[----:B------:R-:W-:Y:S01]  /*2800*/  ISETP.GE.AND P6, PT, R9, RZ, PT ;  /* 0x000000ff0900720c */ /* 0x000fe20003fc6270 */
[----:B------:R-:W-:Y:S02]  /*2810*/  VIADD R9, R0, 0x1d7 ;  /* 0x000001d700097836 */ /* 0x000fe40000000000 */
[----:B------:R-:W-:Y:S01]  /*2820*/  @!P2 IMAD.IADD R2, R2, 0x1, -R3 ;  /* 0x000000010202a824 */ /* 0x000fe200078e0a03 */
[----:B------:R-:W-:Y:S01]  /*2830*/  ISETP.GE.AND P2, PT, R18, RZ, PT ;  /* 0x000000ff1200720c */ /* 0x000fe20003f46270 */
[----:B------:R-:W-:Y:S01]  /*2840*/  IMAD.MOV R11, RZ, RZ, -R11 ;  /* 0x000000ffff0b7224 */ /* 0x000fe200078e0a0b */
[----:B------:R-:W-:Y:S01]  /*2850*/  IABS R18, R9 ;  /* 0x0000000900127213 */ /* 0x000fe20000000000 */
[--C-:B------:R-:W-:Y:S02]  /*2860*/  @!P5 IMAD.IADD R16, R16, 0x1, -R3.reuse ;  /* 0x000000011010d824 */ /* 0x100fe400078e0a03 */
[----:B------:R-:W-:-:S02]  /*2870*/  @!P4 IMAD.IADD R15, R15, 0x1, -R3 ;  /* 0x000000010f0fc824 */ /* 0x000fc400078e0a03 */
[C---:B------:R-:W-:Y:S01]  /*2880*/  IMAD R10, R3.reuse, R11, R10 ;  /* 0x0000000b030a7224 */ /* 0x040fe200078e020a */
[C---:B------:R-:W-:Y:S01]  /*2890*/  ISETP.GT.U32.AND P5, PT, R3.reuse, R16, PT ;  /* 0x000000100300720c */ /* 0x040fe20003fa4070 */
[----:B------:R-:W-:Y:S02]  /*28a0*/  IMAD.MOV.U32 R21, RZ, RZ, R15 ;  /* 0x000000ffff157224 */ /* 0x000fe400078e000f */
[----:B------:R-:W-:Y:S01]  /*28b0*/  IMAD.HI.U32 R15, R4, R18, RZ ;  /* 0x00000012040f7227 */ /* 0x000fe200078e00ff */
[----:B------:R-:W-:-:S03]  /*28c0*/  ISETP.GT.U32.AND P4, PT, R3, R10, PT ;  /* 0x0000000a0300720c */ /* 0x000fc60003f84070 */
[----:B------:R-:W-:Y:S02]  /*28d0*/  VIADD R11, R0, 0x1d8 ;  /* 0x000001d8000b7836 */ /* 0x000fe40000000000 */
[----:B------:R-:W-:Y:S02]  /*28e0*/  IMAD.MOV R15, RZ, RZ, -R15 ;  /* 0x000000ffff0f7224 */ /* 0x000fe400078e0a0f */
[----:B------:R-:W-:Y:S01]  /*28f0*/  IMAD.HI.U32 R19, R4, R14, RZ ;  /* 0x0000000e04137227 */ /* 0x000fe200078e00ff */
[----:B------:R-:W-:-:S03]  /*2900*/  IABS R8, R11 ;  /* 0x0000000b00087213 */ /* 0x000fc60000000000 */
[----:B------:R-:W-:Y:S02]  /*2910*/  IMAD R18, R3, R15, R18 ;  /* 0x0000000f03127224 */ /* 0x000fe400078e0212 */
[----:B0-----:R-:W-:Y:S02]  /*2920*/  IMAD.MOV.U32 R7, RZ, RZ, R12 ;  /* 0x000000ffff077224 */ /* 0x001fe400078e000c */
[----:B------:R-:W-:-:S04]  /*2930*/  IMAD.HI.U32 R20, R4, R8, RZ ;  /* 0x0000000804147227 */ /* 0x000fc800078e00ff */
[----:B------:R-:W-:Y:S02]  /*2940*/  IMAD.MOV R19, RZ, RZ, -R19 ;  /* 0x000000ffff137224 */ /* 0x000fe400078e0a13 */
[----:B------:R-:W-:Y:S01]  /*2950*/  @!P5 IMAD.IADD R16, R16, 0x1, -R3 ;  /* 0x000000011010d824 */ /* 0x000fe200078e0a03 */
[----:B------:R-:W-:Y:S01]  /*2960*/  ISETP.GT.U32.AND P5, PT, R3, R18, PT ;  /* 0x000000120300720c */ /* 0x000fe20003fa4070 */
[----:B------:R-:W-:Y:S02]  /*2970*/  @!P1 IMAD.MOV R21, RZ, RZ, -R21 ;  /* 0x000000ffff159224 */ /* 0x000fe400078e0a15 */
[----:B------:R-:W-:Y:S02]  /*2980*/  @!P3 IMAD.MOV R7, RZ, RZ, -R7 ;  /* 0x000000ffff07b224 */ /* 0x000fe400078e0a07 */
[----:B------:R-:W-:Y:S01]  /*2990*/  @!P0 IMAD.MOV R5, RZ, RZ, -R5 ;  /* 0x000000ffff058224 */ /* 0x000fe200078e0a05 */
[----:B------:R0:W-:Y:S01]  /*29a0*/  STL [R1+0x224], R21 ;  /* 0x0002241501007387 */ /* 0x0001e20000100800 */
[----:B------:R-:W-:Y:S01]  /*29b0*/  IMAD.MOV R20, RZ, RZ, -R20 ;  /* 0x000000ffff147224 */ /* 0x000fe200078e0a14 */
[----:B------:R-:W-:Y:S01]  /*29c0*/  ISETP.GE.AND P0, PT, R13, RZ, PT ;  /* 0x000000ff0d00720c */ /* 0x000fe20003f06270 */
[----:B------:R-:W-:Y:S01]  /*29d0*/  IMAD R14, R3, R19, R14 ;  /* 0x00000013030e7224 */ /* 0x000fe200078e020e */
[----:B------:R-:W-:Y:S01]  /*29e0*/  STL [R1+0x230], R7 ;  /* 0x0002300701007387 */ /* 0x000fe20000100800 */
[----:B------:R-:W-:-:S02]  /*29f0*/  @!P6 IMAD.MOV R2, RZ, RZ, -R2 ;  /* 0x000000ffff02e224 */ /* 0x000fc400078e0a02 */
[--C-:B------:R-:W-:Y:S01]  /*2a00*/  @!P4 IMAD.IADD R10, R10, 0x1, -R3.reuse ;  /* 0x000000010a0ac824 */ /* 0x100fe200078e0a03 */
[----:B------:R1:W-:Y:S01]  /*2a10*/  STL [R1+0x234], R5 ;  /* 0x0002340501007387 */ /* 0x0003e20000100800 */
[C---:B------:R-:W-:Y:S01]  /*2a20*/  IMAD R8, R3.reuse, R20, R8 ;  /* 0x0000001403087224 */ /* 0x040fe200078e0208 */
[C---:B------:R-:W-:Y:S01]  /*2a30*/  ISETP.GT.U32.AND P3, PT, R3.reuse, R14, PT ;  /* 0x0000000e0300720c */ /* 0x040fe20003f64070 */
[----:B------:R-:W-:Y:S01]  /*2a40*/  @!P5 IMAD.IADD R18, R18, 0x1, -R3 ;  /* 0x000000011212d824 */ /* 0x000fe200078e0a03 */
[----:B------:R2:W-:Y:S01]  /*2a50*/  STL [R1+0x238], R2 ;  /* 0x0002380201007387 */ /* 0x0005e20000100800 */
[C---:B------:R-:W-:Y:S01]  /*2a60*/  ISETP.GT.U32.AND P1, PT, R3.reuse, R10, PT ;  /* 0x0000000a0300720c */ /* 0x040fe20003f24070 */
[----:B0-----:R-:W-:Y:S01]  /*2a70*/  IMAD.MOV.U32 R21, RZ, RZ, R16 ;  /* 0x000000ffff157224 */ /* 0x001fe200078e0010 */
[----:B------:R-:W-:Y:S02]  /*2a80*/  ISETP.GT.U32.AND P6, PT, R3, R8, PT ;  /* 0x000000080300720c */ /* 0x000fe40003fc4070 */
[----:B------:R-:W-:Y:S01]  /*2a90*/  ISETP.GE.AND P4, PT, R17, RZ, PT ;  /* 0x000000ff1100720c */ /* 0x000fe20003f86270 */
[C---:B------:R-:W-:Y:S01]  /*2aa0*/  VIADD R17, R0.reuse, 0x1d6 ;  /* 0x000001d600117836 */ /* 0x040fe20000000000 */
[----:B------:R-:W-:Y:S01]  /*2ab0*/  ISETP.GT.U32.AND P5, PT, R3, R18, PT ;  /* 0x000000120300720c */ /* 0x000fe20003fa4070 */
[----:B-1----:R-:W-:-:S02]  /*2ac0*/  VIADD R5, R0, 0x1d4 ;  /* 0x000001d400057836 */ /* 0x002fc40000000000 */
[----:B--2---:R-:W-:Y:S01]  /*2ad0*/  VIADD R2, R0, 0x1d5 ;  /* 0x000001d500027836 */ /* 0x004fe20000000000 */
[----:B------:R-:W-:Y:S01]  /*2ae0*/  IABS R13, R17 ;  /* 0x00000011000d7213 */ /* 0x000fe20000000000 */
[--C-:B------:R-:W-:Y:S01]  /*2af0*/  @!P3 IMAD.IADD R14, R14, 0x1, -R3.reuse ;  /* 0x000000010e0eb824 */ /* 0x100fe200078e0a03 */
[----:B------:R-:W-:Y:S01]  /*2b00*/  ISETP.GE.AND P3, PT, R9, RZ, PT ;  /* 0x000000ff0900720c */ /* 0x000fe20003f66270 */
[--C-:B------:R-:W-:Y:S01]  /*2b10*/  @!P1 IMAD.IADD R10, R10, 0x1, -R3.reuse ;  /* 0x000000010a0a9824 */ /* 0x100fe200078e0a03 */
[----:B------:R-:W-:Y:S01]  /*2b20*/  IABS R15, R2 ;  /* 0x00000002000f7213 */ /* 0x000fe20000000000 */
[----:B------:R-:W-:Y:S01]  /*2b30*/  @!P6 IMAD.IADD R8, R8, 0x1, -R3 ;  /* 0x000000010808e824 */ /* 0x000fe200078e0a03 */
[----:B------:R-:W-:Y:S01]  /*2b40*/  ISETP.GT.U32.AND P6, PT, R3, R14, PT ;  /* 0x0000000e0300720c */ /* 0x000fe20003fc4070 */
[----:B------:R-:W-:Y:S01]  /*2b50*/  IMAD.MOV.U32 R7, RZ, RZ, R10 ;  /* 0x000000ffff077224 */ /* 0x000fe200078e000a */
[----:B------:R-:W-:Y:S01]  /*2b60*/  ISETP.GE.AND P1, PT, R11, RZ, PT ;  /* 0x000000ff0b00720c */ /* 0x000fe20003f26270 */
[----:B------:R-:W-:Y:S01]  /*2b70*/  IMAD.HI.U32 R12, R4, R15, RZ ;  /* 0x0000000f040c7227 */ /* 0x000fe200078e00ff */
[----:B------:R-:W-:-:S03]  /*2b80*/  IABS R10, R5 ;  /* 0x00000005000a7213 */ /* 0x000fc60000000000 */
[----:B------:R-:W-:Y:S02]  /*2b90*/  IMAD.MOV R19, RZ, RZ, -R12 ;  /* 0x000000ffff137224 */ /* 0x000fe400078e0a0c */
[----:B------:R-:W-:-:S04]  /*2ba0*/  IMAD.HI.U32 R9, R4, R13, RZ ;  /* 0x0000000d04097227 */ /* 0x000fc800078e00ff */
[C---:B------:R-:W-:Y:S02]  /*2bb0*/  IMAD R15, R3.reuse, R19, R15 ;  /* 0x00000013030f7224 */ /* 0x040fe400078e020f */
[----:B------:R-:W-:Y:S01]  /*2bc0*/  @!P2 IMAD.MOV R7, RZ, RZ, -R7 ;  /* 0x000000ffff07a224 */ /* 0x000fe200078e0a07 */
[C---:B------:R-:W-:Y:S01]  /*2bd0*/  ISETP.GT.U32.AND P2, PT, R3.reuse, R8, PT ;  /* 0x000000080300720c */ /* 0x040fe20003f44070 */
[----:B------:R-:W-:Y:S02]  /*2be0*/  IMAD.MOV R9, RZ, RZ, -R9 ;  /* 0x000000ffff097224 */ /* 0x000fe400078e0a09 */
[----:B------:R-:W-:Y:S01]  /*2bf0*/  VIADD R11, R0, 0x1d3 ;  /* 0x000001d3000b7836 */ /* 0x000fe20000000000 */
[----:B------:R0:W-:Y:S01]  /*2c00*/  STL [R1+0x23c], R7 ;  /* 0x00023c0701007387 */ /* 0x0001e20000100800 */
[----:B------:R-:W-:Y:S01]  /*2c10*/  @!P5 IMAD.IADD R18, R18, 0x1, -R3 ;  /* 0x000000011212d824 */ /* 0x000fe200078e0a03 */
[C---:B------:R-:W-:Y:S01]  /*2c20*/  ISETP.GT.U32.AND P5, PT, R3.reuse, R15, PT ;  /* 0x0000000f0300720c */ /* 0x040fe20003fa4070 */
[----:B------:R-:W-:Y:S01]  /*2c30*/  IMAD R9, R3, R9, R13 ;  /* 0x0000000903097224 */ /* 0x000fe200078e020d */
[----:B------:R-:W-:Y:S01]  /*2c40*/  IABS R13, R11 ;  /* 0x0000000b000d7213 */ /* 0x000fe20000000000 */
[----:B------:R-:W-:-:S02]  /*2c50*/  @!P6 IMAD.IADD R14, R14, 0x1, -R3 ;  /* 0x000000010e0ee824 */ /* 0x000fc400078e0a03 */
[----:B------:R-:W-:Y:S01]  /*2c60*/  IMAD.HI.U32 R19, R4, R10, RZ ;  /* 0x0000000a04137227 */ /* 0x000fe200078e00ff */
[----:B------:R-:W-:-:S03]  /*2c70*/  ISETP.GT.U32.AND P6, PT, R3, R9, PT ;  /* 0x000000090300720c */ /* 0x000fc60003fc4070 */
[----:B------:R-:W-:Y:S02]  /*2c80*/  IMAD.MOV.U32 R12, RZ, RZ, R13 ;  /* 0x000000ffff0c7224 */ /* 0x000fe400078e000d */
[----:B------:R-:W-:Y:S02]  /*2c90*/  VIADD R13, R0, 0x1d2 ;  /* 0x000001d2000d7836 */ /* 0x000fe40000000000 */
[--C-:B------:R-:W-:Y:S01]  /*2ca0*/  @!P2 IMAD.IADD R8, R8, 0x1, -R3.reuse ;  /* 0x000000010808a824 */ /* 0x100fe200078e0a03 */
[----:B------:R-:W-:Y:S01]  /*2cb0*/  ISETP.GE.AND P2, PT, R17, RZ, PT ;  /* 0x000000ff1100720c */ /* 0x000fe20003f46270 */
[----:B------:R-:W-:Y:S01]  /*2cc0*/  @!P5 IMAD.IADD R15, R15, 0x1, -R3 ;  /* 0x000000010f0fd824 */ /* 0x000fe200078e0a03 */
[----:B------:R-:W-:Y:S01]  /*2cd0*/  IABS R17, R13 ;  /* 0x0000000d00117213 */ /* 0x000fe20000000000 */
[----:B------:R-:W-:Y:S02]  /*2ce0*/  IMAD.MOV R19, RZ, RZ, -R19 ;  /* 0x000000ffff137224 */ /* 0x000fe400078e0a13 */
[----:B------:R-:W-:Y:S01]  /*2cf0*/  @!P6 IMAD.IADD R9, R9, 0x1, -R3 ;  /* 0x000000010909e824 */ /* 0x000fe200078e0a03 */
[----:B------:R-:W-:Y:S01]  /*2d00*/  ISETP.GT.U32.AND P5, PT, R3, R15, PT ;  /* 0x0000000f0300720c */ /* 0x000fe20003fa4070 */
[----:B------:R-:W-:Y:S01]  /*2d10*/  IMAD.HI.U32 R16, R4, R17, RZ ;  /* 0x0000001104107227 */ /* 0x000fe200078e00ff */
[----:B------:R-:W-:-:S03]  /*2d20*/  ISETP.GE.AND P6, PT, R2, RZ, PT ;  /* 0x000000ff0200720c */ /* 0x000fc60003fc6270 */
[----:B0-----:R-:W-:Y:S02]  /*2d30*/  IMAD.MOV.U32 R7, RZ, RZ, R14 ;  /* 0x000000ffff077224 */ /* 0x001fe400078e000e */
[----:B------:R-:W-:Y:S02]  /*2d40*/  IMAD.MOV R16, RZ, RZ, -R16 ;  /* 0x000000ffff107224 */ /* 0x000fe400078e0a10 */
[----:B------:R-:W-:-:S04]  /*2d50*/  IMAD.HI.U32 R20, R4, R12, RZ ;  /* 0x0000000c04147227 */ /* 0x000fc800078e00ff */
[----:B------:R-:W-:Y:S01]  /*2d60*/  @!P4 IMAD.MOV R21, RZ, RZ, -R21 ;  /* 0x000000ffff15c224 */ /* 0x000fe200078e0a15 */
[C---:B------:R-:W-:Y:S01]  /*2d70*/  ISETP.GT.U32.AND P4, PT, R3.reuse, R9, PT ;  /* 0x000000090300720c */ /* 0x040fe20003f84070 */
[C---:B------:R-:W-:Y:S02]  /*2d80*/  IMAD R10, R3.reuse, R19, R10 ;  /* 0x00000013030a7224 */ /* 0x040fe400078e020a */
[----:B------:R-:W-:Y:S01]  /*2d90*/  @!P0 IMAD.MOV R7, RZ, RZ, -R7 ;  /* 0x000000ffff078224 */ /* 0x000fe200078e0a07 */
[----:B------:R-:W-:Y:S01]  /*2da0*/  STL [R1+0x240], R21 ;  /* 0x0002401501007387 */ /* 0x000fe20000100800 */
[C---:B------:R-:W-:Y:S01]  /*2db0*/  IMAD R16, R3.reuse, R16, R17 ;  /* 0x0000001003107224 */ /* 0x040fe200078e0211 */
[----:B------:R-:W-:Y:S01]  /*2dc0*/  ISETP.GT.U32.AND P0, PT, R3, R10, PT ;  /* 0x0000000a0300720c */ /* 0x000fe20003f04070 */
[----:B------:R-:W-:Y:S01]  /*2dd0*/  IMAD.MOV R20, RZ, RZ, -R20 ;  /* 0x000000ffff147224 */ /* 0x000fe200078e0a14 */
[----:B------:R0:W-:Y:S01]  /*2de0*/  STL [R1+0x244], R7 ;  /* 0x0002440701007387 */ /* 0x0001e20000100800 */
[----:B------:R-:W-:Y:S01]  /*2df0*/  @!P5 IMAD.IADD R15, R15, 0x1, -R3 ;  /* 0x000000010f0fd824 */ /* 0x000fe200078e0a03 */
[----:B------:R-:W-:Y:S01]  /*2e00*/  ISETP.GT.U32.AND P5, PT, R3, R16, PT ;  /* 0x000000100300720c */ /* 0x000fe20003fa4070 */
[----:B------:R-:W-:-:S02]  /*2e10*/  VIADD R2, R0, 0x1d1 ;  /* 0x000001d100027836 */ /* 0x000fc40000000000 */
[----:B------:R-:W-:Y:S02]  /*2e20*/  IMAD R20, R3, R20, R12 ;  /* 0x0000001403147224 */ /* 0x000fe400078e020c */
[----:B------:R-:W-:Y:S01]  /*2e30*/  @!P1 IMAD.MOV R8, RZ, RZ, -R8 ;  /* 0x000000ffff089224 */ /* 0x000fe200078e0a08 */
[----:B------:R-:W-:Y:S01]  /*2e40*/  IABS R12, R2 ;  /* 0x00000002000c7213 */ /* 0x000fe20000000000 */
[----:B------:R-:W-:Y:S01]  /*2e50*/  @!P4 IMAD.IADD R9, R9, 0x1, -R3 ;  /* 0x000000010909c824 */ /* 0x000fe200078e0a03 */
[----:B------:R-:W-:Y:S01]  /*2e60*/  ISETP.GE.AND P4, PT, R11, RZ, PT ;  /* 0x000000ff0b00720c */ /* 0x000fe20003f86270 */
[----:B0-----:R-:W-:Y:S01]  /*2e70*/  IMAD.MOV.U32 R7, RZ, RZ, R18 ;  /* 0x000000ffff077224 */ /* 0x001fe200078e0012 */
[----:B------:R0:W-:Y:S01]  /*2e80*/  STL [R1+0x24c], R8 ;  /* 0x00024c0801007387 */ /* 0x0001e20000100800 */
[----:B------:R-:W-:Y:S01]  /*2e90*/  VIADD R11, R0, 0x1d0 ;  /* 0x000001d0000b7836 */ /* 0x000fe20000000000 */
[----:B------:R-:W-:Y:S01]  /*2ea0*/  ISETP.GE.AND P1, PT, R5, RZ, PT ;  /* 0x000000ff0500720c */ /* 0x000fe20003f26270 */
[----:B------:R-:W-:Y:S01]  /*2eb0*/  @!P3 IMAD.MOV R7, RZ, RZ, -R7 ;  /* 0x000000ffff07b224 */ /* 0x000fe200078e0a07 */
[----:B------:R-:W-:Y:S01]  /*2ec0*/  ISETP.GT.U32.AND P3, PT, R3, R20, PT ;  /* 0x000000140300720c */ /* 0x000fe20003f64070 */
[--C-:B------:R-:W-:Y:S01]  /*2ed0*/  @!P0 IMAD.IADD R10, R10, 0x1, -R3.reuse ;  /* 0x000000010a0a8824 */ /* 0x100fe200078e0a03 */
[----:B------:R-:W-:Y:S01]  /*2ee0*/  ISETP.GE.AND P0, PT, R13, RZ, PT ;  /* 0x000000ff0d00720c */ /* 0x000fe20003f06270 */
[----:B------:R-:W-:Y:S01]  /*2ef0*/  @!P5 IMAD.IADD R16, R16, 0x1, -R3 ;  /* 0x000000011010d824 */ /* 0x000fe200078e0a03 */
[----:B------:R1:W-:Y:S01]  /*2f00*/  STL [R1+0x250], R7 ;  /* 0x0002500701007387 */ /* 0x0003e20000100800 */
[----:B------:R-:W-:Y:S01]  /*2f10*/  IABS R13, R11 ;  /* 0x0000000b000d7213 */ /* 0x000fe20000000000 */
[----:B0-----:R-:W-:-:S02]  /*2f20*/  IMAD.HI.U32 R8, R4, R12, RZ ;  /* 0x0000000c04087227 */ /* 0x001fc400078e00ff */
[C---:B------:R-:W-:Y:S02]  /*2f30*/  ISETP.GT.U32.AND P5, PT, R3.reuse, R16, PT ;  /* 0x000000100300720c */ /* 0x040fe40003fa4070 */
[----:B------:R-:W-:Y:S02]  /*2f40*/  IMAD.MOV R8, RZ, RZ, -R8 ;  /* 0x000000ffff087224 */ /* 0x000fe400078e0a08 */
[----:B------:R-:W-:Y:S02]  /*2f50*/  VIADD R5, R0, 0x1cf ;  /* 0x000001cf00057836 */ /* 0x000fe40000000000 */
[----:B-1----:R-:W-:Y:S02]  /*2f60*/  IMAD.MOV.U32 R7, RZ, RZ, R9 ;  /* 0x000000ffff077224 */ /* 0x002fe400078e0009 */
[----:B------:R-:W-:Y:S01]  /*2f70*/  IMAD R8, R3, R8, R12 ;  /* 0x0000000803087224 */ /* 0x000fe200078e020c */
[----:B------:R-:W-:Y:S01]  /*2f80*/  IABS R9, R5 ;  /* 0x0000000500097213 */ /* 0x000fe20000000000 */
[----:B------:R-:W-:-:S02]  /*2f90*/  @!P2 IMAD.MOV R7, RZ, RZ, -R7 ;  /* 0x000000ffff07a224 */ /* 0x000fc400078e0a07 */
[--C-:B------:R-:W-:Y:S01]  /*2fa0*/  @!P3 IMAD.IADD R20, R20, 0x1, -R3.reuse ;  /* 0x000000011414b824 */ /* 0x100fe200078e0a03 */
[C---:B------:R-:W-:Y:S01]  /*2fb0*/  ISETP.GT.U32.AND P3, PT, R3.reuse, R10, PT ;  /* 0x0000000a0300720c */ /* 0x040fe20003f64070 */
[----:B------:R-:W-:Y:S01]  /*2fc0*/  IMAD.HI.U32 R12, R4, R13, RZ ;  /* 0x0000000d040c7227 */ /* 0x000fe200078e00ff */
[----:B------:R0:W-:Y:S02]  /*2fd0*/  STL [R1+0x254], R7 ;  /* 0x0002540701007387 */ /* 0x0001e40000100800 */
[----:B------:R-:W-:Y:S01]  /*2fe0*/  ISETP.GT.U32.AND P2, PT, R3, R20, PT ;  /* 0x000000140300720c */ /* 0x000fe20003f44070 */
[----:B------:R-:W-:Y:S02]  /*2ff0*/  IMAD.MOV R12, RZ, RZ, -R12 ;  /* 0x000000ffff0c7224 */ /* 0x000fe400078e0a0c */
[----:B------:R-:W-:Y:S02]  /*3000*/  @!P5 IMAD.IADD R16, R16, 0x1, -R3 ;  /* 0x000000011010d824 */ /* 0x000fe400078e0a03 */
[----:B0-----:R-:W-:-:S04]  /*3010*/  IMAD.MOV.U32 R7, RZ, RZ, R15 ;  /* 0x000000ffff077224 */ /* 0x001fc800078e000f */
[----:B------:R-:W-:Y:S01]  /*3020*/  @!P3 IMAD.IADD R10, R10, 0x1, -R3 ;  /* 0x000000010a0ab824 */ /* 0x000fe200078e0a03 */
[C---:B------:R-:W-:Y:S01]  /*3030*/  ISETP.GT.U32.AND P3, PT, R3.reuse, R8, PT ;  /* 0x000000080300720c */ /* 0x040fe20003f64070 */
[----:B------:R-:W-:Y:S01]  /*3040*/  @!P6 IMAD.MOV R7, RZ, RZ, -R7 ;  /* 0x000000ffff07e224 */ /* 0x000fe200078e0a07 */
[----:B------:R-:W-:Y:S01]  /*3050*/  ISETP.GE.AND P6, PT, R2, RZ, PT ;  /* 0x000000ff0200720c */ /* 0x000fe20003fc6270 */
[----:B------:R-:W-:Y:S02]  /*3060*/  IMAD R2, R3, R12, R13 ;  /* 0x0000000c03027224 */ /* 0x000fe400078e020d */
[----:B------:R-:W-:Y:S01]  /*3070*/  @!P2 IMAD.IADD R20, R20, 0x1, -R3 ;  /* 0x000000011414a824 */ /* 0x000fe200078e0a03 */
[----:B------:R0:W-:Y:S01]  /*3080*/  STL [R1+0x258], R7 ;  /* 0x0002580701007387 */ /* 0x0001e20000100800 */
[----:B------:R-:W-:Y:S01]  /*3090*/  ISETP.GE.AND P2, PT, R11, RZ, PT ;  /* 0x000000ff0b00720c */ /* 0x000fe20003f46270 */
[----:B------:R-:W-:Y:S01]  /*30a0*/  VIADD R11, R0, 0x1ce ;  /* 0x000001ce000b7836 */ /* 0x000fe20000000000 */
[----:B------:R-:W-:Y:S01]  /*30b0*/  ISETP.GT.U32.AND P5, PT, R3, R2, PT ;  /* 0x000000020300720c */ /* 0x000fe20003fa4070 */
[----:B------:R-:W-:-:S03]  /*30c0*/  IMAD.HI.U32 R13, R4, R9, RZ ;  /* 0x00000009040d7227 */ /* 0x000fc600078e00ff */
[----:B------:R-:W-:Y:S01]  /*30d0*/  IABS R14, R11 ;  /* 0x0000000b000e7213 */ /* 0x000fe20000000000 */
[----:B------:R-:W-:Y:S02]  /*30e0*/  IMAD.MOV R13, RZ, RZ, -R13 ;  /* 0x000000ffff0d7224 */ /* 0x000fe400078e0a0d */
[----:B0-----:R-:W-:Y:S02]  /*30f0*/  IMAD.MOV.U32 R7, RZ, RZ, R10 ;  /* 0x000000ffff077224 */ /* 0x001fe400078e000a */
[----:B------:R-:W-:Y:S01]  /*3100*/  @!P3 IMAD.IADD R8, R8, 0x1, -R3 ;  /* 0x000000010808b824 */ /* 0x000fe200078e0a03 */
[----:B------:R-:W-:Y:S01]  /*3110*/  ISETP.GE.AND P3, PT, R5, RZ, PT ;  /* 0x000000ff0500720c */ /* 0x000fe20003f66270 */
[----:B------:R-:W-:Y:S02]  /*3120*/  @!P1 IMAD.MOV R7, RZ, RZ, -R7 ;  /* 0x000000ffff079224 */ /* 0x000fe400078e0a07 */
[----:B------:R-:W-:Y:S01]  /*3130*/  @!P5 IMAD.IADD R2, R2, 0x1, -R3 ;  /* 0x000000010202d824 */ /* 0x000fe200078e0a03 */
[C---:B------:R-:W-:Y:S01]  /*3140*/  ISETP.GT.U32.AND P1, PT, R3.reuse, R8, PT ;  /* 0x000000080300720c */ /* 0x040fe20003f24070 */
[C---:B------:R-:W-:Y:S01]  /*3150*/  IMAD R9, R3.reuse, R13, R9 ;  /* 0x0000000d03097224 */ /* 0x040fe200078e0209 */
[----:B------:R0:W-:Y:S01]  /*3160*/  STL [R1+0x25c], R7 ;  /* 0x00025c0701007387 */ /* 0x0001e20000100800 */
[----:B------:R-:W-:Y:S01]  /*3170*/  IMAD.MOV.U32 R17, RZ, RZ, R20 ;  /* 0x000000ffff117224 */ /* 0x000fe200078e0014 */
[----:B------:R-:W-:Y:S01]  /*3180*/  ISETP.GT.U32.AND P5, PT, R3, R2, PT ;  /* 0x000000020300720c */ /* 0x000fe20003fa4070 */
[----:B------:R-:W-:-:S02]  /*3190*/  VIADD R12, R0, 0x1cd ;  /* 0x000001cd000c7836 */ /* 0x000fc40000000000 */
[----:B------:R-:W-:-:S03]  /*31a0*/  IMAD.HI.U32 R5, R4, R14, RZ ;  /* 0x0000000e04057227 */ /* 0x000fc600078e00ff */
[----:B------:R-:W-:Y:S01]  /*31b0*/  IABS R15, R12 ;  /* 0x0000000c000f7213 */ /* 0x000fe20000000000 */
[----:B------:R-:W-:Y:S01]  /*31c0*/  @!P4 IMAD.MOV R17, RZ, RZ, -R17 ;  /* 0x000000ffff11c224 */ /* 0x000fe200078e0a11 */
[----:B------:R-:W-:Y:S01]  /*31d0*/  ISETP.GT.U32.AND P4, PT, R3, R9, PT ;  /* 0x000000090300720c */ /* 0x000fe20003f84070 */
[----:B0-----:R-:W-:Y:S02]  /*31e0*/  IMAD.MOV.U32 R7, RZ, RZ, R16 ;  /* 0x000000ffff077224 */ /* 0x001fe400078e0010 */
[----:B------:R-:W-:Y:S01]  /*31f0*/  IMAD.HI.U32 R10, R4, R15, RZ ;  /* 0x0000000f040a7227 */ /* 0x000fe200078e00ff */
[----:B------:R0:W-:Y:S03]  /*3200*/  STL [R1+0x260], R17 ;  /* 0x0002601101007387 */ /* 0x0001e60000100800 */
[----:B------:R-:W-:Y:S01]  /*3210*/  @!P0 IMAD.MOV R7, RZ, RZ, -R7 ;  /* 0x000000ffff078224 */ /* 0x000fe200078e0a07 */
[----:B------:R-:W-:Y:S01]  /*3220*/  ISETP.GE.AND P0, PT, R11, RZ, PT ;  /* 0x000000ff0b00720c */ /* 0x000fe20003f06270 */
[----:B------:R-:W-:-:S02]  /*3230*/  IMAD.MOV R11, RZ, RZ, -R5 ;  /* 0x000000ffff0b7224 */ /* 0x000fc400078e0a05 */
[--C-:B------:R-:W-:Y:S01]  /*3240*/  @!P5 IMAD.IADD R2, R2, 0x1, -R3.reuse ;  /* 0x000000010202d824 */ /* 0x100fe200078e0a03 */
[----:B------:R1:W-:Y:S01]  /*3250*/  STL [R1+0x264], R7 ;  /* 0x0002640701007387 */ /* 0x0003e20000100800 */
[C---:B------:R-:W-:Y:S02]  /*3260*/  IMAD R14, R3.reuse, R11, R14 ;  /* 0x0000000b030e7224 */ /* 0x040fe400078e020e */
[----:B------:R-:W-:Y:S02]  /*3270*/  IMAD.MOV R10, RZ, RZ, -R10 ;  /* 0x000000ffff0a7224 */ /* 0x000fe400078e0a0a */
[--C-:B------:R-:W-:Y:S01]  /*3280*/  @!P1 IMAD.IADD R8, R8, 0x1, -R3.reuse ;  /* 0x0000000108089824 */ /* 0x100fe200078e0a03 */
[----:B------:R-:W-:Y:S01]  /*3290*/  ISETP.GT.U32.AND P5, PT, R3, R14, PT ;  /* 0x0000000e0300720c */ /* 0x000fe20003fa4070 */
[----:B------:R-:W-:Y:S01]  /*32a0*/  @!P4 IMAD.IADD R9, R9, 0x1, -R3 ;  /* 0x000000010909c824 */ /* 0x000fe200078e0a03 */
[----:B------:R-:W-:Y:S01]  /*32b0*/  ISETP.GE.AND P1, PT, R12, RZ, PT ;  /* 0x000000ff0c00720c */ /* 0x000fe20003f26270 */
[----:B------:R-:W-:-:S02]  /*32c0*/  IMAD R16, R3, R10, R15 ;  /* 0x0000000a03107224 */ /* 0x000fc400078e020f */
[----:B0-----:R-:W-:Y:S01]  /*32d0*/  IMAD.MOV.U32 R17, RZ, RZ, R8 ;  /* 0x000000ffff117224 */ /* 0x001fe200078e0008 */
[C---:B------:R-:W-:Y:S01]  /*32e0*/  ISETP.GT.U32.AND P4, PT, R3.reuse, R9, PT ;  /* 0x000000090300720c */ /* 0x040fe20003f84070 */
[----:B-1----:R-:W-:Y:S02]  /*32f0*/  IMAD.MOV.U32 R7, RZ, RZ, R2 ;  /* 0x000000ffff077224 */ /* 0x002fe400078e0002 */
[----:B------:R-:W-:Y:S01]  /*3300*/  @!P6 IMAD.MOV R17, RZ, RZ, -R17 ;  /* 0x000000ffff11e224 */ /* 0x000fe200078e0a11 */
[C---:B------:R-:W-:Y:S01]  /*3310*/  ISETP.GT.U32.AND P6, PT, R3.reuse, R16, PT ;  /* 0x000000100300720c */ /* 0x040fe20003fc4070 */
[----:B------:R-:W-:Y:S02]  /*3320*/  VIADD R5, R0, 0x1cc ;  /* 0x000001cc00057836 */ /* 0x000fe40000000000 */
[----:B------:R-:W-:Y:S01]  /*3330*/  @!P5 IMAD.IADD R14, R14, 0x1, -R3 ;  /* 0x000000010e0ed824 */ /* 0x000fe200078e0a03 */
[----:B------:R-:W-:Y:S01]  /*3340*/  STL [R1+0x268], R17 ;  /* 0x0002681101007387 */ /* 0x000fe20000100800 */
[----:B------:R-:W-:Y:S01]  /*3350*/  VIADD R11, R0, 0x1cb ;  /* 0x000001cb000b7836 */ /* 0x000fe20000000000 */
[----:B------:R-:W-:Y:S01]  /*3360*/  IABS R12, R5 ;  /* 0x00000005000c7213 */ /* 0x000fe20000000000 */
[----:B------:R-:W-:Y:S01]  /*3370*/  @!P2 IMAD.MOV R7, RZ, RZ, -R7 ;  /* 0x000000ffff07a224 */ /* 0x000fe200078e0a07 */
[----:B------:R-:W-:Y:S01]  /*3380*/  ISETP.GT.U32.AND P5, PT, R3, R14, PT ;  /* 0x0000000e0300720c */ /* 0x000fe20003fa4070 */
[----:B------:R-:W-:Y:S01]  /*3390*/  @!P4 IMAD.IADD R9, R9, 0x1, -R3 ;  /* 0x000000010909c824 */ /* 0x000fe200078e0a03 */
[----:B------:R-:W-:Y:S01]  /*33a0*/  IABS R13, R11 ;  /* 0x0000000b000d7213 */ /* 0x000fe20000000000 */
[----:B------:R-:W-:Y:S01]  /*33b0*/  IMAD.HI.U32 R2, R4, R12, RZ ;  /* 0x0000000c04027227 */ /* 0x000fe200078e00ff */
[----:B------:R0:W-:Y:S01]  /*33c0*/  STL [R1+0x280], R7 ;  /* 0x0002800701007387 */ /* 0x0001e20000100800 */
[----:B------:R-:W-:-:S02]  /*33d0*/  ISETP.GE.AND P2, PT, R5, RZ, PT ;  /* 0x000000ff0500720c */ /* 0x000fc40003f46270 */
[----:B------:R-:W-:Y:S01]  /*33e0*/  @!P6 IMAD.IADD R16, R16, 0x1, -R3 ;  /* 0x000000011010e824 */ /* 0x000fe200078e0a03 */
[----:B------:R-:W-:Y:S01]  /*33f0*/  ISETP.GE.AND P4, PT, R11, RZ, PT ;  /* 0x000000ff0b00720c */ /* 0x000fe20003f86270 */
[----:B------:R-:W-:Y:S02]  /*3400*/  VIADD R10, R0, 0x1ca ;  /* 0x000001ca000a7836 */ /* 0x000fe40000000000 */
[----:B------:R-:W-:Y:S01]  /*3410*/  IMAD.HI.U32 R5, R4, R13, RZ ;  /* 0x0000000d04057227 */ /* 0x000fe200078e00ff */
[----:B------:R-:W-:Y:S02]  /*3420*/  ISETP.GT.U32.AND P6, PT, R3, R16, PT ;  /* 0x000000100300720c */ /* 0x000fe40003fc4070 */
[----:B------:R-:W-:Y:S01]  /*3430*/  IABS R8, R10 ;  /* 0x0000000a00087213 */ /* 0x000fe20000000000 */
[----:B0-----:R-:W-:Y:S02]  /*3440*/  IMAD.MOV.U32 R7, RZ, RZ, R9 ;  /* 0x000000ffff077224 */ /* 0x001fe400078e0009 */
[----:B------:R-:W-:-:S02]  /*3450*/  IMAD.MOV R2, RZ, RZ, -R2 ;  /* 0x000000ffff027224 */ /* 0x000fc400078e0a02 */
[----:B------:R-:W-:Y:S01]  /*3460*/  @!P3 IMAD.MOV R7, RZ, RZ, -R7 ;  /* 0x000000ffff07b224 */ /* 0x000fe200078e0a07 */
[----:B------:R-:W-:Y:S01]  /*3470*/  ISETP.GE.AND P3, PT, R10, RZ, PT ;  /* 0x000000ff0a00720c */ /* 0x000fe20003f66270 */
[----:B------:R-:W-:Y:S02]  /*3480*/  IMAD.MOV R5, RZ, RZ, -R5 ;  /* 0x000000ffff057224 */ /* 0x000fe400078e0a05 */
[----:B------:R-:W-:Y:S01]  /*3490*/  @!P5 IMAD.IADD R14, R14, 0x1, -R3 ;  /* 0x000000010e0ed824 */ /* 0x000fe200078e0a03 */
[----:B------:R0:W-:Y:S01]  /*34a0*/  STL [R1+0x290], R7 ;  /* 0x0002900701007387 */ /* 0x0001e20000100800 */
[C---:B------:R-:W-:Y:S02]  /*34b0*/  IMAD R2, R3.reuse, R2, R12 ;  /* 0x0000000203027224 */ /* 0x040fe400078e020c */
[C---:B------:R-:W-:Y:S02]  /*34c0*/  IMAD R5, R3.reuse, R5, R13 ;  /* 0x0000000503057224 */ /* 0x040fe400078e020d */
[----:B------:R-:W-:Y:S01]  /*34d0*/  IMAD.HI.U32 R11, R4, R8, RZ ;  /* 0x00000008040b7227 */ /* 0x000fe200078e00ff */
[----:B------:R-:W-:-:S03]  /*34e0*/  ISETP.GT.U32.AND P5, PT, R3, R2, PT ;  /* 0x000000020300720c */ /* 0x000fc60003fa4070 */
[----:B------:R-:W-:Y:S02]  /*34f0*/  IMAD.MOV R11, RZ, RZ, -R11 ;  /* 0x000000ffff0b7224 */ /* 0x000fe400078e0a0b */
[----:B0-----:R-:W-:Y:S02]  /*3500*/  IMAD.MOV.U32 R7, RZ, RZ, R14 ;  /* 0x000000ffff077224 */ /* 0x001fe400078e000e */
[----:B------:R-:W-:Y:S02]  /*3510*/  @!P6 IMAD.IADD R16, R16, 0x1, -R3 ;  /* 0x000000011010e824 */ /* 0x000fe400078e0a03 */
[----:B------:R-:W-:Y:S01]  /*3520*/  @!P0 IMAD.MOV R7, RZ, RZ, -R7 ;  /* 0x000000ffff078224 */ /* 0x000fe200078e0a07 */
[C---:B------:R-:W-:Y:S01]  /*3530*/  ISETP.GT.U32.AND P0, PT, R3.reuse, R5, PT ;  /* 0x000000050300720c */ /* 0x040fe20003f04070 */
[----:B------:R-:W-:Y:S02]  /*3540*/  IMAD R8, R3, R11, R8 ;  /* 0x0000000b03087224 */ /* 0x000fe400078e0208 */
[----:B------:R-:W-:Y:S01]  /*3550*/  VIADD R12, R0, 0x1c9 ;  /* 0x000001c9000c7836 */ /* 0x000fe20000000000 */
[----:B------:R0:W-:Y:S01]  /*3560*/  STL [R1+0x29c], R7 ;  /* 0x00029c0701007387 */ /* 0x0001e20000100800 */
[----:B------:R-:W-:-:S02]  /*3570*/  @!P5 IMAD.IADD R2, R2, 0x1, -R3 ;  /* 0x000000010202d824 */ /* 0x000fc400078e0a03 */
[----:B------:R-:W-:Y:S01]  /*3580*/  VIADD R9, R0, 0x1c8 ;  /* 0x000001c800097836 */ /* 0x000fe20000000000 */
[----:B------:R-:W-:Y:S01]  /*3590*/  ISETP.GE.AND P6, PT, R12, RZ, PT ;  /* 0x000000ff0c00720c */ /* 0x000fe20003fc6270 */
[C---:B------:R-:W-:Y:S01]  /*35a0*/  VIADD R11, R0.reuse, 0x1c6 ;  /* 0x000001c6000b7836 */ /* 0x040fe20000000000 */
[----:B------:R-:W-:Y:S01]  /*35b0*/  ISETP.GT.U32.AND P5, PT, R3, R2, PT ;  /* 0x000000020300720c */ /* 0x000fe20003fa4070 */
[----:B------:R-:W-:Y:S01]  /*35c0*/  VIADD R10, R0, 0x1c7 ;  /* 0x000001c7000a7836 */ /* 0x000fe20000000000 */
[----:B------:R-:W-:Y:S01]  /*35d0*/  IABS R12, R12 ;  /* 0x0000000c000c7213 */ /* 0x000fe20000000000 */
[----:B------:R-:W-:Y:S01]  /*35e0*/  @!P0 IMAD.IADD R5, R5, 0x1, -R3 ;  /* 0x0000000105058824 */ /* 0x000fe200078e0a03 */
[----:B------:R-:W-:Y:S01]  /*35f0*/  IABS R13, R9 ;  /* 0x00000009000d7213 */ /* 0x000fe20000000000 */
[----:B0-----:R-:W-:Y:S01]  /*3600*/  IMAD.MOV.U32 R7, RZ, RZ, R16 ;  /* 0x000000ffff077224 */ /* 0x001fe200078e0010 */
[----:B------:R-:W-:Y:S01]  /*3610*/  IABS R15, R11 ;  /* 0x0000000b000f7213 */ /* 0x000fe20000000000 */
[----:B------:R-:W-:Y:S01]  /*3620*/  IMAD.HI.U32 R16, R4, R12, RZ ;  /* 0x0000000c04107227 */ /* 0x000fe200078e00ff */
[----:B------:R-:W-:-:S02]  /*3630*/  ISETP.GT.U32.AND P0, PT, R3, R5, PT ;  /* 0x000000050300720c */ /* 0x000fc40003f04070 */
[----:B------:R-:W-:Y:S01]  /*3640*/  IABS R14, R10 ;  /* 0x0000000a000e7213 */ /* 0x000fe20000000000 */
[----:B------:R-:W-:Y:S01]  /*3650*/  @!P1 IMAD.MOV R7, RZ, RZ, -R7 ;  /* 0x000000ffff079224 */ /* 0x000fe200078e0a07 */
[C---:B------:R-:W-:Y:S01]  /*3660*/  ISETP.GT.U32.AND P1, PT, R3.reuse, R8, PT ;  /* 0x000000080300720c */ /* 0x040fe20003f24070 */
[----:B------:R-:W-:Y:S02]  /*3670*/  IMAD.MOV R16, RZ, RZ, -R16 ;  /* 0x000000ffff107224 */ /* 0x000fe400078e0a10 */
[--C-:B------:R-:W-:Y:S01]  /*3680*/  @!P5 IMAD.IADD R2, R2, 0x1, -R3.reuse ;  /* 0x000000010202d824 */ /* 0x100fe200078e0a03 */
[----:B------:R0:W-:Y:S01]  /*3690*/  STL [R1+0x2a0], R7 ;  /* 0x0002a00701007387 */ /* 0x0001e20000100800 */
[----:B------:R-:W-:Y:S01]  /*36a0*/  IMAD R12, R3, R16, R12 ;  /* 0x00000010030c7224 */ /* 0x000fe200078e020c */
[----:B------:R-:W-:Y:S01]  /*36b0*/  ISETP.GE.AND P5, PT, R9, RZ, PT ;  /* 0x000000ff0900720c */ /* 0x000fe20003fa6270 */
[----:B------:R-:W-:Y:S02]  /*36c0*/  IMAD.MOV.U32 R19, RZ, RZ, R2 ;  /* 0x000000ffff137224 */ /* 0x000fe400078e0002 */
[----:B------:R-:W-:Y:S01]  /*36d0*/  @!P0 IMAD.IADD R5, R5, 0x1, -R3 ;  /* 0x0000000105058824 */ /* 0x000fe200078e0a03 */
[----:B------:R-:W-:Y:S01]  /*36e0*/  ISETP.GT.U32.AND P0, PT, R3, R12, PT ;  /* 0x0000000c0300720c */ /* 0x000fe20003f04070 */
[----:B------:R-:W-:-:S04]  /*36f0*/  IMAD.HI.U32 R17, R4, R13, RZ ;  /* 0x0000000d04117227 */ /* 0x000fc800078e00ff */
[----:B------:R-:W-:Y:S02]  /*3700*/  @!P1 IMAD.IADD R8, R8, 0x1, -R3 ;  /* 0x0000000108089824 */ /* 0x000fe400078e0a03 */
[----:B0-----:R-:W-:Y:S02]  /*3710*/  IMAD.MOV.U32 R7, RZ, RZ, R5 ;  /* 0x000000ffff077224 */ /* 0x001fe400078e0005 */
[----:B------:R-:W-:Y:S01]  /*3720*/  IMAD.HI.U32 R9, R4, R15, RZ ;  /* 0x0000000f04097227 */ /* 0x000fe200078e00ff */
[----:B------:R-:W-:-:S03]  /*3730*/  ISETP.GT.U32.AND P1, PT, R3, R8, PT ;  /* 0x000000080300720c */ /* 0x000fc60003f24070 */
[----:B------:R-:W-:Y:S02]  /*3740*/  @!P2 IMAD.MOV R19, RZ, RZ, -R19 ;  /* 0x000000ffff13a224 */ /* 0x000fe400078e0a13 */
[----:B------:R-:W-:Y:S01]  /*3750*/  @!P4 IMAD.MOV R7, RZ, RZ, -R7 ;  /* 0x000000ffff07c224 */ /* 0x000fe200078e0a07 */
[----:B------:R-:W-:Y:S01]  /*3760*/  ISETP.GE.AND P4, PT, R10, RZ, PT ;  /* 0x000000ff0a00720c */ /* 0x000fe20003f86270 */
[----:B------:R-:W-:Y:S01]  /*3770*/  IMAD.MOV R17, RZ, RZ, -R17 ;  /* 0x000000ffff117224 */ /* 0x000fe200078e0a11 */
[----:B------:R-:W-:Y:S01]  /*3780*/  STL [R1+0x2a4], R19 ;  /* 0x0002a41301007387 */ /* 0x000fe20000100800 */
[----:B------:R-:W-:Y:S02]  /*3790*/  IMAD.MOV R9, RZ, RZ, -R9 ;  /* 0x000000ffff097224 */ /* 0x000fe400078e0a09 */
[----:B------:R-:W-:Y:S01]  /*37a0*/  IMAD R13, R3, R17, R13 ;  /* 0x00000011030d7224 */ /* 0x000fe200078e020d */
[----:B------:R0:W-:Y:S01]  /*37b0*/  STL [R1+0x2a8], R7 ;  /* 0x0002a80701007387 */ /* 0x0001e20000100800 */
[----:B------:R-:W-:-:S02]  /*37c0*/  @!P1 IMAD.IADD R8, R8, 0x1, -R3 ;  /* 0x0000000108089824 */ /* 0x000fc400078e0a03 */
[C---:B------:R-:W-:Y:S01]  /*37d0*/  IMAD R15, R3.reuse, R9, R15 ;  /* 0x00000009030f7224 */ /* 0x040fe200078e020f */
[----:B------:R-:W-:Y:S01]  /*37e0*/  ISETP.GT.U32.AND P2, PT, R3, R13, PT ;  /* 0x0000000d0300720c */ /* 0x000fe20003f44070 */
[----:B------:R-:W-:Y:S02]  /*37f0*/  @!P0 IMAD.IADD R12, R12, 0x1, -R3 ;  /* 0x000000010c0c8824 */ /* 0x000fe400078e0a03 */
[----:B------:R-:W-:-:S03]  /*3800*/  IMAD.HI.U32 R18, R4, R14, RZ ;  /* 0x0000000e04127227 */ /* 0x000fc600078e00ff */
[C---:B------:R-:W-:Y:S01]  /*3810*/  ISETP.GT.U32.AND P0, PT, R3.reuse, R12, PT ;  /* 0x0000000c0300720c */ /* 0x040fe20003f04070 */
[----:B0-----:R-:W-:Y:S02]  /*3820*/  IMAD.MOV.U32 R7, RZ, RZ, R8 ;  /* 0x000000ffff077224 */ /* 0x001fe400078e0008 */
[C---:B------:R-:W-:Y:S02]  /*3830*/  VIADD R2, R0.reuse, 0x1c5 ;  /* 0x000001c500027836 */ /* 0x040fe40000000000 */
[----:B------:R-:W-:Y:S01]  /*3840*/  @!P3 IMAD.MOV R7, RZ, RZ, -R7 ;  /* 0x000000ffff07b224 */ /* 0x000fe200078e0a07 */
[----:B------:R-:W-:Y:S01]  /*3850*/  ISETP.GT.U32.AND P3, PT, R3, R15, PT ;  /* 0x0000000f0300720c */ /* 0x000fe20003f64070 */
[----:B------:R-:W-:Y:S01]  /*3860*/  VIADD R9, R0, 0x1c4 ;  /* 0x000001c400097836 */ /* 0x000fe20000000000 */
[----:B------:R-:W-:Y:S01]  /*3870*/  IABS R5, R2 ;  /* 0x0000000200057213 */ /* 0x000fe20000000000 */
[----:B------:R-:W-:Y:S01]  /*3880*/  IMAD.MOV R18, RZ, RZ, -R18 ;  /* 0x000000ffff127224 */ /* 0x000fe200078e0a12 */
[----:B------:R0:W-:Y:S01]  /*3890*/  STL [R1+0x2b0], R7 ;  /* 0x0002b00701007387 */ /* 0x0001e20000100800 */
[----:B------:R-:W-:Y:S01]  /*38a0*/  @!P2 IMAD.IADD R13, R13, 0x1, -R3 ;  /* 0x000000010d0da824 */ /* 0x000fe200078e0a03 */
[----:B------:R-:W-:Y:S01]  /*38b0*/  IABS R16, R9 ;  /* 0x0000000900107213 */ /* 0x000fe20000000000 */
[----:B------:R-:W-:-:S02]  /*38c0*/  IMAD R14, R3, R18, R14 ;  /* 0x00000012030e7224 */ /* 0x000fc400078e020e */
[--C-:B------:R-:W-:Y:S01]  /*38d0*/  @!P0 IMAD.IADD R12, R12, 0x1, -R3.reuse ;  /* 0x000000010c0c8824 */ /* 0x100fe200078e0a03 */
[----:B------:R-:W-:Y:S01]  /*38e0*/  ISETP.GT.U32.AND P2, PT, R3, R13, PT ;  /* 0x0000000d0300720c */ /* 0x000fe20003f44070 */
[C---:B------:R-:W-:Y:S01]  /*38f0*/  IMAD.HI.U32 R17, R4.reuse, R5, RZ ;  /* 0x0000000504117227 */ /* 0x040fe200078e00ff */
[----:B------:R-:W-:Y:S02]  /*3900*/  ISETP.GE.AND P0, PT, R11, RZ, PT ;  /* 0x000000ff0b00720c */ /* 0x000fe40003f06270 */
[----:B------:R-:W-:Y:S01]  /*3910*/  ISETP.GT.U32.AND P1, PT, R3, R14, PT ;  /* 0x0000000e0300720c */ /* 0x000fe20003f24070 */
[----:B------:R-:W-:Y:S02]  /*3920*/  @!P3 IMAD.IADD R15, R15, 0x1, -R3 ;  /* 0x000000010f0fb824 */ /* 0x000fe400078e0a03 */
[----:B------:R-:W-:-:S03]  /*3930*/  IMAD.HI.U32 R11, R4, R16, RZ ;  /* 0x00000010040b7227 */ /* 0x000fc600078e00ff */
[C---:B------:R-:W-:Y:S01]  /*3940*/  ISETP.GT.U32.AND P3, PT, R3.reuse, R15, PT ;  /* 0x0000000f0300720c */ /* 0x040fe20003f64070 */
[----:B------:R-:W-:Y:S02]  /*3950*/  IMAD.MOV R17, RZ, RZ, -R17 ;  /* 0x000000ffff117224 */ /* 0x000fe400078e0a11 */
[----:B------:R-:W-:Y:S02]  /*3960*/  IMAD.MOV R11, RZ, RZ, -R11 ;  /* 0x000000ffff0b7224 */ /* 0x000fe400078e0a0b */
[C---:B------:R-:W-:Y:S02]  /*3970*/  IMAD R5, R3.reuse, R17, R5 ;  /* 0x0000001103057224 */ /* 0x040fe400078e0205 */
[----:B------:R-:W-:Y:S02]  /*3980*/  IMAD R16, R3, R11, R16 ;  /* 0x0000000b03107224 */ /* 0x000fe400078e0210 */
[----:B------:R-:W-:Y:S01]  /*3990*/  @!P2 IMAD.IADD R13, R13, 0x1, -R3 ;  /* 0x000000010d0da824 */ /* 0x000fe200078e0a03 */
[----:B------:R-:W-:Y:S01]  /*39a0*/  ISETP.GT.U32.AND P2, PT, R3, R5, PT ;  /* 0x000000050300720c */ /* 0x000fe20003f44070 */
[----:B------:R-:W-:-:S02]  /*39b0*/  VIADD R10, R0, 0x1c3 ;  /* 0x000001c3000a7836 */ /* 0x000fc40000000000 */
[--C-:B------:R-:W-:Y:S01]  /*39c0*/  @!P3 IMAD.IADD R15, R15, 0x1, -R3.reuse ;  /* 0x000000010f0fb824 */ /* 0x100fe200078e0a03 */
[C---:B------:R-:W-:Y:S01]  /*39d0*/  ISETP.GT.U32.AND P3, PT, R3.reuse, R16, PT ;  /* 0x000000100300720c */ /* 0x040fe20003f64070 */
[----:B------:R-:W-:Y:S01]  /*39e0*/  @!P1 IMAD.IADD R14, R14, 0x1, -R3 ;  /* 0x000000010e0e9824 */ /* 0x000fe200078e0a03 */
[----:B------:R-:W-:Y:S01]  /*39f0*/  IABS R8, R10 ;  /* 0x0000000a00087213 */ /* 0x000fe20000000000 */
[----:B------:R-:W-:Y:S02]  /*3a00*/  IMAD.MOV.U32 R18, RZ, RZ, R12 ;  /* 0x000000ffff127224 */ /* 0x000fe400078e000c */
[----:B0-----:R-:W-:Y:S01]  /*3a10*/  IMAD.MOV.U32 R7, RZ, RZ, R13 ;  /* 0x000000ffff077224 */ /* 0x001fe200078e000d */
[----:B------:R-:W-:Y:S01]  /*3a20*/  ISETP.GT.U32.AND P1, PT, R3, R14, PT ;  /* 0x0000000e0300720c */ /* 0x000fe20003f24070 */
[----:B------:R-:W-:Y:S01]  /*3a30*/  @!P6 IMAD.MOV R18, RZ, RZ, -R18 ;  /* 0x000000ffff12e224 */ /* 0x000fe200078e0a12 */
[----:B------:R-:W-:Y:S01]  /*3a40*/  ISETP.GE.AND P6, PT, R2, RZ, PT ;  /* 0x000000ff0200720c */ /* 0x000fe20003fc6270 */
[----:B------:R-:W-:-:S02]  /*3a50*/  VIADD R2, R0, 0x1c2 ;  /* 0x000001c200027836 */ /* 0x000fc40000000000 */
[----:B------:R-:W-:Y:S01]  /*3a60*/  IMAD.HI.U32 R12, R4, R8, RZ ;  /* 0x00000008040c7227 */ /* 0x000fe200078e00ff */
[----:B------:R-:W-:Y:S02]  /*3a70*/  STL [R1+0x2b8], R18 ;  /* 0x0002b81201007387 */ /* 0x000fe40000100800 */
[----:B------:R-:W-:Y:S01]  /*3a80*/  IABS R11, R2 ;  /* 0x00000002000b7213 */ /* 0x000fe20000000000 */
[--C-:B------:R-:W-:Y:S02]  /*3a90*/  @!P2 IMAD.IADD R5, R5, 0x1, -R3.reuse ;  /* 0x000000010505a824 */ /* 0x100fe400078e0a03 */
[--C-:B------:R-:W-:Y:S02]  /*3aa0*/  @!P3 IMAD.IADD R16, R16, 0x1, -R3.reuse ;  /* 0x000000011010b824 */ /* 0x100fe400078e0a03 */
[----:B------:R-:W-:Y:S01]  /*3ab0*/  IMAD.MOV R12, RZ, RZ, -R12 ;  /* 0x000000ffff0c7224 */ /* 0x000fe200078e0a0c */
[C---:B------:R-:W-:Y:S01]  /*3ac0*/  ISETP.GT.U32.AND P2, PT, R3.reuse, R5, PT ;  /* 0x000000050300720c */ /* 0x040fe20003f44070 */
[----:B------:R-:W-:Y:S01]  /*3ad0*/  @!P1 IMAD.IADD R14, R14, 0x1, -R3 ;  /* 0x000000010e0e9824 */ /* 0x000fe200078e0a03 */
[C---:B------:R-:W-:Y:S01]  /*3ae0*/  ISETP.GT.U32.AND P3, PT, R3.reuse, R16, PT ;  /* 0x000000100300720c */ /* 0x040fe20003f64070 */
[----:B------:R-:W-:Y:S01]  /*3af0*/  IMAD R13, R3, R12, R8 ;  /* 0x0000000c030d7224 */ /* 0x000fe200078e0208 */
[----:B------:R-:W-:Y:S01]  /*3b00*/  ISETP.GE.AND P1, PT, R10, RZ, PT ;  /* 0x000000ff0a00720c */ /* 0x000fe20003f26270 */
[----:B------:R-:W-:-:S02]  /*3b10*/  VIADD R8, R0, 0x1c1 ;  /* 0x000001c100087836 */ /* 0x000fc40000000000 */
[----:B------:R-:W-:-:S04]  /*3b20*/  IMAD.HI.U32 R12, R4, R11, RZ ;  /* 0x0000000b040c7227 */ /* 0x000fc800078e00ff */
[----:B------:R-:W-:Y:S01]  /*3b30*/  IMAD.MOV.U32 R17, RZ, RZ, R14 ;  /* 0x000000ffff117224 */ /* 0x000fe200078e000e */
[----:B------:R-:W-:Y:S01]  /*3b40*/  IABS R14, R8 ;  /* 0x00000008000e7213 */ /* 0x000fe20000000000 */
[----:B------:R-:W-:Y:S02]  /*3b50*/  IMAD.MOV R12, RZ, RZ, -R12 ;  /* 0x000000ffff0c7224 */ /* 0x000fe400078e0a0c */
[----:B------:R-:W-:Y:S01]  /*3b60*/  @!P5 IMAD.MOV R7, RZ, RZ, -R7 ;  /* 0x000000ffff07d224 */ /* 0x000fe200078e0a07 */
[----:B------:R-:W-:Y:S01]  /*3b70*/  ISETP.GE.AND P5, PT, R9, RZ, PT ;  /* 0x000000ff0900720c */ /* 0x000fe20003fa6270 */
[----:B------:R-:W-:Y:S02]  /*3b80*/  IMAD R11, R3, R12, R11 ;  /* 0x0000000c030b7224 */ /* 0x000fe400078e020b */
[----:B------:R-:W-:Y:S01]  /*3b90*/  IMAD.HI.U32 R10, R4, R14, RZ ;  /* 0x0000000e040a7227 */ /* 0x000fe200078e00ff */
[----:B------:R0:W-:Y:S03]  /*3ba0*/  STL [R1+0x2c0], R7 ;  /* 0x0002c00701007387 */ /* 0x0001e60000100800 */
[----:B------:R-:W-:Y:S01]  /*3bb0*/  @!P4 IMAD.MOV R17, RZ, RZ, -R17 ;  /* 0x000000ffff11c224 */ /* 0x000fe200078e0a11 */
[----:B------:R-:W-:Y:S01]  /*3bc0*/  ISETP.GE.AND P4, PT, R2, RZ, PT ;  /* 0x000000ff0200720c */ /* 0x000fe20003f86270 */
[--C-:B------:R-:W-:Y:S01]  /*3bd0*/  @!P2 IMAD.IADD R5, R5, 0x1, -R3.reuse ;  /* 0x000000010505a824 */ /* 0x100fe200078e0a03 */
[C---:B------:R-:W-:Y:S01]  /*3be0*/  ISETP.GT.U32.AND P2, PT, R3.reuse, R13, PT ;  /* 0x0000000d0300720c */ /* 0x040fe20003f44070 */
[----:B------:R-:W-:Y:S01]  /*3bf0*/  @!P3 IMAD.IADD R16, R16, 0x1, -R3 ;  /* 0x000000011010b824 */ /* 0x000fe200078e0a03 */
[----:B------:R-:W-:Y:S01]  /*3c00*/  ISETP.GT.U32.AND P3, PT, R3, R11, PT ;  /* 0x0000000b0300720c */ /* 0x000fe20003f64070 */
[----:B------:R-:W-:Y:S01]  /*3c10*/  IMAD.MOV R10, RZ, RZ, -R10 ;  /* 0x000000ffff0a7224 */ /* 0x000fe200078e0a0a */
[----:B------:R1:W-:Y:S01]  /*3c20*/  STL [R1+0x2c4], R17 ;  /* 0x0002c41101007387 */ /* 0x0003e20000100800 */
[----:B0-----:R-:W-:-:S02]  /*3c30*/  IMAD.MOV.U32 R7, RZ, RZ, R15 ;  /* 0x000000ffff077224 */ /* 0x001fc400078e000f */
[----:B------:R-:W-:Y:S02]  /*3c40*/  IMAD R14, R3, R10, R14 ;  /* 0x0000000a030e7224 */ /* 0x000fe400078e020e */
[----:B------:R-:W-:Y:S01]  /*3c50*/  @!P0 IMAD.MOV R7, RZ, RZ, -R7 ;  /* 0x000000ffff078224 */ /* 0x000fe200078e0a07 */
[----:B------:R-:W-:Y:S01]  /*3c60*/  ISETP.GE.AND P0, PT, R8, RZ, PT ;  /* 0x000000ff0800720c */ /* 0x000fe20003f06270 */
[C---:B------:R-:W-:Y:S02]  /*3c70*/  VIADD R8, R0.reuse, 0x1bf ;  /* 0x000001bf00087836 */ /* 0x040fe40000000000 */
[----:B------:R-:W-:Y:S01]  /*3c80*/  VIADD R2, R0, 0x1c0 ;  /* 0x000001c000027836 */ /* 0x000fe20000000000 */
[----:B------:R0:W-:Y:S01]  /*3c90*/  STL [R1+0x2cc], R7 ;  /* 0x0002cc0701007387 */ /* 0x0001e20000100800 */
[----:B-1----:R-:W-:Y:S01]  /*3ca0*/  IMAD.MOV.U32 R17, RZ, RZ, R5 ;  /* 0x000000ffff117224 */ /* 0x002fe200078e0005 */
[----:B------:R-:W-:Y:S01]  /*3cb0*/  IABS R15, R8 ;  /* 0x00000008000f7213 */ /* 0x000fe20000000000 */
[----:B------:R-:W-:Y:S01]  /*3cc0*/  @!P2 IMAD.IADD R13, R13, 0x1, -R3 ;  /* 0x000000010d0da824 */ /* 0x000fe200078e0a03 */
[----:B------:R-:W-:Y:S01]  /*3cd0*/  IABS R9, R2 ;  /* 0x0000000200097213 */ /* 0x000fe20000000000 */
[----:B------:R-:W-:Y:S01]  /*3ce0*/  @!P6 IMAD.MOV R17, RZ, RZ, -R17 ;  /* 0x000000ffff11e224 */ /* 0x000fe200078e0a11 */
[----:B------:R-:W-:Y:S01]  /*3cf0*/  ISETP.GT.U32.AND P6, PT, R3, R14, PT ;  /* 0x0000000e0300720c */ /* 0x000fe20003fc4070 */
[----:B------:R-:W-:Y:S01]  /*3d00*/  @!P3 IMAD.IADD R11, R11, 0x1, -R3 ;  /* 0x000000010b0bb824 */ /* 0x000fe200078e0a03 */
[C---:B------:R-:W-:Y:S01]  /*3d10*/  ISETP.GT.U32.AND P2, PT, R3.reuse, R13, PT ;  /* 0x0000000d0300720c */ /* 0x040fe20003f44070 */
[----:B------:R-:W-:Y:S01]  /*3d20*/  IMAD.HI.U32 R12, R4, R15, RZ ;  /* 0x0000000f040c7227 */ /* 0x000fe200078e00ff */
[----:B------:R1:W-:Y:S02]  /*3d30*/  STL [R1+0x2d0], R17 ;  /* 0x0002d01101007387 */ /* 0x0003e40000100800 */
[----:B------:R-:W-:Y:S01]  /*3d40*/  ISETP.GT.U32.AND P3, PT, R3, R11, PT ;  /* 0x0000000b0300720c */ /* 0x000fe20003f64070 */
[----:B------:R-:W-:-:S02]  /*3d50*/  IMAD.MOV R12, RZ, RZ, -R12 ;  /* 0x000000ffff0c7224 */ /* 0x000fc400078e0a0c */
[----:B------:R-:W-:-:S04]  /*3d60*/  IMAD.HI.U32 R10, R4, R9, RZ ;  /* 0x00000009040a7227 */ /* 0x000fc800078e00ff */
[----:B0-----:R-:W-:Y:S02]  /*3d70*/  IMAD.MOV.U32 R7, RZ, RZ, R16 ;  /* 0x000000ffff077224 */ /* 0x001fe400078e0010 */
[C---:B------:R-:W-:Y:S02]  /*3d80*/  IMAD R15, R3.reuse, R12, R15 ;  /* 0x0000000c030f7224 */ /* 0x040fe400078e020f */
[----:B------:R-:W-:Y:S02]  /*3d90*/  IMAD.MOV R10, RZ, RZ, -R10 ;  /* 0x000000ffff0a7224 */ /* 0x000fe400078e0a0a */
[----:B------:R-:W-:Y:S02]  /*3da0*/  VIADD R12, R0, 0x1be ;  /* 0x000001be000c7836 */ /* 0x000fe40000000000 */
[----:B------:R-:W-:Y:S02]  /*3db0*/  @!P6 IMAD.IADD R14, R14, 0x1, -R3 ;  /* 0x000000010e0ee824 */ /* 0x000fe400078e0a03 */
[----:B------:R-:W-:Y:S01]  /*3dc0*/  @!P5 IMAD.MOV R7, RZ, RZ, -R7 ;  /* 0x000000ffff07d224 */ /* 0x000fe200078e0a07 */
[----:B------:R-:W-:Y:S01]  /*3dd0*/  ISETP.GE.AND P5, PT, R2, RZ, PT ;  /* 0x000000ff0200720c */ /* 0x000fe20003fa6270 */
[----:B------:R-:W-:Y:S01]  /*3de0*/  IMAD R2, R3, R10, R9 ;  /* 0x0000000a03027224 */ /* 0x000fe200078e0209 */
[----:B------:R-:W-:Y:S01]  /*3df0*/  IABS R16, R12 ;  /* 0x0000000c00107213 */ /* 0x000fe20000000000 */
[--C-:B------:R-:W-:Y:S01]  /*3e00*/  @!P2 IMAD.IADD R13, R13, 0x1, -R3.reuse ;  /* 0x000000010d0da824 */ /* 0x100fe200078e0a03 */
[----:B------:R-:W-:Y:S01]  /*3e10*/  ISETP.GT.U32.AND P6, PT, R3, R14, PT ;  /* 0x0000000e0300720c */ /* 0x000fe20003fc4070 */
[----:B------:R-:W-:Y:S01]  /*3e20*/  @!P3 IMAD.IADD R11, R11, 0x1, -R3 ;  /* 0x000000010b0bb824 */ /* 0x000fe200078e0a03 */
[----:B------:R-:W-:Y:S01]  /*3e30*/  ISETP.GE.AND P2, PT, R8, RZ, PT ;  /* 0x000000ff0800720c */ /* 0x000fe20003f46270 */
[----:B------:R-:W-:Y:S01]  /*3e40*/  VIADD R8, R0, 0x1bd ;  /* 0x000001bd00087836 */ /* 0x000fe20000000000 */
[----:B------:R-:W-:Y:S01]  /*3e50*/  ISETP.GT.U32.AND P3, PT, R3, R2, PT ;  /* 0x000000020300720c */ /* 0x000fe20003f64070 */
[----:B-1----:R-:W-:Y:S01]  /*3e60*/  IMAD.HI.U32 R17, R4, R16, RZ ;  /* 0x0000001004117227 */ /* 0x002fe200078e00ff */
[----:B------:R0:W-:Y:S02]  /*3e70*/  STL [R1+0x2d4], R7 ;  /* 0x0002d40701007387 */ /* 0x0001e40000100800 */
[----:B------:R-:W-:Y:S01]  /*3e80*/  IABS R23, R8 ;  /* 0x0000000800177213 */ /* 0x000fe20000000000 */
[----:B------:R-:W-:-:S02]  /*3e90*/  IMAD.MOV R17, RZ, RZ, -R17 ;  /* 0x000000ffff117224 */ /* 0x000fc400078e0a11 */
[----:B------:R-:W-:Y:S02]  /*3ea0*/  VIADD R20, R0, 0x1bc ;  /* 0x000001bc00147836 */ /* 0x000fe40000000000 */
[----:B------:R-:W-:Y:S01]  /*3eb0*/  @!P6 IMAD.IADD R14, R14, 0x1, -R3 ;  /* 0x000000010e0ee824 */ /* 0x000fe200078e0a03 */
[C---:B------:R-:W-:Y:S01]  /*3ec0*/  ISETP.GT.U32.AND P6, PT, R3.reuse, R15, PT ;  /* 0x0000000f0300720c */ /* 0x040fe20003fc4070 */
[----:B------:R-:W-:Y:S01]  /*3ed0*/  IMAD R16, R3, R17, R16 ;  /* 0x0000001103107224 */ /* 0x000fe200078e0210 */
[----:B------:R-:W-:Y:S01]  /*3ee0*/  IABS R21, R20 ;  /* 0x0000001400157213 */ /* 0x000fe20000000000 */
[----:B------:R-:W-:-:S04]  /*3ef0*/  IMAD.HI.U32 R22, R4, R23, RZ ;  /* 0x0000001704167227 */ /* 0x000fc800078e00ff */
[----:B0-----:R-:W-:Y:S02]  /*3f00*/  IMAD.MOV.U32 R7, RZ, RZ, R13 ;  /* 0x000000ffff077224 */ /* 0x001fe400078e000d */
[----:B------:R-:W-:Y:S01]  /*3f10*/  @!P3 IMAD.IADD R2, R2, 0x1, -R3 ;  /* 0x000000010202b824 */ /* 0x000fe200078e0a03 */
[C---:B------:R-:W-:Y:S01]  /*3f20*/  ISETP.GT.U32.AND P3, PT, R3.reuse, R16, PT ;  /* 0x000000100300720c */ /* 0x040fe20003f64070 */
[----:B------:R-:W-:Y:S02]  /*3f30*/  IMAD.MOV R22, RZ, RZ, -R22 ;  /* 0x000000ffff167224 */ /* 0x000fe400078e0a16 */
[----:B------:R-:W-:Y:S02]  /*3f40*/  @!P1 IMAD.MOV R7, RZ, RZ, -R7 ;  /* 0x000000ffff079224 */ /* 0x000fe400078e0a07 */
[----:B------:R-:W-:Y:S02]  /*3f50*/  VIADD R5, R0, 0x1bb ;  /* 0x000001bb00057836 */ /* 0x000fe40000000000 */
[----:B------:R-:W-:Y:S01]  /*3f60*/  IMAD R22, R3, R22, R23 ;  /* 0x0000001603167224 */ /* 0x000fe200078e0217 */
[----:B------:R0:W-:Y:S01]  /*3f70*/  STL [R1+0x2d8], R7 ;  /* 0x0002d80701007387 */ /* 0x0001e20000100800 */
[----:B------:R-:W-:Y:S01]  /*3f80*/  IMAD.HI.U32 R24, R4, R21, RZ ;  /* 0x0000001504187227 */ /* 0x000fe200078e00ff */
[----:B------:R-:W-:-:S03]  /*3f90*/  IABS R10, R5 ;  /* 0x00000005000a7213 */ /* 0x000fc60000000000 */
[----:B------:R-:W-:Y:S01]  /*3fa0*/  @!P6 IMAD.IADD R15, R15, 0x1, -R3 ;  /* 0x000000010f0fe824 */ /* 0x000fe200078e0a03 */
[C---:B------:R-:W-:Y:S01]  /*3fb0*/  ISETP.GT.U32.AND P6, PT, R3.reuse, R22, PT ;  /* 0x000000160300720c */ /* 0x040fe20003fc4070 */
[----:B------:R-:W-:Y:S02]  /*3fc0*/  VIADD R18, R0, 0x1ba ;  /* 0x000001ba00127836 */ /* 0x000fe40000000000 */
[----:B------:R-:W-:Y:S01]  /*3fd0*/  IMAD.MOV R24, RZ, RZ, -R24 ;  /* 0x000000ffff187224 */ /* 0x000fe200078e0a18 */
[C---:B------:R-:W-:Y:S01]  /*3fe0*/  ISETP.GT.U32.AND P1, PT, R3.reuse, R15, PT ;  /* 0x0000000f0300720c */ /* 0x040fe20003f24070 */
[----:B0-----:R-:W-:Y:S01]  /*3ff0*/  IMAD.MOV.U32 R7, RZ, RZ, R11 ;  /* 0x000000ffff077224 */ /* 0x001fe200078e000b */
[----:B------:R-:W-:Y:S01]  /*4000*/  IABS R9, R18 ;  /* 0x0000001200097213 */ /* 0x000fe20000000000 */
[----:B------:R-:W-:Y:S01]  /*4010*/  @!P3 IMAD.IADD R16, R16, 0x1, -R3 ;  /* 0x000000011010b824 */ /* 0x000fe200078e0a03 */
[----:B------:R-:W-:Y:S01]  /*4020*/  ISETP.GT.U32.AND P3, PT, R3, R2, PT ;  /* 0x000000020300720c */ /* 0x000fe20003f64070 */
[----:B------:R-:W-:-:S02]  /*4030*/  @!P4 IMAD.MOV R7, RZ, RZ, -R7 ;  /* 0x000000ffff07c224 */ /* 0x000fc400078e0a07 */
[----:B------:R-:W-:-:S03]  /*4040*/  IMAD.HI.U32 R19, R4, R10, RZ ;  /* 0x0000000a04137227 */ /* 0x000fc600078e00ff */
[----:B------:R0:W-:Y:S01]  /*4050*/  STL [R1+0x2dc], R7 ;  /* 0x0002dc0701007387 */ /* 0x0001e20000100800 */
[----:B------:R-:W-:Y:S02]  /*4060*/  IMAD R21, R3, R24, R21 ;  /* 0x0000001803157224 */ /* 0x000fe400078e0215 */
[----:B------:R-:W-:Y:S02]  /*4070*/  IMAD.MOV R19, RZ, RZ, -R19 ;  /* 0x000000ffff137224 */ /* 0x000fe400078e0a13 */
[----:B------:R-:W-:-:S04]  /*4080*/  IMAD.HI.U32 R17, R4, R9, RZ ;  /* 0x0000000904117227 */ /* 0x000fc800078e00ff */
[C---:B------:R-:W-:Y:S02]  /*4090*/  IMAD R10, R3.reuse, R19, R10 ;  /* 0x00000013030a7224 */ /* 0x040fe400078e020a */
[----:B0-----:R-:W-:Y:S02]  /*40a0*/  IMAD.MOV.U32 R7, RZ, RZ, R14 ;  /* 0x000000ffff077224 */ /* 0x001fe400078e000e */
[----:B------:R-:W-:Y:S01]  /*40b0*/  @!P6 IMAD.IADD R22, R22, 0x1, -R3 ;  /* 0x000000011616e824 */ /* 0x000fe200078e0a03 */
[C---:B------:R-:W-:Y:S01]  /*40c0*/  ISETP.GT.U32.AND P6, PT, R3.reuse, R16, PT ;  /* 0x000000100300720c */ /* 0x040fe20003fc4070 */
[----:B------:R-:W-:Y:S01]  /*40d0*/  @!P0 IMAD.MOV R7, RZ, RZ, -R7 ;  /* 0x000000ffff078224 */ /* 0x000fe200078e0a07 */
[C---:B------:R-:W-:Y:S01]  /*40e0*/  ISETP.GT.U32.AND P0, PT, R3.reuse, R21, PT ;  /* 0x000000150300720c */ /* 0x040fe20003f04070 */
[----:B------:R-:W-:Y:S01]  /*40f0*/  IMAD.MOV R17, RZ, RZ, -R17 ;  /* 0x000000ffff117224 */ /* 0x000fe200078e0a11 */
[C---:B------:R-:W-:Y:S01]  /*4100*/  ISETP.GT.U32.AND P4, PT, R3.reuse, R22, PT ;  /* 0x000000160300720c */ /* 0x040fe20003f84070 */
[----:B------:R-:W-:Y:S01]  /*4110*/  @!P3 IMAD.IADD R2, R2, 0x1, -R3 ;  /* 0x000000010202b824 */ /* 0x000fe200078e0a03 */
[C---:B------:R-:W-:Y:S01]  /*4120*/  ISETP.GT.U32.AND P3, PT, R3.reuse, R10, PT ;  /* 0x0000000a0300720c */ /* 0x040fe20003f64070 */
[----:B------:R-:W-:Y:S01]  /*4130*/  IMAD R9, R3, R17, R9 ;  /* 0x0000001103097224 */ /* 0x000fe200078e0209 */
[----:B------:R0:W-:Y:S01]  /*4140*/  STL [R1+0x2e0], R7 ;  /* 0x0002e00701007387 */ /* 0x0001e20000100800 */
[----:B------:R-:W-:-:S02]  /*4150*/  VIADD R17, R0, 0x1b8 ;  /* 0x000001b800117836 */ /* 0x000fc40000000000 */
[----:B------:R-:W-:Y:S02]  /*4160*/  VIADD R19, R0, 0x1b9 ;  /* 0x000001b900137836 */ /* 0x000fe40000000000 */
[----:B------:R-:W-:Y:S01]  /*4170*/  IMAD.MOV.U32 R23, RZ, RZ, R2 ;  /* 0x000000ffff177224 */ /* 0x000fe200078e0002 */
[----:B------:R-:W-:Y:S01]  /*4180*/  IABS R11, R17 ;  /* 0x00000011000b7213 */ /* 0x000fe20000000000 */
[--C-:B------:R-:W-:Y:S01]  /*4190*/  @!P0 IMAD.IADD R21, R21, 0x1, -R3.reuse ;  /* 0x0000000115158824 */ /* 0x100fe200078e0a03 */
[----:B------:R-:W-:Y:S01]  /*41a0*/  IABS R13, R19 ;  /* 0x00000013000d7213 */ /* 0x000fe20000000000 */
[--C-:B------:R-:W-:Y:S01]  /*41b0*/  @!P1 IMAD.IADD R15, R15, 0x1, -R3.reuse ;  /* 0x000000010f0f9824 */ /* 0x100fe200078e0a03 */
[----:B------:R-:W-:Y:S01]  /*41c0*/  ISETP.GE.AND P1, PT, R12, RZ, PT ;  /* 0x000000ff0c00720c */ /* 0x000fe20003f26270 */
[----:B------:R-:W-:Y:S01]  /*41d0*/  @!P6 IMAD.IADD R16, R16, 0x1, -R3 ;  /* 0x000000011010e824 */ /* 0x000fe200078e0a03 */
[C---:B------:R-:W-:Y:S01]  /*41e0*/  ISETP.GT.U32.AND P6, PT, R3.reuse, R9, PT ;  /* 0x000000090300720c */ /* 0x040fe20003fc4070 */
[----:B------:R-:W-:Y:S01]  /*41f0*/  @!P5 IMAD.MOV R23, RZ, RZ, -R23 ;  /* 0x000000ffff17d224 */ /* 0x000fe200078e0a17 */
[----:B------:R-:W-:Y:S01]  /*4200*/  ISETP.GT.U32.AND P5, PT, R3, R21, PT ;  /* 0x000000150300720c */ /* 0x000fe20003fa4070 */
[----:B------:R-:W-:Y:S01]  /*4210*/  IMAD.HI.U32 R14, R4, R11, RZ ;  /* 0x0000000b040e7227 */ /* 0x000fe200078e00ff */
[----:B------:R-:W-:-:S02]  /*4220*/  ISETP.GE.AND P0, PT, R20, RZ, PT ;  /* 0x000000ff1400720c */ /* 0x000fc40003f06270 */
[----:B------:R-:W-:Y:S01]  /*4230*/  STL [R1+0x2e4], R23 ;  /* 0x0002e41701007387 */ /* 0x000fe20000100800 */
[----:B------:R-:W-:Y:S01]  /*4240*/  @!P3 IMAD.IADD R10, R10, 0x1, -R3 ;  /* 0x000000010a0ab824 */ /* 0x000fe200078e0a03 */
[----:B------:R-:W-:Y:S01]  /*4250*/  ISETP.GE.AND P3, PT, R5, RZ, PT ;  /* 0x000000ff0500720c */ /* 0x000fe20003f66270 */
[----:B0-----:R-:W-:Y:S02]  /*4260*/  IMAD.MOV.U32 R7, RZ, RZ, R15 ;  /* 0x000000ffff077224 */ /* 0x001fe400078e000f */
[----:B------:R-:W-:Y:S01]  /*4270*/  @!P4 IMAD.IADD R22, R22, 0x1, -R3 ;  /* 0x000000011616c824 */ /* 0x000fe200078e0a03 */
[----:B------:R-:W-:Y:S01]  /*4280*/  ISETP.GE.AND P4, PT, R8, RZ, PT ;  /* 0x000000ff0800720c */ /* 0x000fe20003f86270 */
[----:B------:R-:W-:-:S04]  /*4290*/  IMAD.HI.U32 R12, R4, R13, RZ ;  /* 0x0000000d040c7227 */ /* 0x000fc800078e00ff */
[----:B------:R-:W-:Y:S02]  /*42a0*/  IMAD.MOV R14, RZ, RZ, -R14 ;  /* 0x000000ffff0e7224 */ /* 0x000fe400078e0a0e */
[----:B------:R-:W-:Y:S01]  /*42b0*/  @!P2 IMAD.MOV R7, RZ, RZ, -R7 ;  /* 0x000000ffff07a224 */ /* 0x000fe200078e0a07 */
[C---:B------:R-:W-:Y:S01]  /*42c0*/  ISETP.GT.U32.AND P2, PT, R3.reuse, R10, PT ;  /* 0x0000000a0300720c */ /* 0x040fe20003f44070 */
[----:B------:R-:W-:Y:S02]  /*42d0*/  IMAD.MOV R12, RZ, RZ, -R12 ;  /* 0x000000ffff0c7224 */ /* 0x000fe400078e0a0c */
[----:B------:R-:W-:Y:S01]  /*42e0*/  IMAD R11, R3, R14, R11 ;  /* 0x0000000e030b7224 */ /* 0x000fe200078e020b */
[----:B------:R0:W-:Y:S01]  /*42f0*/  STL [R1+0x2e8], R7 ;  /* 0x0002e80701007387 */ /* 0x0001e20000100800 */
[----:B------:R-:W-:Y:S02]  /*4300*/  @!P6 IMAD.IADD R9, R9, 0x1, -R3 ;  /* 0x000000010909e824 */ /* 0x000fe400078e0a03 */
[----:B------:R-:W-:-:S02]  /*4310*/  IMAD.MOV.U32 R8, RZ, RZ, R16 ;  /* 0x000000ffff087224 */ /* 0x000fc400078e0010 */
[C---:B------:R-:W-:Y:S01]  /*4320*/  IMAD R12, R3.reuse, R12, R13 ;  /* 0x0000000c030c7224 */ /* 0x040fe200078e020d */
[----:B------:R-:W-:Y:S01]  /*4330*/  ISETP.GT.U32.AND P6, PT, R3, R9, PT ;  /* 0x000000090300720c */ /* 0x000fe20003fc4070 */
[----:B------:R-:W-:Y:S01]  /*4340*/  @!P5 IMAD.IADD R21, R21, 0x1, -R3 ;  /* 0x000000011515d824 */ /* 0x000fe200078e0a03 */
[C---:B------:R-:W-:Y:S01]  /*4350*/  ISETP.GT.U32.AND P5, PT, R3.reuse, R11, PT ;  /* 0x0000000b0300720c */ /* 0x040fe20003fa4070 */
[----:B------:R-:W-:Y:S02]  /*4360*/  VIADD R2, R0, 0x1b7 ;  /* 0x000001b700027836 */ /* 0x000fe40000000000 */
[----:B0-----:R-:W-:Y:S02]  /*4370*/  IMAD.MOV.U32 R7, RZ, RZ, R22 ;  /* 0x000000ffff077224 */ /* 0x001fe400078e0016 */
[----:B------:R-:W-:Y:S01]  /*4380*/  @!P1 IMAD.MOV R8, RZ, RZ, -R8 ;  /* 0x000000ffff089224 */ /* 0x000fe200078e0a08 */
[----:B------:R-:W-:Y:S01]  /*4390*/  ISETP.GT.U32.AND P1, PT, R3, R12, PT ;  /* 0x0000000c0300720c */ /* 0x000fe20003f24070 */
[----:B------:R-:W-:Y:S01]  /*43a0*/  @!P4 IMAD.MOV R7, RZ, RZ, -R7 ;  /* 0x000000ffff07c224 */ /* 0x000fe200078e0a07 */
[----:B------:R-:W-:Y:S01]  /*43b0*/  IABS R13, R2 ;  /* 0x00000002000d7213 */ /* 0x000fe20000000000 */
[----:B------:R-:W-:Y:S01]  /*43c0*/  @!P2 IMAD.IADD R10, R10, 0x1, -R3 ;  /* 0x000000010a0aa824 */ /* 0x000fe200078e0a03 */
[----:B------:R0:W-:Y:S01]  /*43d0*/  STL [R1+0x2ec], R8 ;  /* 0x0002ec0801007387 */ /* 0x0001e20000100800 */
[----:B------:R-:W-:Y:S01]  /*43e0*/  IMAD.MOV.U32 R15, RZ, RZ, R21 ;  /* 0x000000ffff0f7224 */ /* 0x000fe200078e0015 */
[----:B------:R-:W-:Y:S01]  /*43f0*/  ISETP.GE.AND P4, PT, R18, RZ, PT ;  /* 0x000000ff1200720c */ /* 0x000fe20003f86270 */
[----:B------:R-:W-:Y:S01]  /*4400*/  VIADD R5, R0, 0x1b6 ;  /* 0x000001b600057836 */ /* 0x000fe20000000000 */
[----:B------:R1:W-:Y:S01]  /*4410*/  STL [R1+0x2f0], R7 ;  /* 0x0002f00701007387 */ /* 0x0003e20000100800 */
[----:B------:R-:W-:Y:S01]  /*4420*/  IMAD.HI.U32 R14, R4, R13, RZ ;  /* 0x0000000d040e7227 */ /* 0x000fe200078e00ff */
[----:B------:R-:W-:-:S03]  /*4430*/  ISETP.GE.AND P2, PT, R19, RZ, PT ;  /* 0x000000ff1300720c */ /* 0x000fc60003f46270 */
[----:B------:R-:W-:Y:S01]  /*4440*/  @!P0 IMAD.MOV R15, RZ, RZ, -R15 ;  /* 0x000000ffff0f8224 */ /* 0x000fe200078e0a0f */
[----:B0-----:R-:W-:Y:S01]  /*4450*/  IABS R8, R5 ;  /* 0x0000000500087213 */ /* 0x001fe20000000000 */
[--C-:B------:R-:W-:Y:S02]  /*4460*/  @!P5 IMAD.IADD R11, R11, 0x1, -R3.reuse ;  /* 0x000000010b0bd824 */ /* 0x100fe400078e0a03 */
[----:B------:R-:W-:Y:S01]  /*4470*/  @!P6 IMAD.IADD R9, R9, 0x1, -R3 ;  /* 0x000000010909e824 */ /* 0x000fe200078e0a03 */
[----:B------:R-:W-:Y:S01]  /*4480*/  STL [R1+0x2f4], R15 ;  /* 0x0002f40f01007387 */ /* 0x000fe20000100800 */
[----:B-1----:R-:W-:Y:S01]  /*4490*/  IMAD.MOV.U32 R7, RZ, RZ, R10 ;  /* 0x000000ffff077224 */ /* 0x002fe200078e000a */
[----:B------:R-:W-:Y:S01]  /*44a0*/  ISETP.GT.U32.AND P5, PT, R3, R11, PT ;  /* 0x0000000b0300720c */ /* 0x000fe20003fa4070 */
[----:B------:R-:W-:Y:S01]  /*44b0*/  IMAD.MOV R14, RZ, RZ, -R14 ;  /* 0x000000ffff0e7224 */ /* 0x000fe200078e0a0e */
[----:B------:R-:W-:Y:S01]  /*44c0*/  ISETP.GE.AND P6, PT, R17, RZ, PT ;  /* 0x000000ff1100720c */ /* 0x000fe20003fc6270 */
[----:B------:R-:W-:Y:S01]  /*44d0*/  @!P3 IMAD.MOV R7, RZ, RZ, -R7 ;  /* 0x000000ffff07b224 */ /* 0x000fe200078e0a07 */
[----:B------:R-:W-:Y:S01]  /*44e0*/  ISETP.GE.AND P3, PT, R5, RZ, PT ;  /* 0x000000ff0500720c */ /* 0x000fe20003f66270 */
[----:B------:R-:W-:Y:S01]  /*44f0*/  @!P1 IMAD.IADD R12, R12, 0x1, -R3 ;  /* 0x000000010c0c9824 */ /* 0x000fe200078e0a03 */
[----:B------:R-:W-:Y:S01]  /*4500*/  ISETP.GE.AND P1, PT, R2, RZ, PT ;  /* 0x000000ff0200720c */ /* 0x000fe20003f26270 */
[----:B------:R-:W-:Y:S01]  /*4510*/  IMAD.HI.U32 R2, R4, R8, RZ ;  /* 0x0000000804027227 */ /* 0x000fe200078e00ff */
[----:B------:R0:W-:Y:S02]  /*4520*/  STL [R1+0x2f8], R7 ;  /* 0x0002f80701007387 */ /* 0x0001e40000100800 */
[C---:B------:R-:W-:Y:S01]  /*4530*/  ISETP.GT.U32.AND P0, PT, R3.reuse, R12, PT ;  /* 0x0000000c0300720c */ /* 0x040fe20003f04070 */
[----:B------:R-:W-:-:S02]  /*4540*/  IMAD R13, R3, R14, R13 ;  /* 0x0000000e030d7224 */ /* 0x000fc400078e020d */
[----:B------:R-:W-:Y:S02]  /*4550*/  IMAD.MOV R2, RZ, RZ, -R2 ;  /* 0x000000ffff027224 */ /* 0x000fe400078e0a02 */
[----:B------:R-:W-:Y:S02]  /*4560*/  @!P5 IMAD.IADD R11, R11, 0x1, -R3 ;  /* 0x000000010b0bd824 */ /* 0x000fe400078e0a03 */
[C---:B------:R-:W-:Y:S02]  /*4570*/  IMAD R8, R3.reuse, R2, R8 ;  /* 0x0000000203087224 */ /* 0x040fe400078e0208 */
[----:B0-----:R-:W-:Y:S02]  /*4580*/  IMAD.MOV.U32 R7, RZ, RZ, R9 ;  /* 0x000000ffff077224 */ /* 0x001fe400078e0009 */
[----:B------:R-:W-:Y:S01]  /*4590*/  VIADD R10, R0, 0x1b5 ;  /* 0x000001b5000a7836 */ /* 0x000fe20000000000 */
[C---:B------:R-:W-:Y:S01]  /*45a0*/  ISETP.GT.U32.AND P5, PT, R3.reuse, R8, PT ;  /* 0x000000080300720c */ /* 0x040fe20003fa4070 */
[----:B------:R-:W-:Y:S01]  /*45b0*/  @!P4 IMAD.MOV R7, RZ, RZ, -R7 ;  /* 0x000000ffff07c224 */ /* 0x000fe200078e0a07 */
[----:B------:R-:W-:Y:S01]  /*45c0*/  ISETP.GT.U32.AND P4, PT, R3, R13, PT ;  /* 0x0000000d0300720c */ /* 0x000fe20003f84070 */
[----:B------:R-:W-:Y:S01]  /*45d0*/  @!P0 IMAD.IADD R12, R12, 0x1, -R3 ;  /* 0x000000010c0c8824 */ /* 0x000fe200078e0a03 */
[----:B------:R-:W-:Y:S01]  /*45e0*/  ISETP.GE.AND P0, PT, R10, RZ, PT ;  /* 0x000000ff0a00720c */ /* 0x000fe20003f06270 */
[C---:B------:R-:W-:Y:S01]  /*45f0*/  VIADD R14, R0.reuse, 0x1b4 ;  /* 0x000001b4000e7836 */ /* 0x040fe20000000000 */
[----:B------:R-:W-:Y:S01]  /*4600*/  IABS R10, R10 ;  /* 0x0000000a000a7213 */ /* 0x000fe20000000000 */
[----:B------:R0:W-:Y:S01]  /*4610*/  STL [R1+0x2fc], R7 ;  /* 0x0002fc0701007387 */ /* 0x0001e20000100800 */
[----:B------:R-:W-:-:S02]  /*4620*/  VIADD R9, R0, 0x1b3 ;  /* 0x000001b300097836 */ /* 0x000fc40000000000 */
[----:B------:R-:W-:Y:S01]  /*4630*/  IABS R2, R14 ;  /* 0x0000000e00027213 */ /* 0x000fe20000000000 */
[----:B------:R-:W-:Y:S02]  /*4640*/  IMAD.HI.U32 R15, R4, R10, RZ ;  /* 0x0000000a040f7227 */ /* 0x000fe400078e00ff */
[----:B------:R-:W-:Y:S02]  /*4650*/  IABS R5, R9 ;  /* 0x0000000900057213 */ /* 0x000fe40000000000 */
[--C-:B------:R-:W-:Y:S02]  /*4660*/  @!P4 IMAD.IADD R13, R13, 0x1, -R3.reuse ;  /* 0x000000010d0dc824 */ /* 0x100fe400078e0a03 */
[----:B0-----:R-:W-:Y:S02]  /*4670*/  IMAD.MOV.U32 R7, RZ, RZ, R12 ;  /* 0x000000ffff077224 */ /* 0x001fe400078e000c */
[----:B------:R-:W-:Y:S01]  /*4680*/  @!P5 IMAD.IADD R8, R8, 0x1, -R3 ;  /* 0x000000010808d824 */ /* 0x000fe200078e0a03 */
[C---:B------:R-:W-:Y:S01]  /*4690*/  ISETP.GT.U32.AND P4, PT, R3.reuse, R13, PT ;  /* 0x0000000d0300720c */ /* 0x040fe20003f84070 */
[----:B------:R-:W-:Y:S01]  /*46a0*/  @!P2 IMAD.MOV R7, RZ, RZ, -R7 ;  /* 0x000000ffff07a224 */ /* 0x000fe200078e0a07 */
[----:B------:R-:W-:Y:S01]  /*46b0*/  ISETP.GE.AND P2, PT, R14, RZ, PT ;  /* 0x000000ff0e00720c */ /* 0x000fe20003f46270 */
[----:B------:R-:W-:Y:S01]  /*46c0*/  IMAD.MOV R15, RZ, RZ, -R15 ;  /* 0x000000ffff0f7224 */ /* 0x000fe200078e0a0f */
[C---:B------:R-:W-:Y:S01]  /*46d0*/  ISETP.GT.U32.AND P5, PT, R3.reuse, R8, PT ;  /* 0x000000080300720c */ /* 0x040fe20003fa4070 */
[----:B------:R-:W-:Y:S01]  /*46e0*/  IMAD.HI.U32 R14, R4, R2, RZ ;  /* 0x00000002040e7227 */ /* 0x000fe200078e00ff */
[----:B------:R0:W-:Y:S03]  /*46f0*/  STL [R1+0x300], R7 ;  /* 0x0003000701007387 */ /* 0x0001e60000100800 */
[----:B------:R-:W-:-:S02]  /*4700*/  IMAD R10, R3, R15, R10 ;  /* 0x0000000f030a7224 */ /* 0x000fc400078e020a */
[----:B------:R-:W-:-:S04]  /*4710*/  IMAD.HI.U32 R12, R4, R5, RZ ;  /* 0x00000005040c7227 */ /* 0x000fc800078e00ff */
[----:B------:R-:W-:Y:S02]  /*4720*/  IMAD.MOV R14, RZ, RZ, -R14 ;  /* 0x000000ffff0e7224 */ /* 0x000fe400078e0a0e */
[----:B0-----:R-:W-:Y:S02]  /*4730*/  IMAD.MOV.U32 R7, RZ, RZ, R11 ;  /* 0x000000ffff077224 */ /* 0x001fe400078e000b */
[----:B------:R-:W-:Y:S01]  /*4740*/  @!P4 IMAD.IADD R13, R13, 0x1, -R3 ;  /* 0x000000010d0dc824 */ /* 0x000fe200078e0a03 */
[----:B------:R-:W-:Y:S01]  /*4750*/  ISETP.GT.U32.AND P4, PT, R3, R10, PT ;  /* 0x0000000a0300720c */ /* 0x000fe20003f84070 */
[----:B------:R-:W-:Y:S01]  /*4760*/  @!P6 IMAD.MOV R7, RZ, RZ, -R7 ;  /* 0x000000ffff07e224 */ /* 0x000fe200078e0a07 */
[----:B------:R-:W-:Y:S01]  /*4770*/  ISETP.GE.AND P6, PT, R9, RZ, PT ;  /* 0x000000ff0900720c */ /* 0x000fe20003fc6270 */
[----:B------:R-:W-:Y:S02]  /*4780*/  IMAD.MOV R12, RZ, RZ, -R12 ;  /* 0x000000ffff0c7224 */ /* 0x000fe400078e0a0c */
[C---:B------:R-:W-:Y:S01]  /*4790*/  IMAD R2, R3.reuse, R14, R2 ;  /* 0x0000000e03027224 */ /* 0x040fe200078e0202 */
[----:B------:R0:W-:Y:S01]  /*47a0*/  STL [R1+0x304], R7 ;  /* 0x0003040701007387 */ /* 0x0001e20000100800 */
[----:B------:R-:W-:-:S02]  /*47b0*/  IMAD R5, R3, R12, R5 ;  /* 0x0000000c03057224 */ /* 0x000fc400078e0205 */
[--C-:B------:R-:W-:Y:S01]  /*47c0*/  @!P5 IMAD.IADD R8, R8, 0x1, -R3.reuse ;  /* 0x000000010808d824 */ /* 0x100fe200078e0a03 */
[C---:B------:R-:W-:Y:S01]  /*47d0*/  ISETP.GT.U32.AND P5, PT, R3.reuse, R2, PT ;  /* 0x000000020300720c */ /* 0x040fe20003fa4070 */
[----:B------:R-:W-:Y:S02]  /*47e0*/  VIADD R16, R0, 0x1b2 ;  /* 0x000001b200107836 */ /* 0x000fe40000000000 */
[----:B------:R-:W-:Y:S02]  /*47f0*/  @!P4 IMAD.IADD R10, R10, 0x1, -R3 ;  /* 0x000000010a0ac824 */ /* 0x000fe400078e0a03 */
[C---:B------:R-:W-:Y:S01]  /*4800*/  VIADD R14, R0.reuse, 0x1b1 ;  /* 0x000001b1000e7836 */ /* 0x040fe20000000000 */
[----:B------:R-:W-:Y:S01]  /*4810*/  IABS R18, R16 ;  /* 0x0000001000127213 */ /* 0x000fe20000000000 */
[----:B0-----:R-:W-:Y:S01]  /*4820*/  IMAD.MOV.U32 R7, RZ, RZ, R13 ;  /* 0x000000ffff077224 */ /* 0x001fe200078e000d */
[C---:B------:R-:W-:Y:S01]  /*4830*/  ISETP.GT.U32.AND P4, PT, R3.reuse, R10, PT ;  /* 0x0000000a0300720c */ /* 0x040fe20003f84070 */
[----:B------:R-:W-:Y:S01]  /*4840*/  VIADD R9, R0, 0x1b0 ;  /* 0x000001b000097836 */ /* 0x000fe20000000000 */
[----:B------:R-:W-:Y:S01]  /*4850*/  IABS R17, R14 ;  /* 0x0000000e00117213 */ /* 0x000fe20000000000 */
[----:B------:R-:W-:Y:S01]  /*4860*/  @!P1 IMAD.MOV R7, RZ, RZ, -R7 ;  /* 0x000000ffff079224 */ /* 0x000fe200078e0a07 */
[----:B------:R-:W-:Y:S01]  /*4870*/  ISETP.GT.U32.AND P1, PT, R3, R5, PT ;  /* 0x000000050300720c */ /* 0x000fe20003f24070 */
[----:B------:R-:W-:Y:S01]  /*4880*/  IMAD.HI.U32 R13, R4, R18, RZ ;  /* 0x00000012040d7227 */ /* 0x000fe200078e00ff */
[----:B------:R-:W-:-:S02]  /*4890*/  IABS R11, R9 ;  /* 0x00000009000b7213 */ /* 0x000fc40000000000 */
[----:B------:R0:W-:Y:S01]  /*48a0*/  STL [R1+0x308], R7 ;  /* 0x0003080701007387 */ /* 0x0001e20000100800 */
[----:B------:R-:W-:Y:S02]  /*48b0*/  @!P5 IMAD.IADD R2, R2, 0x1, -R3 ;  /* 0x000000010202d824 */ /* 0x000fe400078e0a03 */
[----:B------:R-:W-:Y:S02]  /*48c0*/  VIADD R12, R0, 0x1af ;  /* 0x000001af000c7836 */ /* 0x000fe40000000000 */
[----:B------:R-:W-:Y:S01]  /*48d0*/  IMAD.MOV R13, RZ, RZ, -R13 ;  /* 0x000000ffff0d7224 */ /* 0x000fe200078e0a0d */
[----:B------:R-:W-:Y:S01]  /*48e0*/  ISETP.GT.U32.AND P5, PT, R3, R2, PT ;  /* 0x000000020300720c */ /* 0x000fe20003fa4070 */
[--C-:B------:R-:W-:Y:S01]  /*48f0*/  @!P4 IMAD.IADD R10, R10, 0x1, -R3.reuse ;  /* 0x000000010a0ac824 */ /* 0x100fe200078e0a03 */
[----:B------:R-:W-:Y:S01]  /*4900*/  IABS R15, R12 ;  /* 0x0000000c000f7213 */ /* 0x000fe20000000000 */
[----:B------:R-:W-:Y:S02]  /*4910*/  @!P1 IMAD.IADD R5, R5, 0x1, -R3 ;  /* 0x0000000105059824 */ /* 0x000fe400078e0a03 */
[----:B0-----:R-:W-:-:S02]  /*4920*/  IMAD.MOV.U32 R7, RZ, RZ, R8 ;  /* 0x000000ffff077224 */ /* 0x001fc400078e0008 */
[C---:B------:R-:W-:Y:S01]  /*4930*/  IMAD R8, R3.reuse, R13, R18 ;  /* 0x0000000d03087224 */ /* 0x040fe200078e0212 */
[C---:B------:R-:W-:Y:S01]  /*4940*/  ISETP.GT.U32.AND P1, PT, R3.reuse, R5, PT ;  /* 0x000000050300720c */ /* 0x040fe20003f24070 */
[----:B------:R-:W-:Y:S01]  /*4950*/  @!P3 IMAD.MOV R7, RZ, RZ, -R7 ;  /* 0x000000ffff07b224 */ /* 0x000fe200078e0a07 */
[----:B------:R-:W-:Y:S01]  /*4960*/  ISETP.GE.AND P3, PT, R16, RZ, PT ;  /* 0x000000ff1000720c */ /* 0x000fe20003f66270 */
[----:B------:R-:W-:Y:S01]  /*4970*/  IMAD.MOV.U32 R13, RZ, RZ, R15 ;  /* 0x000000ffff0d7224 */ /* 0x000fe200078e000f */
[----:B------:R-:W-:Y:S01]  /*4980*/  ISETP.GT.U32.AND P4, PT, R3, R8, PT ;  /* 0x000000080300720c */ /* 0x000fe20003f84070 */
[C---:B------:R-:W-:Y:S01]  /*4990*/  IMAD.HI.U32 R18, R4.reuse, R17, RZ ;  /* 0x0000001104127227 */ /* 0x040fe200078e00ff */
[----:B------:R0:W-:Y:S03]  /*49a0*/  STL [R1+0x30c], R7 ;  /* 0x00030c0701007387 */ /* 0x0001e60000100800 */
[----:B------:R-:W-:-:S04]  /*49b0*/  IMAD.HI.U32 R16, R4, R11, RZ ;  /* 0x0000000b04107227 */ /* 0x000fc800078e00ff */
[----:B------:R-:W-:-:S04]  /*49c0*/  IMAD.HI.U32 R15, R4, R13, RZ ;  /* 0x0000000d040f7227 */ /* 0x000fc800078e00ff */
[----:B0-----:R-:W-:Y:S02]  /*49d0*/  IMAD.MOV.U32 R7, RZ, RZ, R10 ;  /* 0x000000ffff077224 */ /* 0x001fe400078e000a */
[----:B------:R-:W-:Y:S02]  /*49e0*/  IMAD.MOV R18, RZ, RZ, -R18 ;  /* 0x000000ffff127224 */ /* 0x000fe400078e0a12 */
[----:B------:R-:W-:Y:S02]  /*49f0*/  IMAD.MOV R16, RZ, RZ, -R16 ;  /* 0x000000ffff107224 */ /* 0x000fe400078e0a10 */
[----:B------:R-:W-:Y:S01]  /*4a00*/  @!P5 IMAD.IADD R2, R2, 0x1, -R3 ;  /* 0x000000010202d824 */ /* 0x000fe200078e0a03 */
[----:B------:R-:W-:Y:S01]  /*4a10*/  ISETP.GE.AND P5, PT, R14, RZ, PT ;  /* 0x000000ff0e00720c */ /* 0x000fe20003fa6270 */
[----:B------:R-:W-:Y:S02]  /*4a20*/  @!P0 IMAD.MOV R7, RZ, RZ, -R7 ;  /* 0x000000ffff078224 */ /* 0x000fe400078e0a07 */
[----:B------:R-:W-:-:S02]  /*4a30*/  IMAD R14, R3, R18, R17 ;  /* 0x00000012030e7224 */ /* 0x000fc400078e0211 */
[----:B------:R-:W-:Y:S01]  /*4a40*/  IMAD.MOV R15, RZ, RZ, -R15 ;  /* 0x000000ffff0f7224 */ /* 0x000fe200078e0a0f */
[----:B------:R0:W-:Y:S01]  /*4a50*/  STL [R1+0x310], R7 ;  /* 0x0003100701007387 */ /* 0x0001e20000100800 */
[C---:B------:R-:W-:Y:S01]  /*4a60*/  IMAD R11, R3.reuse, R16, R11 ;  /* 0x00000010030b7224 */ /* 0x040fe200078e020b */
[----:B------:R-:W-:Y:S01]  /*4a70*/  ISETP.GT.U32.AND P0, PT, R3, R14, PT ;  /* 0x0000000e0300720c */ /* 0x000fe20003f04070 */
[--C-:B------:R-:W-:Y:S02]  /*4a80*/  @!P1 IMAD.IADD R5, R5, 0x1, -R3.reuse ;  /* 0x0000000105059824 */ /* 0x100fe400078e0a03 */
[----:B------:R-:W-:Y:S01]  /*4a90*/  @!P4 IMAD.IADD R8, R8, 0x1, -R3 ;  /* 0x000000010808c824 */ /* 0x000fe200078e0a03 */
[C---:B------:R-:W-:Y:S01]  /*4aa0*/  ISETP.GT.U32.AND P1, PT, R3.reuse, R11, PT ;  /* 0x0000000b0300720c */ /* 0x040fe20003f24070 */
[C---:B------:R-:W-:Y:S02]  /*4ab0*/  IMAD R10, R3.reuse, R15, R13 ;  /* 0x0000000f030a7224 */ /* 0x040fe400078e020d */
[----:B------:R-:W-:Y:S01]  /*4ac0*/  IMAD.MOV.U32 R15, RZ, RZ, R2 ;  /* 0x000000ffff0f7224 */ /* 0x000fe200078e0002 */
[----:B------:R-:W-:Y:S01]  /*4ad0*/  ISETP.GT.U32.AND P4, PT, R3, R8, PT ;  /* 0x000000080300720c */ /* 0x000fe20003f84070 */
[----:B0-----:R-:W-:-:S02]  /*4ae0*/  IMAD.MOV.U32 R7, RZ, RZ, R5 ;  /* 0x000000ffff077224 */ /* 0x001fc400078e0005 */
[C---:B------:R-:W-:Y:S02]  /*4af0*/  VIADD R16, R0.reuse, 0x1ae ;  /* 0x000001ae00107836 */ /* 0x040fe40000000000 */
[----:B------:R-:W-:Y:S01]  /*4b00*/  @!P6 IMAD.MOV R7, RZ, RZ, -R7 ;  /* 0x000000ffff07e224 */ /* 0x000fe200078e0a07 */
[----:B------:R-:W-:Y:S01]  /*4b10*/  ISETP.GT.U32.AND P6, PT, R3, R10, PT ;  /* 0x0000000a0300720c */ /* 0x000fe20003fc4070 */
[----:B------:R-:W-:Y:S01]  /*4b20*/  @!P2 IMAD.MOV R15, RZ, RZ, -R15 ;  /* 0x000000ffff0fa224 */ /* 0x000fe200078e0a0f */
[----:B------:R-:W-:Y:S01]  /*4b30*/  ISETP.GE.AND P2, PT, R9, RZ, PT ;  /* 0x000000ff0900720c */ /* 0x000fe20003f46270 */
[----:B------:R-:W-:Y:S01]  /*4b40*/  VIADD R9, R0, 0x1ad ;  /* 0x000001ad00097836 */ /* 0x000fe20000000000 */
[----:B------:R-:W-:Y:S01]  /*4b50*/  IABS R13, R16 ;  /* 0x00000010000d7213 */ /* 0x000fe20000000000 */
[--C-:B------:R-:W-:Y:S01]  /*4b60*/  @!P0 IMAD.IADD R14, R14, 0x1, -R3.reuse ;  /* 0x000000010e0e8824 */ /* 0x100fe200078e0a03 */
[----:B------:R0:W-:Y:S01]  /*4b70*/  STL [R1+0x314], R15 ;  /* 0x0003140f01007387 */ /* 0x0001e20000100800 */
[----:B------:R-:W-:Y:S01]  /*4b80*/  @!P1 IMAD.IADD R11, R11, 0x1, -R3 ;  /* 0x000000010b0b9824 */ /* 0x000fe200078e0a03 */
[----:B------:R-:W-:Y:S01]  /*4b90*/  ISETP.GE.AND P0, PT, R16, RZ, PT ;  /* 0x000000ff1000720c */ /* 0x000fe20003f06270 */
[----:B------:R-:W-:Y:S01]  /*4ba0*/  IMAD.MOV.U32 R2, RZ, RZ, R13 ;  /* 0x000000ffff027224 */ /* 0x000fe200078e000d */
[C---:B------:R-:W-:Y:S01]  /*4bb0*/  ISETP.GT.U32.AND P1, PT, R3.reuse, R14, PT ;  /* 0x0000000e0300720c */ /* 0x040fe20003f24070 */
[--C-:B------:R-:W-:Y:S01]  /*4bc0*/  @!P4 IMAD.IADD R8, R8, 0x1, -R3.reuse ;  /* 0x000000010808c824 */ /* 0x100fe200078e0a03 */
[----:B------:R-:W-:Y:S01]  /*4bd0*/  ISETP.GE.AND P4, PT, R12, RZ, PT ;  /* 0x000000ff0c00720c */ /* 0x000fe20003f86270 */
[----:B------:R-:W-:Y:S01]  /*4be0*/  @!P6 IMAD.IADD R10, R10, 0x1, -R3 ;  /* 0x000000010a0ae824 */ /* 0x000fe200078e0a03 */
[----:B------:R-:W-:Y:S01]  /*4bf0*/  ISETP.GT.U32.AND P6, PT, R3, R11, PT ;  /* 0x0000000b0300720c */ /* 0x000fe20003fc4070 */
[----:B------:R-:W-:Y:S01]  /*4c00*/  IMAD.HI.U32 R5, R4, R2, RZ ;  /* 0x0000000204057227 */ /* 0x000fe200078e00ff */
[----:B0-----:R-:W-:Y:S01]  /*4c10*/  IABS R15, R9 ;  /* 0x00000009000f7213 */ /* 0x001fe20000000000 */
[----:B------:R0:W-:Y:S02]  /*4c20*/  STL [R1+0x318], R7 ;  /* 0x0003180701007387 */ /* 0x0001e40000100800 */
[----:B------:R-:W-:-:S02]  /*4c30*/  IMAD.MOV R5, RZ, RZ, -R5 ;  /* 0x000000ffff057224 */ /* 0x000fc400078e0a05 */
[----:B------:R-:W-:-:S04]  /*4c40*/  IMAD.HI.U32 R12, R4, R15, RZ ;  /* 0x0000000f040c7227 */ /* 0x000fc800078e00ff */
[----:B------:R-:W-:Y:S02]  /*4c50*/  IMAD.MOV R12, RZ, RZ, -R12 ;  /* 0x000000ffff0c7224 */ /* 0x000fe400078e0a0c */
[----:B0-----:R-:W-:Y:S02]  /*4c60*/  IMAD.MOV.U32 R7, RZ, RZ, R8 ;  /* 0x000000ffff077224 */ /* 0x001fe400078e0008 */
[C---:B------:R-:W-:Y:S02]  /*4c70*/  IMAD R2, R3.reuse, R5, R2 ;  /* 0x0000000503027224 */ /* 0x040fe400078e0202 */
[----:B------:R-:W-:Y:S01]  /*4c80*/  @!P3 IMAD.MOV R7, RZ, RZ, -R7 ;  /* 0x000000ffff07b224 */ /* 0x000fe200078e0a07 */
[C---:B------:R-:W-:Y:S01]  /*4c90*/  ISETP.GT.U32.AND P3, PT, R3.reuse, R10, PT ;  /* 0x0000000a0300720c */ /* 0x040fe20003f64070 */
[C---:B------:R-:W-:Y:S02]  /*4ca0*/  IMAD R15, R3.reuse, R12, R15 ;  /* 0x0000000c030f7224 */ /* 0x040fe400078e020f */
[--C-:B------:R-:W-:Y:S01]  /*4cb0*/  @!P1 IMAD.IADD R14, R14, 0x1, -R3.reuse ;  /* 0x000000010e0e9824 */ /* 0x100fe200078e0a03 */
[----:B------:R-:W-:Y:S01]  /*4cc0*/  ISETP.GT.U32.AND P1, PT, R3, R2, PT ;  /* 0x000000020300720c */ /* 0x000fe20003f24070 */
[----:B------:R-:W-:Y:S01]  /*4cd0*/  @!P6 IMAD.IADD R11, R11, 0x1, -R3 ;  /* 0x000000010b0be824 */ /* 0x000fe200078e0a03 */
[----:B------:R-:W-:Y:S01]  /*4ce0*/  ISETP.GT.U32.AND P6, PT, R3, R15, PT ;  /* 0x0000000f0300720c */ /* 0x000fe20003fc4070 */
[C---:B------:R-:W-:Y:S01]  /*4cf0*/  VIADD R5, R0.reuse, 0x1aa ;  /* 0x000001aa00057836 */ /* 0x040fe20000000000 */
[----:B------:R0:W-:Y:S01]  /*4d00*/  STL [R1+0x320], R7 ;  /* 0x0003200701007387 */ /* 0x0001e20000100800 */
[----:B------:R-:W-:-:S02]  /*4d10*/  VIADD R13, R0, 0x1ac ;  /* 0x000001ac000d7836 */ /* 0x000fc40000000000 */
[----:B------:R-:W-:Y:S01]  /*4d20*/  VIADD R8, R0, 0x1ab ;  /* 0x000001ab00087836 */ /* 0x000fe20000000000 */
[----:B------:R-:W-:Y:S01]  /*4d30*/  IABS R17, R5 ;  /* 0x0000000500117213 */ /* 0x000fe20000000000 */
[----:B------:R-:W-:Y:S01]  /*4d40*/  @!P3 IMAD.IADD R10, R10, 0x1, -R3 ;  /* 0x000000010a0ab824 */ /* 0x000fe200078e0a03 */
[----:B------:R-:W-:Y:S01]  /*4d50*/  IABS R16, R13 ;  /* 0x0000000d00107213 */ /* 0x000fe20000000000 */
[----:B------:R-:W-:Y:S01]  /*4d60*/  @!P2 IMAD.MOV R11, RZ, RZ, -R11 ;  /* 0x000000ffff0ba224 */ /* 0x000fe200078e0a0b */
[----:B------:R-:W-:Y:S01]  /*4d70*/  ISETP.GE.AND P3, PT, R9, RZ, PT ;  /* 0x000000ff0900720c */ /* 0x000fe20003f66270 */
[----:B------:R-:W-:Y:S01]  /*4d80*/  IMAD.MOV.U32 R9, RZ, RZ, R17 ;  /* 0x000000ffff097224 */ /* 0x000fe200078e0011 */
[----:B------:R-:W-:Y:S01]  /*4d90*/  IABS R12, R8 ;  /* 0x00000008000c7213 */ /* 0x000fe20000000000 */
[----:B------:R-:W-:-:S04]  /*4da0*/  IMAD.HI.U32 R17, R4, R16, RZ ;  /* 0x0000001004117227 */ /* 0x000fc800078e00ff */
[--C-:B------:R-:W-:Y:S01]  /*4db0*/  @!P1 IMAD.IADD R2, R2, 0x1, -R3.reuse ;  /* 0x0000000102029824 */ /* 0x100fe200078e0a03 */
[----:B------:R-:W-:Y:S01]  /*4dc0*/  ISETP.GE.AND P1, PT, R13, RZ, PT ;  /* 0x000000ff0d00720c */ /* 0x000fe20003f26270 */
[----:B0-----:R-:W-:Y:S02]  /*4dd0*/  IMAD.MOV.U32 R7, RZ, RZ, R14 ;  /* 0x000000ffff077224 */ /* 0x001fe400078e000e */
[----:B------:R-:W-:Y:S02]  /*4de0*/  @!P6 IMAD.IADD R15, R15, 0x1, -R3 ;  /* 0x000000010f0fe824 */ /* 0x000fe400078e0a03 */
[----:B------:R-:W-:-:S03]  /*4df0*/  IMAD.HI.U32 R18, R4, R12, RZ ;  /* 0x0000000c04127227 */ /* 0x000fc600078e00ff */
[C---:B------:R-:W-:Y:S01]  /*4e00*/  ISETP.GT.U32.AND P6, PT, R3.reuse, R15, PT ;  /* 0x0000000f0300720c */ /* 0x040fe20003fc4070 */
[----:B------:R-:W-:Y:S02]  /*4e10*/  IMAD.MOV R17, RZ, RZ, -R17 ;  /* 0x000000ffff117224 */ /* 0x000fe400078e0a11 */
[----:B------:R-:W-:Y:S01]  /*4e20*/  @!P5 IMAD.MOV R7, RZ, RZ, -R7 ;  /* 0x000000ffff07d224 */ /* 0x000fe200078e0a07 */
[----:B------:R-:W-:Y:S01]  /*4e30*/  ISETP.GT.U32.AND P5, PT, R3, R2, PT ;  /* 0x000000020300720c */ /* 0x000fe20003fa4070 */
[----:B------:R-:W-:-:S03]  /*4e40*/  IMAD.HI.U32 R13, R4, R9, RZ ;  /* 0x00000009040d7227 */ /* 0x000fc600078e00ff */
[----:B------:R0:W-:Y:S01]  /*4e50*/  STL [R1+0x324], R7 ;  /* 0x0003240701007387 */ /* 0x0001e20000100800 */
[----:B------:R-:W-:Y:S02]  /*4e60*/  IMAD.MOV R18, RZ, RZ, -R18 ;  /* 0x000000ffff127224 */ /* 0x000fe400078e0a12 */
[C---:B------:R-:W-:Y:S01]  /*4e70*/  IMAD R16, R3.reuse, R17, R16 ;  /* 0x0000001103107224 */ /* 0x040fe200078e0210 */
[----:B------:R1:W-:Y:S01]  /*4e80*/  STL [R1+0x328], R11 ;  /* 0x0003280b01007387 */ /* 0x0003e20000100800 */
[----:B------:R-:W-:Y:S02]  /*4e90*/  IMAD.MOV R13, RZ, RZ, -R13 ;  /* 0x000000ffff0d7224 */ /* 0x000fe400078e0a0d */
[C---:B------:R-:W-:Y:S01]  /*4ea0*/  IMAD R12, R3.reuse, R18, R12 ;  /* 0x00000012030c7224 */ /* 0x040fe200078e020c */
[C---:B------:R-:W-:Y:S01]  /*4eb0*/  ISETP.GT.U32.AND P2, PT, R3.reuse, R16, PT ;  /* 0x000000100300720c */ /* 0x040fe20003f44070 */
[----:B------:R-:W-:Y:S02]  /*4ec0*/  IMAD R9, R3, R13, R9 ;  /* 0x0000000d03097224 */ /* 0x000fe400078e0209 */
[----:B0-----:R-:W-:-:S02]  /*4ed0*/  IMAD.MOV.U32 R7, RZ, RZ, R10 ;  /* 0x000000ffff077224 */ /* 0x001fc400078e000a */
[----:B------:R-:W-:Y:S01]  /*4ee0*/  @!P5 IMAD.IADD R2, R2, 0x1, -R3 ;  /* 0x000000010202d824 */ /* 0x000fe200078e0a03 */
[----:B------:R-:W-:Y:S01]  /*4ef0*/  ISETP.GE.AND P5, PT, R8, RZ, PT ;  /* 0x000000ff0800720c */ /* 0x000fe20003fa6270 */
[----:B------:R-:W-:Y:S01]  /*4f00*/  @!P4 IMAD.MOV R7, RZ, RZ, -R7 ;  /* 0x000000ffff07c224 */ /* 0x000fe200078e0a07 */
[----:B------:R-:W-:Y:S01]  /*4f10*/  ISETP.GT.U32.AND P4, PT, R3, R12, PT ;  /* 0x0000000c0300720c */ /* 0x000fe20003f84070 */
[--C-:B------:R-:W-:Y:S01]  /*4f20*/  @!P6 IMAD.IADD R15, R15, 0x1, -R3.reuse ;  /* 0x000000010f0fe824 */ /* 0x100fe200078e0a03 */
[----:B------:R-:W-:Y:S01]  /*4f30*/  ISETP.GT.U32.AND P6, PT, R3, R9, PT ;  /* 0x000000090300720c */ /* 0x000fe20003fc4070 */
[C---:B------:R-:W-:Y:S01]  /*4f40*/  VIADD R17, R0.reuse, 0x1a9 ;  /* 0x000001a900117836 */ /* 0x040fe20000000000 */
[----:B------:R0:W-:Y:S01]  /*4f50*/  STL [R1+0x32c], R7 ;  /* 0x00032c0701007387 */ /* 0x0001e20000100800 */
[----:B------:R-:W-:Y:S02]  /*4f60*/  VIADD R8, R0, 0x1a8 ;  /* 0x000001a800087836 */ /* 0x000fe40000000000 */
[----:B------:R-:W-:Y:S01]  /*4f70*/  @!P2 IMAD.IADD R16, R16, 0x1, -R3 ;  /* 0x000000011010a824 */ /* 0x000fe200078e0a03 */
[----:B------:R-:W-:Y:S01]  /*4f80*/  IABS R10, R17 ;  /* 0x00000011000a7213 */ /* 0x000fe20000000000 */
[----:B-1----:R-:W-:Y:S01]  /*4f90*/  VIADD R11, R0, 0x1a7 ;  /* 0x000001a7000b7836 */ /* 0x002fe20000000000 */
[----:B------:R-:W-:Y:S01]  /*4fa0*/  IABS R13, R8 ;  /* 0x00000008000d7213 */ /* 0x000fe20000000000 */
[----:B------:R-:W-:Y:S01]  /*4fb0*/  @!P3 IMAD.MOV R15, RZ, RZ, -R15 ;  /* 0x000000ffff0fb224 */ /* 0x000fe200078e0a0f */
[----:B------:R-:W-:Y:S01]  /*4fc0*/  ISETP.GE.AND P2, PT, R5, RZ, PT ;  /* 0x000000ff0500720c */ /* 0x000fe20003f46270 */
[----:B------:R-:W-:Y:S01]  /*4fd0*/  @!P4 IMAD.IADD R12, R12, 0x1, -R3 ;  /* 0x000000010c0cc824 */ /* 0x000fe200078e0a03 */
[----:B------:R-:W-:Y:S01]  /*4fe0*/  ISETP.GT.U32.AND P4, PT, R3, R16, PT ;  /* 0x000000100300720c */ /* 0x000fe20003f84070 */
[----:B------:R-:W-:Y:S01]  /*4ff0*/  IMAD.HI.U32 R14, R4, R10, RZ ;  /* 0x0000000a040e7227 */ /* 0x000fe200078e00ff */
[----:B------:R-:W-:-:S03]  /*5000*/  IABS R19, R11 ;  /* 0x0000000b00137213 */ /* 0x000fc60000000000 */
[----:B------:R-:W-:Y:S02]  /*5010*/  IMAD.MOV.U32 R5, RZ, RZ, R13 ;  /* 0x000000ffff057224 */ /* 0x000fe400078e000d */
[----:B------:R-:W-:Y:S01]  /*5020*/  @!P6 IMAD.IADD R9, R9, 0x1, -R3 ;  /* 0x000000010909e824 */ /* 0x000fe200078e0a03 */
[----:B------:R-:W-:Y:S01]  /*5030*/  ISETP.GT.U32.AND P6, PT, R3, R12, PT ;  /* 0x0000000c0300720c */ /* 0x000fe20003fc4070 */
[----:B------:R-:W-:Y:S02]  /*5040*/  IMAD.MOV R14, RZ, RZ, -R14 ;  /* 0x000000ffff0e7224 */ /* 0x000fe400078e0a0e */
[----:B------:R-:W-:-:S04]  /*5050*/  IMAD.HI.U32 R13, R4, R5, RZ ;  /* 0x00000005040d7227 */ /* 0x000fc800078e00ff */
[----:B0-----:R-:W-:Y:S02]  /*5060*/  IMAD.MOV.U32 R7, RZ, RZ, R2 ;  /* 0x000000ffff077224 */ /* 0x001fe400078e0002 */
[C---:B------:R-:W-:Y:S02]  /*5070*/  IMAD R2, R3.reuse, R14, R10 ;  /* 0x0000000e03027224 */ /* 0x040fe400078e020a */
[----:B------:R-:W-:Y:S02]  /*5080*/  IMAD.MOV R10, RZ, RZ, -R13 ;  /* 0x000000ffff0a7224 */ /* 0x000fe400078e0a0d */
[----:B------:R-:W-:Y:S01]  /*5090*/  @!P4 IMAD.IADD R16, R16, 0x1, -R3 ;  /* 0x000000011010c824 */ /* 0x000fe200078e0a03 */
[C---:B------:R-:W-:Y:S01]  /*50a0*/  ISETP.GT.U32.AND P4, PT, R3.reuse, R2, PT ;  /* 0x000000020300720c */ /* 0x040fe20003f84070 */
[----:B------:R-:W-:Y:S02]  /*50b0*/  IMAD R5, R3, R10, R5 ;  /* 0x0000000a03057224 */ /* 0x000fe400078e0205 */
[----:B------:R-:W-:-:S02]  /*50c0*/  @!P6 IMAD.IADD R12, R12, 0x1, -R3 ;  /* 0x000000010c0ce824 */ /* 0x000fc400078e0a03 */
[----:B------:R-:W-:Y:S01]  /*50d0*/  @!P0 IMAD.MOV R7, RZ, RZ, -R7 ;  /* 0x000000ffff078224 */ /* 0x000fe200078e0a07 */
[C---:B------:R-:W-:Y:S01]  /*50e0*/  ISETP.GT.U32.AND P6, PT, R3.reuse, R5, PT ;  /* 0x000000050300720c */ /* 0x040fe20003fc4070 */
[----:B------:R-:W-:Y:S01]  /*50f0*/  VIADD R13, R0, 0x1a6 ;  /* 0x000001a6000d7836 */ /* 0x000fe20000000000 */
[----:B------:R-:W-:Y:S01]  /*5100*/  ISETP.GT.U32.AND P0, PT, R3, R9, PT ;  /* 0x000000090300720c */ /* 0x000fe20003f04070 */
[----:B------:R-:W-:Y:S01]  /*5110*/  IMAD.HI.U32 R20, R4, R19, RZ ;  /* 0x0000001304147227 */ /* 0x000fe200078e00ff */
[----:B------:R0:W-:Y:S02]  /*5120*/  STL [R1+0x330], R7 ;  /* 0x0003300701007387 */ /* 0x0001e40000100800 */
[----:B------:R-:W-:Y:S01]  /*5130*/  IABS R10, R13 ;  /* 0x0000000d000a7213 */ /* 0x000fe20000000000 */
[----:B------:R-:W-:Y:S01]  /*5140*/  @!P4 IMAD.IADD R2, R2, 0x1, -R3 ;  /* 0x000000010202c824 */ /* 0x000fe200078e0a03 */
[----:B------:R-:W-:Y:S01]  /*5150*/  ISETP.GE.AND P4, PT, R8, RZ, PT ;  /* 0x000000ff0800720c */ /* 0x000fe20003f86270 */
[----:B------:R-:W-:Y:S01]  /*5160*/  IMAD.MOV R20, RZ, RZ, -R20 ;  /* 0x000000ffff147224 */ /* 0x000fe200078e0a14 */
[----:B------:R-:W-:Y:S01]  /*5170*/  STL [R1+0x334], R15 ;  /* 0x0003340f01007387 */ /* 0x000fe20000100800 */
[----:B------:R-:W-:-:S04]  /*5180*/  IMAD.HI.U32 R18, R4, R10, RZ ;  /* 0x0000000a04127227 */ /* 0x000fc800078e00ff */
[----:B0-----:R-:W-:Y:S02]  /*5190*/  IMAD.MOV.U32 R7, RZ, RZ, R16 ;  /* 0x000000ffff077224 */ /* 0x001fe400078e0010 */
[----:B------:R-:W-:Y:S01]  /*51a0*/  @!P6 IMAD.IADD R5, R5, 0x1, -R3 ;  /* 0x000000010505e824 */ /* 0x000fe200078e0a03 */
[----:B------:R-:W-:Y:S01]  /*51b0*/  ISETP.GT.U32.AND P6, PT, R3, R2, PT ;  /* 0x000000020300720c */ /* 0x000fe20003fc4070 */
[----:B------:R-:W-:Y:S02]  /*51c0*/  @!P1 IMAD.MOV R7, RZ, RZ, -R7 ;  /* 0x000000ffff079224 */ /* 0x000fe400078e0a07 */
[----:B------:R-:W-:Y:S01]  /*51d0*/  @!P0 IMAD.IADD R9, R9, 0x1, -R3 ;  /* 0x0000000109098824 */ /* 0x000fe200078e0a03 */
[----:B------:R-:W-:Y:S01]  /*51e0*/  ISETP.GE.AND P0, PT, R17, RZ, PT ;  /* 0x000000ff1100720c */ /* 0x000fe20003f06270 */
[C---:B------:R-:W-:Y:S01]  /*51f0*/  IMAD R8, R3.reuse, R20, R19 ;  /* 0x0000001403087224 */ /* 0x040fe200078e0213 */
[----:B------:R0:W-:Y:S01]  /*5200*/  STL [R1+0x338], R7 ;  /* 0x0003380701007387 */ /* 0x0001e20000100800 */
[----:B------:R-:W-:Y:S01]  /*5210*/  IMAD.MOV R18, RZ, RZ, -R18 ;  /* 0x000000ffff127224 */ /* 0x000fe200078e0a12 */
[C---:B------:R-:W-:Y:S01]  /*5220*/  ISETP.GT.U32.AND P1, PT, R3.reuse, R5, PT ;  /* 0x000000050300720c */ /* 0x040fe20003f24070 */
[----:B------:R-:W-:Y:S01]  /*5230*/  VIADD R14, R0, 0x1a5 ;  /* 0x000001a5000e7836 */ /* 0x000fe20000000000 */
[C---:B------:R-:W-:Y:S01]  /*5240*/  ISETP.GT.U32.AND P3, PT, R3.reuse, R8, PT ;  /* 0x000000080300720c */ /* 0x040fe20003f64070 */
[----:B------:R-:W-:-:S02]  /*5250*/  IMAD R10, R3, R18, R10 ;  /* 0x00000012030a7224 */ /* 0x000fc400078e020a */
[----:B------:R-:W-:Y:S01]  /*5260*/  @!P5 IMAD.MOV R12, RZ, RZ, -R12 ;  /* 0x000000ffff0cd224 */ /* 0x000fe200078e0a0c */
[----:B------:R-:W-:Y:S01]  /*5270*/  IABS R17, R14 ;  /* 0x0000000e00117213 */ /* 0x000fe20000000000 */
[----:B------:R-:W-:Y:S01]  /*5280*/  @!P6 IMAD.IADD R2, R2, 0x1, -R3 ;  /* 0x000000010202e824 */ /* 0x000fe200078e0a03 */
[----:B------:R-:W-:Y:S01]  /*5290*/  ISETP.GT.U32.AND P6, PT, R3, R10, PT ;  /* 0x0000000a0300720c */ /* 0x000fe20003fc4070 */
[----:B0-----:R-:W-:Y:S01]  /*52a0*/  IMAD.MOV.U32 R7, RZ, RZ, R9 ;  /* 0x000000ffff077224 */ /* 0x001fe200078e0009 */
[----:B------:R0:W-:Y:S01]  /*52b0*/  STL [R1+0x34c], R12 ;  /* 0x00034c0c01007387 */ /* 0x0001e20000100800 */
[----:B------:R-:W-:Y:S01]  /*52c0*/  IMAD.HI.U32 R9, R4, R17, RZ ;  /* 0x0000001104097227 */ /* 0x000fe200078e00ff */
[----:B------:R-:W-:-:S03]  /*52d0*/  ISETP.GE.AND P5, PT, R11, RZ, PT ;  /* 0x000000ff0b00720c */ /* 0x000fc60003fa6270 */
[----:B------:R-:W-:Y:S01]  /*52e0*/  @!P2 IMAD.MOV R7, RZ, RZ, -R7 ;  /* 0x000000ffff07a224 */ /* 0x000fe200078e0a07 */
[----:B------:R-:W-:Y:S01]  /*52f0*/  ISETP.GE.AND P2, PT, R13, RZ, PT ;  /* 0x000000ff0d00720c */ /* 0x000fe20003f46270 */
[----:B------:R-:W-:Y:S02]  /*5300*/  VIADD R11, R0, 0x1a4 ;  /* 0x000001a4000b7836 */ /* 0x000fe40000000000 */
[----:B------:R-:W-:Y:S01]  /*5310*/  IMAD.MOV R9, RZ, RZ, -R9 ;  /* 0x000000ffff097224 */ /* 0x000fe200078e0a09 */
[----:B------:R1:W-:Y:S01]  /*5320*/  STL [R1+0x374], R7 ;  /* 0x0003740701007387 */ /* 0x0003e20000100800 */
[--C-:B------:R-:W-:Y:S01]  /*5330*/  @!P1 IMAD.IADD R5, R5, 0x1, -R3.reuse ;  /* 0x0000000105059824 */ /* 0x100fe200078e0a03 */
[----:B0-----:R-:W-:Y:S01]  /*5340*/  IABS R12, R11 ;  /* 0x0000000b000c7213 */ /* 0x001fe20000000000 */
[----:B------:R-:W-:Y:S01]  /*5350*/  @!P3 IMAD.IADD R8, R8, 0x1, -R3 ;  /* 0x000000010808b824 */ /* 0x000fe200078e0a03 */
[----:B------:R-:W-:Y:S01]  /*5360*/  ISETP.GE.AND P1, PT, R14, RZ, PT ;  /* 0x000000ff0e00720c */ /* 0x000fe20003f26270 */
[----:B------:R-:W-:Y:S01]  /*5370*/  IMAD R15, R3, R9, R17 ;  /* 0x00000009030f7224 */ /* 0x000fe200078e0211 */
[----:B------:R-:W-:Y:S01]  /*5380*/  ISETP.GE.AND P3, PT, R11, RZ, PT ;  /* 0x000000ff0b00720c */ /* 0x000fe20003f66270 */
[----:B------:R-:W-:Y:S01]  /*5390*/  @!P6 IMAD.IADD R10, R10, 0x1, -R3 ;  /* 0x000000010a0ae824 */ /* 0x000fe200078e0a03 */
[----:B------:R-:W-:Y:S01]  /*53a0*/  ISETP.GT.U32.AND P6, PT, R3, R8, PT ;  /* 0x000000080300720c */ /* 0x000fe20003fc4070 */
[----:B------:R-:W-:-:S04]  /*53b0*/  IMAD.HI.U32 R14, R4, R12, RZ ;  /* 0x0000000c040e7227 */ /* 0x000fc800078e00ff */
[----:B-1----:R-:W-:Y:S02]  /*53c0*/  IMAD.MOV.U32 R7, RZ, RZ, R2 ;  /* 0x000000ffff077224 */ /* 0x002fe400078e0002 */
[C---:B------:R-:W-:Y:S02]  /*53d0*/  VIADD R11, R0.reuse, 0x1a3 ;  /* 0x000001a3000b7836 */ /* 0x040fe40000000000 */
[----:B------:R-:W-:Y:S01]  /*53e0*/  @!P0 IMAD.MOV R7, RZ, RZ, -R7 ;  /* 0x000000ffff078224 */ /* 0x000fe200078e0a07 */
[----:B------:R-:W-:Y:S01]  /*53f0*/  ISETP.GT.U32.AND P0, PT, R3, R10, PT ;  /* 0x0000000a0300720c */ /* 0x000fe20003f04070 */
[C---:B------:R-:W-:Y:S01]  /*5400*/  VIADD R9, R0.reuse, 0x1a2 ;  /* 0x000001a200097836 */ /* 0x040fe20000000000 */
[----:B------:R-:W-:Y:S01]  /*5410*/  IABS R2, R11 ;  /* 0x0000000b00027213 */ /* 0x000fe20000000000 */
[----:B------:R-:W-:Y:S01]  /*5420*/  VIADD R18, R0, 0x1a1 ;  /* 0x000001a100127836 */ /* 0x000fe20000000000 */
[----:B------:R0:W-:Y:S01]  /*5430*/  STL [R1+0x390], R7 ;  /* 0x0003900701007387 */ /* 0x0001e20000100800 */
[----:B------:R-:W-:Y:S01]  /*5440*/  @!P6 IMAD.IADD R8, R8, 0x1, -R3 ;  /* 0x000000010808e824 */ /* 0x000fe200078e0a03 */
[----:B------:R-:W-:Y:S01]  /*5450*/  IABS R13, R9 ;  /* 0x00000009000d7213 */ /* 0x000fe20000000000 */
[----:B------:R-:W-:-:S04]  /*5460*/  IMAD.HI.U32 R16, R4, R2, RZ ;  /* 0x0000000204107227 */ /* 0x000fc800078e00ff */
[----:B------:R-:W-:Y:S02]  /*5470*/  IMAD.MOV R16, RZ, RZ, -R16 ;  /* 0x000000ffff107224 */ /* 0x000fe400078e0a10 */
[----:B------:R-:W-:Y:S01]  /*5480*/  @!P0 IMAD.IADD R10, R10, 0x1, -R3 ;  /* 0x000000010a0a8824 */ /* 0x000fe200078e0a03 */
[----:B------:R-:W-:Y:S01]  /*5490*/  ISETP.GE.AND P0, PT, R11, RZ, PT ;  /* 0x000000ff0b00720c */ /* 0x000fe20003f06270 */
[----:B0-----:R-:W-:Y:S02]  /*54a0*/  IMAD.MOV.U32 R7, RZ, RZ, R5 ;  /* 0x000000ffff077224 */ /* 0x001fe400078e0005 */
[----:B------:R-:W-:Y:S01]  /*54b0*/  IMAD.MOV R5, RZ, RZ, -R14 ;  /* 0x000000ffff057224 */ /* 0x000fe200078e0a0e */
[----:B------:R-:W-:Y:S01]  /*54c0*/  IABS R14, R18 ;  /* 0x00000012000e7213 */ /* 0x000fe20000000000 */
[----:B------:R-:W-:Y:S01]  /*54d0*/  @!P4 IMAD.MOV R7, RZ, RZ, -R7 ;  /* 0x000000ffff07c224 */ /* 0x000fe200078e0a07 */
[C---:B------:R-:W-:Y:S01]  /*54e0*/  ISETP.GT.U32.AND P4, PT, R3.reuse, R15, PT ;  /* 0x0000000f0300720c */ /* 0x040fe20003f84070 */
[----:B------:R-:W-:-:S02]  /*54f0*/  IMAD R5, R3, R5, R12 ;  /* 0x0000000503057224 */ /* 0x000fc400078e020c */
[----:B------:R-:W-:Y:S01]  /*5500*/  IMAD.MOV.U32 R12, RZ, RZ, R13 ;  /* 0x000000ffff0c7224 */ /* 0x000fe200078e000d */
[----:B------:R0:W-:Y:S01]  /*5510*/  STL [R1+0x394], R7 ;  /* 0x0003940701007387 */ /* 0x0001e20000100800 */
[----:B------:R-:W-:Y:S01]  /*5520*/  IMAD.MOV.U32 R13, RZ, RZ, R14 ;  /* 0x000000ffff0d7224 */ /* 0x000fe200078e000e */
[----:B------:R-:W-:Y:S01]  /*5530*/  ISETP.GT.U32.AND P6, PT, R3, R5, PT ;  /* 0x000000050300720c */ /* 0x000fe20003fc4070 */
[----:B------:R-:W-:-:S04]  /*5540*/  IMAD.HI.U32 R14, R4, R12, RZ ;  /* 0x0000000c040e7227 */ /* 0x000fc800078e00ff */
[----:B------:R-:W-:-:S04]  /*5550*/  IMAD.HI.U32 R11, R4, R13, RZ ;  /* 0x0000000d040b7227 */ /* 0x000fc800078e00ff */
[----:B------:R-:W-:Y:S01]  /*5560*/  @!P4 IMAD.IADD R15, R15, 0x1, -R3 ;  /* 0x000000010f0fc824 */ /* 0x000fe200078e0a03 */
[----:B------:R-:W-:Y:S01]  /*5570*/  ISETP.GE.AND P4, PT, R9, RZ, PT ;  /* 0x000000ff0900720c */ /* 0x000fe20003f86270 */
[----:B0-----:R-:W-:Y:S02]  /*5580*/  IMAD.MOV.U32 R7, RZ, RZ, R8 ;  /* 0x000000ffff077224 */ /* 0x001fe400078e0008 */
[----:B------:R-:W-:Y:S02]  /*5590*/  IMAD.MOV R14, RZ, RZ, -R14 ;  /* 0x000000ffff0e7224 */ /* 0x000fe400078e0a0e */
[----:B------:R-:W-:Y:S01]  /*55a0*/  @!P5 IMAD.MOV R7, RZ, RZ, -R7 ;  /* 0x000000ffff07d224 */ /* 0x000fe200078e0a07 */
[C---:B------:R-:W-:Y:S01]  /*55b0*/  ISETP.GT.U32.AND P5, PT, R3.reuse, R15, PT ;  /* 0x0000000f0300720c */ /* 0x040fe20003fa4070 */
[----:B------:R-:W-:Y:S02]  /*55c0*/  IMAD R2, R3, R16, R2 ;  /* 0x0000001003027224 */ /* 0x000fe400078e0202 */
[----:B------:R-:W-:Y:S01]  /*55d0*/  @!P6 IMAD.IADD R5, R5, 0x1, -R3 ;  /* 0x000000010505e824 */ /* 0x000fe200078e0a03 */
[----:B------:R0:W-:Y:S01]  /*55e0*/  STL [R1+0x398], R7 ;  /* 0x0003980701007387 */ /* 0x0001e20000100800 */
[----:B------:R-:W-:-:S02]  /*55f0*/  IMAD.MOV R8, RZ, RZ, -R11 ;  /* 0x000000ffff087224 */ /* 0x000fc400078e0a0b */
[C---:B------:R-:W-:Y:S01]  /*5600*/  IMAD R11, R3.reuse, R14, R12 ;  /* 0x0000000e030b7224 */ /* 0x040fe200078e020c */
[C---:B------:R-:W-:Y:S01]  /*5610*/  ISETP.GT.U32.AND P6, PT, R3.reuse, R5, PT ;  /* 0x000000050300720c */ /* 0x040fe20003fc4070 */
[C---:B------:R-:W-:Y:S02]  /*5620*/  VIADD R12, R0.reuse, 0x1a0 ;  /* 0x000001a0000c7836 */ /* 0x040fe40000000000 */
[----:B------:R-:W-:Y:S02]  /*5630*/  IMAD R13, R3, R8, R13 ;  /* 0x00000008030d7224 */ /* 0x000fe400078e020d */
[----:B------:R-:W-:Y:S01]  /*5640*/  @!P5 IMAD.IADD R15, R15, 0x1, -R3 ;  /* 0x000000010f0fd824 */ /* 0x000fe200078e0a03 */
[----:B------:R-:W-:Y:S01]  /*5650*/  ISETP.GT.U32.AND P5, PT, R3, R11, PT ;  /* 0x0000000b0300720c */ /* 0x000fe20003fa4070 */
[----:B0-----:R-:W-:Y:S01]  /*5660*/  IMAD.MOV.U32 R7, RZ, RZ, R10 ;  /* 0x000000ffff077224 */ /* 0x001fe200078e000a */
[----:B------:R-:W-:Y:S01]  /*5670*/  IABS R10, R12 ;  /* 0x0000000c000a7213 */ /* 0x000fe20000000000 */
[----:B------:R-:W-:-:S02]  /*5680*/  VIADD R8, R0, 0x19e ;  /* 0x0000019e00087836 */ /* 0x000fc40000000000 */
[----:B------:R-:W-:Y:S01]  /*5690*/  @!P2 IMAD.MOV R7, RZ, RZ, -R7 ;  /* 0x000000ffff07a224 */ /* 0x000fe200078e0a07 */
[----:B------:R-:W-:Y:S01]  /*56a0*/  ISETP.GT.U32.AND P2, PT, R3, R2, PT ;  /* 0x000000020300720c */ /* 0x000fe20003f44070 */
[--C-:B------:R-:W-:Y:S01]  /*56b0*/  @!P6 IMAD.IADD R5, R5, 0x1, -R3.reuse ;  /* 0x000000010505e824 */ /* 0x100fe200078e0a03 */
[----:B------:R-:W-:Y:S01]  /*56c0*/  ISETP.GT.U32.AND P6, PT, R3, R13, PT ;  /* 0x0000000d0300720c */ /* 0x000fe20003fc4070 */
[----:B------:R-:W-:Y:S01]  /*56d0*/  IMAD.HI.U32 R17, R4, R10, RZ ;  /* 0x0000000a04117227 */ /* 0x000fe200078e00ff */
[----:B------:R-:W-:Y:S01]  /*56e0*/  IABS R19, R8 ;  /* 0x0000000800137213 */ /* 0x000fe20000000000 */
[----:B------:R0:W-:Y:S02]  /*56f0*/  STL [R1+0x39c], R7 ;  /* 0x00039c0701007387 */ /* 0x0001e40000100800 */
[----:B------:R-:W-:Y:S02]  /*5700*/  @!P5 IMAD.IADD R11, R11, 0x1, -R3 ;  /* 0x000000010b0bd824 */ /* 0x000fe400078e0a03 */
[----:B------:R-:W-:-:S02]  /*5710*/  VIADD R14, R0, 0x19f ;  /* 0x0000019f000e7836 */ /* 0x000fc40000000000 */
[----:B------:R-:W-:Y:S02]  /*5720*/  IMAD.MOV R17, RZ, RZ, -R17 ;  /* 0x000000ffff117224 */ /* 0x000fe400078e0a11 */
[--C-:B------:R-:W-:Y:S01]  /*5730*/  @!P2 IMAD.IADD R2, R2, 0x1, -R3.reuse ;  /* 0x000000010202a824 */ /* 0x100fe200078e0a03 */
[----:B------:R-:W-:Y:S01]  /*5740*/  IABS R16, R14 ;  /* 0x0000000e00107213 */ /* 0x000fe20000000000 */
[----:B------:R-:W-:Y:S01]  /*5750*/  IMAD R10, R3, R17, R10 ;  /* 0x00000011030a7224 */ /* 0x000fe200078e020a */
[----:B------:R-:W-:Y:S01]  /*5760*/  ISETP.GE.AND P2, PT, R18, RZ, PT ;  /* 0x000000ff1200720c */ /* 0x000fe20003f46270 */
[----:B------:R-:W-:Y:S01]  /*5770*/  @!P6 IMAD.IADD R13, R13, 0x1, -R3 ;  /* 0x000000010d0de824 */ /* 0x000fe200078e0a03 */
[C---:B------:R-:W-:Y:S01]  /*5780*/  ISETP.GT.U32.AND P5, PT, R3.reuse, R2, PT ;  /* 0x000000020300720c */ /* 0x040fe20003fa4070 */
[----:B------:R-:W-:Y:S01]  /*5790*/  IMAD.MOV.U32 R18, RZ, RZ, R19 ;  /* 0x000000ffff127224 */ /* 0x000fe200078e0013 */
[----:B------:R-:W-:Y:S01]  /*57a0*/  ISETP.GT.U32.AND P6, PT, R3, R11, PT ;  /* 0x0000000b0300720c */ /* 0x000fe20003fc4070 */
[----:B------:R-:W-:-:S02]  /*57b0*/  VIADD R9, R0, 0x19d ;  /* 0x0000019d00097836 */ /* 0x000fc40000000000 */
[----:B------:R-:W-:-:S03]  /*57c0*/  IMAD.HI.U32 R19, R4, R16, RZ ;  /* 0x0000001004137227 */ /* 0x000fc600078e00ff */
[----:B------:R-:W-:Y:S01]  /*57d0*/  IABS R20, R9 ;  /* 0x0000000900147213 */ /* 0x000fe20000000000 */
[----:B------:R-:W-:Y:S02]  /*57e0*/  IMAD.MOV.U32 R21, RZ, RZ, R15 ;  /* 0x000000ffff157224 */ /* 0x000fe400078e000f */
[----:B------:R-:W-:Y:S02]  /*57f0*/  IMAD.MOV R19, RZ, RZ, -R19 ;  /* 0x000000ffff137224 */ /* 0x000fe400078e0a13 */
[----:B------:R-:W-:Y:S01]  /*5800*/  @!P5 IMAD.IADD R2, R2, 0x1, -R3 ;  /* 0x000000010202d824 */ /* 0x000fe200078e0a03 */
[C---:B------:R-:W-:Y:S01]  /*5810*/  ISETP.GT.U32.AND P5, PT, R3.reuse, R10, PT ;  /* 0x0000000a0300720c */ /* 0x040fe20003fa4070 */
[----:B0-----:R-:W-:Y:S02]  /*5820*/  IMAD.MOV.U32 R7, RZ, RZ, R5 ;  /* 0x000000ffff077224 */ /* 0x001fe400078e0005 */
[----:B------:R-:W-:Y:S01]  /*5830*/  @!P1 IMAD.MOV R21, RZ, RZ, -R21 ;  /* 0x000000ffff159224 */ /* 0x000fe200078e0a15 */
[C---:B------:R-:W-:Y:S01]  /*5840*/  ISETP.GT.U32.AND P1, PT, R3.reuse, R13, PT ;  /* 0x0000000d0300720c */ /* 0x040fe20003f24070 */
[----:B------:R-:W-:Y:S01]  /*5850*/  @!P3 IMAD.MOV R7, RZ, RZ, -R7 ;  /* 0x000000ffff07b224 */ /* 0x000fe200078e0a07 */
[----:B------:R-:W-:Y:S01]  /*5860*/  ISETP.GE.AND P3, PT, R12, RZ, PT ;  /* 0x000000ff0c00720c */ /* 0x000fe20003f66270 */
[----:B------:R-:W-:Y:S01]  /*5870*/  IMAD R16, R3, R19, R16 ;  /* 0x0000001303107224 */ /* 0x000fe200078e0210 */
[----:B------:R-:W-:Y:S01]  /*5880*/  STL [R1+0x3a0], R21 ;  /* 0x0003a01501007387 */ /* 0x000fe20000100800 */
[----:B------:R-:W-:-:S03]  /*5890*/  IMAD.HI.U32 R15, R4, R20, RZ ;  /* 0x00000014040f7227 */ /* 0x000fc600078e00ff */
[----:B------:R0:W-:Y:S01]  /*58a0*/  STL [R1+0x3a4], R7 ;  /* 0x0003a40701007387 */ /* 0x0001e20000100800 */
[----:B------:R-:W-:Y:S01]  /*58b0*/  @!P6 IMAD.IADD R11, R11, 0x1, -R3 ;  /* 0x000000010b0be824 */ /* 0x000fe200078e0a03 */
[C---:B------:R-:W-:Y:S01]  /*58c0*/  ISETP.GT.U32.AND P6, PT, R3.reuse, R16, PT ;  /* 0x000000100300720c */ /* 0x040fe20003fc4070 */
[----:B------:R-:W-:Y:S02]  /*58d0*/  IMAD.MOV R15, RZ, RZ, -R15 ;  /* 0x000000ffff0f7224 */ /* 0x000fe400078e0a0f */
[----:B------:R-:W-:Y:S02]  /*58e0*/  @!P5 IMAD.IADD R10, R10, 0x1, -R3 ;  /* 0x000000010a0ad824 */ /* 0x000fe400078e0a03 */
[----:B------:R-:W-:Y:S02]  /*58f0*/  IMAD R15, R3, R15, R20 ;  /* 0x0000000f030f7224 */ /* 0x000fe400078e0214 */
[----:B------:R-:W-:-:S04]  /*5900*/  IMAD.HI.U32 R12, R4, R18, RZ ;  /* 0x00000012040c7227 */ /* 0x000fc800078e00ff */
[----:B0-----:R-:W-:Y:S02]  /*5910*/  IMAD.MOV.U32 R7, RZ, RZ, R2 ;  /* 0x000000ffff077224 */ /* 0x001fe400078e0002 */
[----:B------:R-:W-:Y:S02]  /*5920*/  VIADD R5, R0, 0x19c ;  /* 0x0000019c00057836 */ /* 0x000fe40000000000 */
[----:B------:R-:W-:Y:S01]  /*5930*/  @!P0 IMAD.MOV R7, RZ, RZ, -R7 ;  /* 0x000000ffff078224 */ /* 0x000fe200078e0a07 */
[----:B------:R-:W-:Y:S01]  /*5940*/  ISETP.GT.U32.AND P0, PT, R3, R10, PT ;  /* 0x0000000a0300720c */ /* 0x000fe20003f04070 */
[----:B------:R-:W-:Y:S01]  /*5950*/  @!P1 IMAD.IADD R13, R13, 0x1, -R3 ;  /* 0x000000010d0d9824 */ /* 0x000fe200078e0a03 */
[----:B------:R-:W-:Y:S01]  /*5960*/  ISETP.GE.AND P1, PT, R14, RZ, PT ;  /* 0x000000ff0e00720c */ /* 0x000fe20003f26270 */
[----:B------:R-:W-:Y:S01]  /*5970*/  @!P4 IMAD.MOV R11, RZ, RZ, -R11 ;  /* 0x000000ffff0bc224 */ /* 0x000fe200078e0a0b */
[C---:B------:R-:W-:Y:S01]  /*5980*/  ISETP.GT.U32.AND P4, PT, R3.reuse, R15, PT ;  /* 0x0000000f0300720c */ /* 0x040fe20003f84070 */
[----:B------:R-:W-:Y:S01]  /*5990*/  IMAD.MOV R12, RZ, RZ, -R12 ;  /* 0x000000ffff0c7224 */ /* 0x000fe200078e0a0c */
[----:B------:R0:W-:Y:S01]  /*59a0*/  STL [R1+0x3a8], R7 ;  /* 0x0003a80701007387 */ /* 0x0001e20000100800 */
[----:B------:R-:W-:Y:S01]  /*59b0*/  @!P6 IMAD.IADD R16, R16, 0x1, -R3 ;  /* 0x000000011010e824 */ /* 0x000fe200078e0a03 */
[----:B------:R-:W-:Y:S01]  /*59c0*/  IABS R14, R5 ;  /* 0x00000005000e7213 */ /* 0x000fe20000000000 */
[C---:B------:R-:W-:Y:S01]  /*59d0*/  IMAD R12, R3.reuse, R12, R18 ;  /* 0x0000000c030c7224 */ /* 0x040fe200078e0212 */
[----:B------:R-:W-:Y:S01]  /*59e0*/  STL [R1+0x3ac], R11 ;  /* 0x0003ac0b01007387 */ /* 0x000fe20000100800 */
[----:B------:R-:W-:Y:S01]  /*59f0*/  VIADD R17, R0, 0x19b ;  /* 0x0000019b00117836 */ /* 0x000fe20000000000 */
[C---:B------:R-:W-:Y:S01]  /*5a00*/  ISETP.GT.U32.AND P6, PT, R3.reuse, R16, PT ;  /* 0x000000100300720c */ /* 0x040fe20003fc4070 */
[----:B------:R-:W-:Y:S01]  /*5a10*/  IMAD.HI.U32 R18, R4, R14, RZ ;  /* 0x0000000e04127227 */ /* 0x000fe200078e00ff */
[----:B------:R-:W-:-:S02]  /*5a20*/  ISETP.GT.U32.AND P5, PT, R3, R12, PT ;  /* 0x0000000c0300720c */ /* 0x000fc40003fa4070 */
[----:B------:R-:W-:Y:S01]  /*5a30*/  IABS R2, R17 ;  /* 0x0000001100027213 */ /* 0x000fe20000000000 */
[----:B0-----:R-:W-:Y:S02]  /*5a40*/  IMAD.MOV.U32 R7, RZ, RZ, R13 ;  /* 0x000000ffff077224 */ /* 0x001fe400078e000d */
[----:B------:R-:W-:Y:S01]  /*5a50*/  @!P0 IMAD.IADD R10, R10, 0x1, -R3 ;  /* 0x000000010a0a8824 */ /* 0x000fe200078e0a03 */
[----:B------:R-:W-:Y:S01]  /*5a60*/  ISETP.GE.AND P0, PT, R9, RZ, PT ;  /* 0x000000ff0900720c */ /* 0x000fe20003f06270 */
[----:B------:R-:W-:Y:S01]  /*5a70*/  @!P2 IMAD.MOV R7, RZ, RZ, -R7 ;  /* 0x000000ffff07a224 */ /* 0x000fe200078e0a07 */
[----:B------:R-:W-:Y:S01]  /*5a80*/  ISETP.GE.AND P2, PT, R8, RZ, PT ;  /* 0x000000ff0800720c */ /* 0x000fe20003f46270 */
[----:B------:R-:W-:Y:S02]  /*5a90*/  IMAD.MOV R18, RZ, RZ, -R18 ;  /* 0x000000ffff127224 */ /* 0x000fe400078e0a12 */
[----:B------:R-:W-:Y:S01]  /*5aa0*/  @!P4 IMAD.IADD R15, R15, 0x1, -R3 ;  /* 0x000000010f0fc824 */ /* 0x000fe200078e0a03 */
[----:B------:R0:W-:Y:S01]  /*5ab0*/  STL [R1+0x3b0], R7 ;  /* 0x0003b00701007387 */ /* 0x0001e20000100800 */
[----:B------:R-:W-:Y:S01]  /*5ac0*/  IMAD R14, R3, R18, R14 ;  /* 0x00000012030e7224 */ /* 0x000fe200078e020e */
[----:B------:R-:W-:Y:S01]  /*5ad0*/  ISETP.GE.AND P4, PT, R5, RZ, PT ;  /* 0x000000ff0500720c */ /* 0x000fe20003f86270 */
[----:B------:R-:W-:-:S04]  /*5ae0*/  IMAD.HI.U32 R8, R4, R2, RZ ;  /* 0x0000000204087227 */ /* 0x000fc800078e00ff */
[--C-:B------:R-:W-:Y:S01]  /*5af0*/  @!P6 IMAD.IADD R16, R16, 0x1, -R3.reuse ;  /* 0x000000011010e824 */ /* 0x100fe200078e0a03 */
[C---:B------:R-:W-:Y:S01]  /*5b00*/  ISETP.GT.U32.AND P6, PT, R3.reuse, R14, PT ;  /* 0x0000000e0300720c */ /* 0x040fe20003fc4070 */
[----:B------:R-:W-:Y:S02]  /*5b10*/  @!P5 IMAD.IADD R12, R12, 0x1, -R3 ;  /* 0x000000010c0cd824 */ /* 0x000fe400078e0a03 */
[----:B0-----:R-:W-:Y:S02]  /*5b20*/  IMAD.MOV.U32 R7, RZ, RZ, R10 ;  /* 0x000000ffff077224 */ /* 0x001fe400078e000a */
[----:B------:R-:W-:Y:S01]  /*5b30*/  IMAD.MOV R8, RZ, RZ, -R8 ;  /* 0x000000ffff087224 */ /* 0x000fe200078e0a08 */
[C---:B------:R-:W-:Y:S01]  /*5b40*/  ISETP.GT.U32.AND P5, PT, R3.reuse, R12, PT ;  /* 0x0000000c0300720c */ /* 0x040fe20003fa4070 */
[----:B------:R-:W-:Y:S01]  /*5b50*/  @!P3 IMAD.MOV R7, RZ, RZ, -R7 ;  /* 0x000000ffff07b224 */ /* 0x000fe200078e0a07 */
[C---:B------:R-:W-:Y:S01]  /*5b60*/  ISETP.GT.U32.AND P3, PT, R3.reuse, R15, PT ;  /* 0x0000000f0300720c */ /* 0x040fe20003f64070 */
[----:B------:R-:W-:-:S02]  /*5b70*/  IMAD R2, R3, R8, R2 ;  /* 0x0000000803027224 */ /* 0x000fc400078e0202 */
[----:B------:R-:W-:Y:S01]  /*5b80*/  VIADD R10, R0, 0x19a ;  /* 0x0000019a000a7836 */ /* 0x000fe20000000000 */
[----:B------:R0:W-:Y:S01]  /*5b90*/  STL [R1+0x3b4], R7 ;  /* 0x0003b40701007387 */ /* 0x0001e20000100800 */
[--C-:B------:R-:W-:Y:S02]  /*5ba0*/  @!P6 IMAD.IADD R14, R14, 0x1, -R3.reuse ;  /* 0x000000010e0ee824 */ /* 0x100fe400078e0a03 */
[C---:B------:R-:W-:Y:S01]  /*5bb0*/  VIADD R9, R0.reuse, 0x199 ;  /* 0x0000019900097836 */ /* 0x040fe20000000000 */
[----:B------:R-:W-:Y:S01]  /*5bc0*/  IABS R19, R10 ;  /* 0x0000000a00137213 */ /* 0x000fe20000000000 */
[----:B------:R-:W-:Y:S01]  /*5bd0*/  VIADD R8, R0, 0x198 ;  /* 0x0000019800087836 */ /* 0x000fe20000000000 */
[----:B------:R-:W-:Y:S01]  /*5be0*/  ISETP.GT.U32.AND P6, PT, R3, R14, PT ;  /* 0x0000000e0300720c */ /* 0x000fe20003fc4070 */
[--C-:B------:R-:W-:Y:S01]  /*5bf0*/  @!P5 IMAD.IADD R12, R12, 0x1, -R3.reuse ;  /* 0x000000010c0cd824 */ /* 0x100fe200078e0a03 */
[----:B------:R-:W-:Y:S01]  /*5c00*/  ISETP.GE.AND P5, PT, R17, RZ, PT ;  /* 0x000000ff1100720c */ /* 0x000fe20003fa6270 */
[----:B------:R-:W-:Y:S01]  /*5c10*/  @!P3 IMAD.IADD R15, R15, 0x1, -R3 ;  /* 0x000000010f0fb824 */ /* 0x000fe200078e0a03 */
[----:B------:R-:W-:Y:S01]  /*5c20*/  ISETP.GT.U32.AND P3, PT, R3, R2, PT ;  /* 0x000000020300720c */ /* 0x000fe20003f64070 */
[----:B0-----:R-:W-:-:S02]  /*5c30*/  IMAD.MOV.U32 R7, RZ, RZ, R16 ;  /* 0x000000ffff077224 */ /* 0x001fc400078e0010 */
[----:B------:R-:W-:Y:S01]  /*5c40*/  IMAD.MOV.U32 R11, RZ, RZ, R12 ;  /* 0x000000ffff0b7224 */ /* 0x000fe200078e000c */
[----:B------:R-:W-:Y:S01]  /*5c50*/  IABS R12, R9 ;  /* 0x00000009000c7213 */ /* 0x000fe20000000000 */
[----:B------:R-:W-:Y:S01]  /*5c60*/  @!P1 IMAD.MOV R7, RZ, RZ, -R7 ;  /* 0x000000ffff079224 */ /* 0x000fe200078e0a07 */
[----:B------:R-:W-:Y:S01]  /*5c70*/  ISETP.GE.AND P1, PT, R10, RZ, PT ;  /* 0x000000ff0a00720c */ /* 0x000fe20003f26270 */
[----:B------:R-:W-:Y:S02]  /*5c80*/  VIADD R5, R0, 0x197 ;  /* 0x0000019700057836 */ /* 0x000fe40000000000 */
[----:B------:R-:W-:Y:S01]  /*5c90*/  @!P2 IMAD.MOV R11, RZ, RZ, -R11 ;  /* 0x000000ffff0ba224 */ /* 0x000fe200078e0a0b */
[----:B------:R0:W-:Y:S01]  /*5ca0*/  STL [R1+0x3b8], R7 ;  /* 0x0003b80701007387 */ /* 0x0001e20000100800 */
[----:B------:R-:W-:Y:S01]  /*5cb0*/  ISETP.GE.AND P2, PT, R9, RZ, PT ;  /* 0x000000ff0900720c */ /* 0x000fe20003f46270 */
[----:B------:R-:W-:Y:S02]  /*5cc0*/  IMAD.HI.U32 R9, R4, R19, RZ ;  /* 0x0000001304097227 */ /* 0x000fe400078e00ff */
[----:B------:R-:W-:Y:S02]  /*5cd0*/  STL [R1+0x3c8], R11 ;  /* 0x0003c80b01007387 */ /* 0x000fe40000100800 */
[----:B------:R-:W-:-:S02]  /*5ce0*/  @!P3 IMAD.IADD R2, R2, 0x1, -R3 ;  /* 0x000000010202b824 */ /* 0x000fc400078e0a03 */
[----:B------:R-:W-:Y:S01]  /*5cf0*/  @!P6 IMAD.IADD R14, R14, 0x1, -R3 ;  /* 0x000000010e0ee824 */ /* 0x000fe200078e0a03 */
[----:B------:R-:W-:Y:S01]  /*5d00*/  ISETP.GE.AND P6, PT, R5, RZ, PT ;  /* 0x000000ff0500720c */ /* 0x000fe20003fc6270 */
[----:B0-----:R-:W-:Y:S01]  /*5d10*/  IMAD.MOV.U32 R7, RZ, RZ, R15 ;  /* 0x000000ffff077224 */ /* 0x001fe200078e000f */
[----:B------:R-:W-:Y:S01]  /*5d20*/  ISETP.GT.U32.AND P3, PT, R3, R2, PT ;  /* 0x000000020300720c */ /* 0x000fe20003f64070 */
[----:B------:R-:W-:Y:S01]  /*5d30*/  IMAD.HI.U32 R10, R4, R12, RZ ;  /* 0x0000000c040a7227 */ /* 0x000fe200078e00ff */
[----:B------:R-:W-:-:S03]  /*5d40*/  IABS R15, R5 ;  /* 0x00000005000f7213 */ /* 0x000fc60000000000 */
[----:B------:R-:W-:Y:S01]  /*5d50*/  @!P0 IMAD.MOV R7, RZ, RZ, -R7 ;  /* 0x000000ffff078224 */ /* 0x000fe200078e0a07 */
[----:B------:R-:W-:Y:S01]  /*5d60*/  ISETP.GE.AND P0, PT, R8, RZ, PT ;  /* 0x000000ff0800720c */ /* 0x000fe20003f06270 */
[----:B------:R-:W-:Y:S01]  /*5d70*/  IMAD.MOV R5, RZ, RZ, -R9 ;  /* 0x000000ffff057224 */ /* 0x000fe200078e0a09 */
[----:B------:R-:W-:Y:S01]  /*5d80*/  IABS R8, R8 ;  /* 0x0000000800087213 */ /* 0x000fe20000000000 */
[----:B------:R-:W-:Y:S01]  /*5d90*/  IMAD.MOV R10, RZ, RZ, -R10 ;  /* 0x000000ffff0a7224 */ /* 0x000fe200078e0a0a */
[----:B------:R0:W-:Y:S01]  /*5da0*/  STL [R1+0x3cc], R7 ;  /* 0x0003cc0701007387 */ /* 0x0001e20000100800 */
[----:B------:R-:W-:Y:S02]  /*5db0*/  IMAD R19, R3, R5, R19 ;  /* 0x0000000503137224 */ /* 0x000fe400078e0213 */
[----:B------:R-:W-:-:S04]  /*5dc0*/  IMAD.HI.U32 R9, R4, R8, RZ ;  /* 0x0000000804097227 */ /* 0x000fc800078e00ff */
[----:B------:R-:W-:Y:S02]  /*5dd0*/  @!P3 IMAD.IADD R2, R2, 0x1, -R3 ;  /* 0x000000010202b824 */ /* 0x000fe400078e0a03 */
[C---:B------:R-:W-:Y:S02]  /*5de0*/  IMAD R12, R3.reuse, R10, R12 ;  /* 0x0000000a030c7224 */ /* 0x040fe400078e020c */
        /* <DEDUP_REMOVED lines=8> */
[----:B------:R-:W-:-:S04]  /*5e70*/  IMAD.HI.U32 R5, R4, R15, RZ ;  /* 0x0000000f04057227 */ /* 0x000fc800078e00ff */
[----:B------:R-:W-:Y:S02]  /*5e80*/  IMAD.MOV R5, RZ, RZ, -R5 ;  /* 0x000000ffff057224 */ /* 0x000fe400078e0a05 */
[----:B------:R-:W-:Y:S02]  /*5e90*/  VIADD R20, R0, 0x196 ;  /* 0x0000019600147836 */ /* 0x000fe40000000000 */
[----:B------:R-:W-:Y:S02]  /*5ea0*/  @!P4 IMAD.IADD R19, R19, 0x1, -R3 ;  /* 0x000000011313c824 */ /* 0x000fe400078e0a03 */
[----:B0-----:R-:W-:Y:S01]  /*5eb0*/  IMAD.MOV.U32 R7, RZ, RZ, R2 ;  /* 0x000000ffff077224 */ /* 0x001fe200078e0002 */
[----:B------:R-:W-:Y:S01]  /*5ec0*/  IABS R2, R16 ;  /* 0x0000001000027213 */ /* 0x000fe20000000000 */
[C---:B------:R-:W-:Y:S01]  /*5ed0*/  IMAD R15, R3.reuse, R5, R15 ;  /* 0x00000005030f7224 */ /* 0x040fe200078e020f */
[C---:B------:R-:W-:Y:S01]  /*5ee0*/  ISETP.GT.U32.AND P4, PT, R3.reuse, R19, PT ;  /* 0x000000130300720c */ /* 0x040fe20003f84070 */
[----:B------:R-:W-:Y:S01]  /*5ef0*/  @!P5 IMAD.MOV R7, RZ, RZ, -R7 ;  /* 0x000000ffff07d224 */ /* 0x000fe200078e0a07 */
[----:B------:R-:W-:Y:S01]  /*5f00*/  ISETP.GT.U32.AND P5, PT, R3, R14, PT ;  /* 0x0000000e0300720c */ /* 0x000fe20003fa4070 */
[----:B------:R-:W-:Y:S01]  /*5f10*/  IMAD.HI.U32 R9, R4, R2, RZ ;  /* 0x0000000204097227 */ /* 0x000fe200078e00ff */
[----:B------:R-:W-:-:S02]  /*5f20*/  IABS R5, R20 ;  /* 0x0000001400057213 */ /* 0x000fc40000000000 */
[----:B------:R0:W-:Y:S01]  /*5f30*/  STL [R1+0x3d4], R7 ;  /* 0x0003d40701007387 */ /* 0x0001e20000100800 */
[----:B------:R-:W-:Y:S02]  /*5f40*/  @!P3 IMAD.IADD R12, R12, 0x1, -R3 ;  /* 0x000000010c0cb824 */ /* 0x000fe400078e0a03 */
[----:B------:R-:W-:Y:S02]  /*5f50*/  IMAD.MOV R9, RZ, RZ, -R9 ;  /* 0x000000ffff097224 */ /* 0x000fe400078e0a09 */
[----:B------:R-:W-:Y:S01]  /*5f60*/  IMAD.HI.U32 R17, R4, R5, RZ ;  /* 0x0000000504117227 */ /* 0x000fe200078e00ff */
[----:B------:R-:W-:-:S03]  /*5f70*/  ISETP.GT.U32.AND P3, PT, R3, R12, PT ;  /* 0x0000000c0300720c */ /* 0x000fc60003f64070 */
[--C-:B------:R-:W-:Y:S02]  /*5f80*/  @!P5 IMAD.IADD R14, R14, 0x1, -R3.reuse ;  /* 0x000000010e0ed824 */ /* 0x100fe400078e0a03 */
[----:B------:R-:W-:Y:S01]  /*5f90*/  @!P4 IMAD.IADD R19, R19, 0x1, -R3 ;  /* 0x000000011313c824 */ /* 0x000fe200078e0a03 */
[C---:B------:R-:W-:Y:S01]  /*5fa0*/  ISETP.GT.U32.AND P4, PT, R3.reuse, R15, PT ;  /* 0x0000000f0300720c */ /* 0x040fe20003f84070 */
[C---:B------:R-:W-:Y:S01]  /*5fb0*/  IMAD R2, R3.reuse, R9, R2 ;  /* 0x0000000903027224 */ /* 0x040fe200078e0202 */
[C---:B------:R-:W-:Y:S01]  /*5fc0*/  ISETP.GT.U32.AND P5, PT, R3.reuse, R14, PT ;  /* 0x0000000e0300720c */ /* 0x040fe20003fa4070 */
[----:B------:R-:W-:Y:S02]  /*5fd0*/  IMAD.MOV R17, RZ, RZ, -R17 ;  /* 0x000000ffff117224 */ /* 0x000fe400078e0a11 */
[----:B------:R-:W-:Y:S02]  /*5fe0*/  VIADD R11, R0, 0x194 ;  /* 0x00000194000b7836 */ /* 0x000fe40000000000 */
[----:B------:R-:W-:-:S02]  /*5ff0*/  IMAD R5, R3, R17, R5 ;  /* 0x0000001103057224 */ /* 0x000fc400078e0205 */
[----:B0-----:R-:W-:Y:S01]  /*6000*/  IMAD.MOV.U32 R7, RZ, RZ, R19 ;  /* 0x000000ffff077224 */ /* 0x001fe200078e0013 */
[----:B------:R-:W-:Y:S01]  /*6010*/  IABS R8, R11 ;  /* 0x0000000b00087213 */ /* 0x000fe20000000000 */
[--C-:B------:R-:W-:Y:S01]  /*6020*/  @!P3 IMAD.IADD R12, R12, 0x1, -R3.reuse ;  /* 0x000000010c0cb824 */ /* 0x100fe200078e0a03 */
[----:B------:R-:W-:Y:S01]  /*6030*/  ISETP.GT.U32.AND P3, PT, R3, R5, PT ;  /* 0x000000050300720c */ /* 0x000fe20003f64070 */
[--C-:B------:R-:W-:Y:S01]  /*6040*/  @!P4 IMAD.IADD R15, R15, 0x1, -R3.reuse ;  /* 0x000000010f0fc824 */ /* 0x100fe200078e0a03 */
[----:B------:R-:W-:Y:S01]  /*6050*/  ISETP.GE.AND P4, PT, R20, RZ, PT ;  /* 0x000000ff1400720c */ /* 0x000fe20003f86270 */
[----:B------:R-:W-:Y:S01]  /*6060*/  @!P5 IMAD.IADD R14, R14, 0x1, -R3 ;  /* 0x000000010e0ed824 */ /* 0x000fe200078e0a03 */
[----:B------:R-:W-:Y:S01]  /*6070*/  ISETP.GT.U32.AND P5, PT, R3, R2, PT ;  /* 0x000000020300720c */ /* 0x000fe20003fa4070 */
[C---:B------:R-:W-:Y:S02]  /*6080*/  VIADD R13, R0.reuse, 0x193 ;  /* 0x00000193000d7836 */ /* 0x040fe40000000000 */
[----:B------:R-:W-:-:S02]  /*6090*/  VIADD R9, R0, 0x192 ;  /* 0x0000019200097836 */ /* 0x000fc40000000000 */
[----:B------:R-:W-:Y:S01]  /*60a0*/  @!P1 IMAD.MOV R7, RZ, RZ, -R7 ;  /* 0x000000ffff079224 */ /* 0x000fe200078e0a07 */
[----:B------:R-:W-:Y:S01]  /*60b0*/  ISETP.GT.U32.AND P1, PT, R3, R15, PT ;  /* 0x0000000f0300720c */ /* 0x000fe20003f24070 */
[----:B------:R-:W-:Y:S01]  /*60c0*/  IMAD.HI.U32 R18, R4, R8, RZ ;  /* 0x0000000804127227 */ /* 0x000fe200078e00ff */
[----:B------:R-:W-:Y:S02]  /*60d0*/  IABS R10, R13 ;  /* 0x0000000d000a7213 */ /* 0x000fe40000000000 */
[----:B------:R-:W-:Y:S01]  /*60e0*/  IABS R19, R9 ;  /* 0x0000000900137213 */ /* 0x000fe20000000000 */
[----:B------:R0:W-:Y:S01]  /*60f0*/  STL [R1+0x3dc], R7 ;  /* 0x0003dc0701007387 */ /* 0x0001e20000100800 */
[----:B------:R-:W-:Y:S02]  /*6100*/  IMAD.MOV R18, RZ, RZ, -R18 ;  /* 0x000000ffff127224 */ /* 0x000fe400078e0a12 */
[----:B------:R-:W-:Y:S02]  /*6110*/  @!P5 IMAD.IADD R2, R2, 0x1, -R3 ;  /* 0x000000010202d824 */ /* 0x000fe400078e0a03 */
[----:B------:R-:W-:-:S03]  /*6120*/  IMAD.HI.U32 R17, R4, R10, RZ ;  /* 0x0000000a04117227 */ /* 0x000fc600078e00ff */
[----:B------:R-:W-:Y:S01]  /*6130*/  ISETP.GT.U32.AND P5, PT, R3, R2, PT ;  /* 0x000000020300720c */ /* 0x000fe20003fa4070 */
[----:B------:R-:W-:Y:S01]  /*6140*/  @!P3 IMAD.IADD R5, R5, 0x1, -R3 ;  /* 0x000000010505b824 */ /* 0x000fe200078e0a03 */
[----:B------:R-:W-:Y:S01]  /*6150*/  ISETP.GE.AND P3, PT, R16, RZ, PT ;  /* 0x000000ff1000720c */ /* 0x000fe20003f66270 */
[----:B0-----:R-:W-:Y:S02]  /*6160*/  IMAD.MOV.U32 R7, RZ, RZ, R12 ;  /* 0x000000ffff077224 */ /* 0x001fe400078e000c */
[----:B------:R-:W-:-:S04]  /*6170*/  IMAD.HI.U32 R12, R4, R19, RZ ;  /* 0x00000013040c7227 */ /* 0x000fc800078e00ff */
[----:B------:R-:W-:Y:S01]  /*6180*/  @!P2 IMAD.MOV R7, RZ, RZ, -R7 ;  /* 0x000000ffff07a224 */ /* 0x000fe200078e0a07 */
[C---:B------:R-:W-:Y:S01]  /*6190*/  ISETP.GT.U32.AND P2, PT, R3.reuse, R5, PT ;  /* 0x000000050300720c */ /* 0x040fe20003f44070 */
[----:B------:R-:W-:Y:S02]  /*61a0*/  IMAD.MOV R17, RZ, RZ, -R17 ;  /* 0x000000ffff117224 */ /* 0x000fe400078e0a11 */
[----:B------:R-:W-:Y:S01]  /*61b0*/  IMAD R8, R3, R18, R8 ;  /* 0x0000001203087224 */ /* 0x000fe200078e0208 */
[----:B------:R0:W-:Y:S01]  /*61c0*/  STL [R1+0x3e0], R7 ;  /* 0x0003e00701007387 */ /* 0x0001e20000100800 */
[----:B------:R-:W-:Y:S02]  /*61d0*/  @!P1 IMAD.IADD R15, R15, 0x1, -R3 ;  /* 0x000000010f0f9824 */ /* 0x000fe400078e0a03 */
[----:B------:R-:W-:Y:S01]  /*61e0*/  IMAD.MOV R12, RZ, RZ, -R12 ;  /* 0x000000ffff0c7224 */ /* 0x000fe200078e0a0c */
[C---:B------:R-:W-:Y:S01]  /*61f0*/  ISETP.GT.U32.AND P1, PT, R3.reuse, R8, PT ;  /* 0x000000080300720c */ /* 0x040fe20003f24070 */
[----:B------:R-:W-:-:S02]  /*6200*/  IMAD R10, R3, R17, R10 ;  /* 0x00000011030a7224 */ /* 0x000fc400078e020a */
[C---:B------:R-:W-:Y:S02]  /*6210*/  IMAD R19, R3.reuse, R12, R19 ;  /* 0x0000000c03137224 */ /* 0x040fe400078e0213 */
[----:B------:R-:W-:Y:S02]  /*6220*/  @!P5 IMAD.IADD R2, R2, 0x1, -R3 ;  /* 0x000000010202d824 */ /* 0x000fe400078e0a03 */
[----:B0-----:R-:W-:Y:S01]  /*6230*/  IMAD.MOV.U32 R7, RZ, RZ, R15 ;  /* 0x000000ffff077224 */ /* 0x001fe200078e000f */
[C---:B------:R-:W-:Y:S01]  /*6240*/  ISETP.GT.U32.AND P5, PT, R3.reuse, R19, PT ;  /* 0x000000130300720c */ /* 0x040fe20003fa4070 */
[C---:B------:R-:W-:Y:S02]  /*6250*/  VIADD R15, R0.reuse, 0x191 ;  /* 0x00000191000f7836 */ /* 0x040fe40000000000 */
[----:B------:R-:W-:Y:S01]  /*6260*/  @!P6 IMAD.MOV R7, RZ, RZ, -R7 ;  /* 0x000000ffff07e224 */ /* 0x000fe200078e0a07 */
[----:B------:R-:W-:Y:S01]  /*6270*/  ISETP.GT.U32.AND P6, PT, R3, R10, PT ;  /* 0x0000000a0300720c */ /* 0x000fe20003fc4070 */
[----:B------:R-:W-:Y:S01]  /*6280*/  @!P0 IMAD.MOV R14, RZ, RZ, -R14 ;  /* 0x000000ffff0e8224 */ /* 0x000fe200078e0a0e */
[----:B------:R-:W-:Y:S01]  /*6290*/  ISETP.GE.AND P0, PT, R11, RZ, PT ;  /* 0x000000ff0b00720c */ /* 0x000fe20003f06270 */
[--C-:B------:R-:W-:Y:S01]  /*62a0*/  @!P2 IMAD.IADD R5, R5, 0x1, -R3.reuse ;  /* 0x000000010505a824 */ /* 0x100fe200078e0a03 */
[----:B------:R-:W-:Y:S01]  /*62b0*/  ISETP.GE.AND P2, PT, R13, RZ, PT ;  /* 0x000000ff0d00720c */ /* 0x000fe20003f46270 */
[----:B------:R-:W-:Y:S01]  /*62c0*/  VIADD R13, R0, 0x190 ;  /* 0x00000190000d7836 */ /* 0x000fe20000000000 */
[----:B------:R-:W-:Y:S01]  /*62d0*/  IABS R11, R15 ;  /* 0x0000000f000b7213 */ /* 0x000fe20000000000 */
[--C-:B------:R-:W-:Y:S01]  /*62e0*/  @!P1 IMAD.IADD R8, R8, 0x1, -R3.reuse ;  /* 0x0000000108089824 */ /* 0x100fe200078e0a03 */
[----:B------:R-:W-:Y:S01]  /*62f0*/  STL [R1+0x3e4], R14 ;  /* 0x0003e40e01007387 */ /* 0x000fe20000100800 */
[----:B------:R-:W-:Y:S01]  /*6300*/  @!P5 IMAD.IADD R19, R19, 0x1, -R3 ;  /* 0x000000011313d824 */ /* 0x000fe200078e0a03 */
[----:B------:R-:W-:Y:S01]  /*6310*/  ISETP.GE.AND P1, PT, R9, RZ, PT ;  /* 0x000000ff0900720c */ /* 0x000fe20003f26270 */
[----:B------:R-:W-:Y:S01]  /*6320*/  IMAD.HI.U32 R9, R4, R11, RZ ;  /* 0x0000000b04097227 */ /* 0x000fe200078e00ff */
[----:B------:R0:W-:Y:S01]  /*6330*/  STL [R1+0x3e8], R7 ;  /* 0x0003e80701007387 */ /* 0x0001e20000100800 */
[----:B------:R-:W-:-:S02]  /*6340*/  IABS R12, R13 ;  /* 0x0000000d000c7213 */ /* 0x000fc40000000000 */
[----:B------:R-:W-:Y:S01]  /*6350*/  @!P6 IMAD.IADD R10, R10, 0x1, -R3 ;  /* 0x000000010a0ae824 */ /* 0x000fe200078e0a03 */
[C---:B------:R-:W-:Y:S01]  /*6360*/  ISETP.GT.U32.AND P6, PT, R3.reuse, R8, PT ;  /* 0x000000080300720c */ /* 0x040fe20003fc4070 */
[----:B------:R-:W-:Y:S02]  /*6370*/  IMAD.MOV R9, RZ, RZ, -R9 ;  /* 0x000000ffff097224 */ /* 0x000fe400078e0a09 */
[----:B------:R-:W-:Y:S01]  /*6380*/  IMAD.HI.U32 R16, R4, R12, RZ ;  /* 0x0000000c04107227 */ /* 0x000fe200078e00ff */
[----:B------:R-:W-:-:S03]  /*6390*/  ISETP.GT.U32.AND P5, PT, R3, R10, PT ;  /* 0x0000000a0300720c */ /* 0x000fc60003fa4070 */
[----:B0-----:R-:W-:Y:S02]  /*63a0*/  IMAD.MOV.U32 R7, RZ, RZ, R5 ;  /* 0x000000ffff077224 */ /* 0x001fe400078e0005 */
[C---:B------:R-:W-:Y:S02]  /*63b0*/  IMAD R11, R3.reuse, R9, R11 ;  /* 0x00000009030b7224 */ /* 0x040fe400078e020b */
[----:B------:R-:W-:Y:S01]  /*63c0*/  @!P4 IMAD.MOV R7, RZ, RZ, -R7 ;  /* 0x000000ffff07c224 */ /* 0x000fe200078e0a07 */
[C---:B------:R-:W-:Y:S01]  /*63d0*/  ISETP.GT.U32.AND P4, PT, R3.reuse, R19, PT ;  /* 0x000000130300720c */ /* 0x040fe20003f84070 */
[----:B------:R-:W-:Y:S02]  /*63e0*/  IMAD.MOV R16, RZ, RZ, -R16 ;  /* 0x000000ffff107224 */ /* 0x000fe400078e0a10 */
[----:B------:R-:W-:Y:S01]  /*63f0*/  @!P6 IMAD.IADD R8, R8, 0x1, -R3 ;  /* 0x000000010808e824 */ /* 0x000fe200078e0a03 */
[C---:B------:R-:W-:Y:S01]  /*6400*/  ISETP.GT.U32.AND P6, PT, R3.reuse, R11, PT ;  /* 0x0000000b0300720c */ /* 0x040fe20003fc4070 */
[----:B------:R-:W-:Y:S01]  /*6410*/  IMAD R12, R3, R16, R12 ;  /* 0x00000010030c7224 */ /* 0x000fe200078e020c */
[----:B------:R0:W-:Y:S01]  /*6420*/  STL [R1+0x3ec], R7 ;  /* 0x0003ec0701007387 */ /* 0x0001e20000100800 */
[----:B------:R-:W-:-:S02]  /*6430*/  VIADD R14, R0, 0x18f ;  /* 0x0000018f000e7836 */ /* 0x000fc40000000000 */
[----:B------:R-:W-:Y:S02]  /*6440*/  VIADD R5, R0, 0x18e ;  /* 0x0000018e00057836 */ /* 0x000fe40000000000 */
[--C-:B------:R-:W-:Y:S01]  /*6450*/  @!P5 IMAD.IADD R10, R10, 0x1, -R3.reuse ;  /* 0x000000010a0ad824 */ /* 0x100fe200078e0a03 */
[----:B------:R-:W-:Y:S01]  /*6460*/  IABS R9, R14 ;  /* 0x0000000e00097213 */ /* 0x000fe20000000000 */
[--C-:B------:R-:W-:Y:S01]  /*6470*/  @!P4 IMAD.IADD R19, R19, 0x1, -R3.reuse ;  /* 0x000000011313c824 */ /* 0x100fe200078e0a03 */
[----:B------:R-:W-:Y:S01]  /*6480*/  ISETP.GT.U32.AND P4, PT, R3, R12, PT ;  /* 0x0000000c0300720c */ /* 0x000fe20003f84070 */
[----:B------:R-:W-:Y:S01]  /*6490*/  @!P3 IMAD.MOV R2, RZ, RZ, -R2 ;  /* 0x000000ffff02b224 */ /* 0x000fe200078e0a02 */
[----:B------:R-:W-:Y:S01]  /*64a0*/  IABS R20, R5 ;  /* 0x0000000500147213 */ /* 0x000fe20000000000 */
[C---:B------:R-:W-:Y:S01]  /*64b0*/  IMAD.HI.U32 R17, R4.reuse, R9, RZ ;  /* 0x0000000904117227 */ /* 0x040fe200078e00ff */
[----:B------:R-:W-:Y:S02]  /*64c0*/  ISETP.GE.AND P5, PT, R15, RZ, PT ;  /* 0x000000ff0f00720c */ /* 0x000fe40003fa6270 */
[----:B------:R1:W-:Y:S01]  /*64d0*/  STL [R1+0x3f4], R2 ;  /* 0x0003f40201007387 */ /* 0x0003e20000100800 */
[----:B------:R-:W-:Y:S01]  /*64e0*/  @!P6 IMAD.IADD R11, R11, 0x1, -R3 ;  /* 0x000000010b0be824 */ /* 0x000fe200078e0a03 */
[----:B------:R-:W-:Y:S01]  /*64f0*/  ISETP.GE.AND P6, PT, R13, RZ, PT ;  /* 0x000000ff0d00720c */ /* 0x000fe20003fc6270 */
[----:B------:R-:W-:-:S03]  /*6500*/  IMAD.HI.U32 R16, R4, R20, RZ ;  /* 0x0000001404107227 */ /* 0x000fc600078e00ff */
[C---:B------:R-:W-:Y:S01]  /*6510*/  ISETP.GT.U32.AND P3, PT, R3.reuse, R11, PT ;  /* 0x0000000b0300720c */ /* 0x040fe20003f64070 */
[----:B------:R-:W-:Y:S02]  /*6520*/  VIADD R15, R0, 0x18d ;  /* 0x0000018d000f7836 */ /* 0x000fe40000000000 */
[----:B------:R-:W-:Y:S02]  /*6530*/  IMAD.MOV R17, RZ, RZ, -R17 ;  /* 0x000000ffff117224 */ /* 0x000fe400078e0a11 */
[----:B------:R-:W-:Y:S02]  /*6540*/  @!P4 IMAD.IADD R12, R12, 0x1, -R3 ;  /* 0x000000010c0cc824 */ /* 0x000fe400078e0a03 */
[----:B0-----:R-:W-:Y:S02]  /*6550*/  IMAD.MOV.U32 R7, RZ, RZ, R8 ;  /* 0x000000ffff077224 */ /* 0x001fe400078e0008 */
[----:B------:R-:W-:Y:S01]  /*6560*/  IMAD.MOV R16, RZ, RZ, -R16 ;  /* 0x000000ffff107224 */ /* 0x000fe200078e0a10 */
[----:B------:R-:W-:Y:S01]  /*6570*/  ISETP.GT.U32.AND P4, PT, R3, R12, PT ;  /* 0x0000000c0300720c */ /* 0x000fe20003f84070 */
[----:B------:R-:W-:-:S02]  /*6580*/  VIADD R13, R0, 0x18c ;  /* 0x0000018c000d7836 */ /* 0x000fc40000000000 */
[C---:B------:R-:W-:Y:S01]  /*6590*/  IMAD R9, R3.reuse, R17, R9 ;  /* 0x0000001103097224 */ /* 0x040fe200078e0209 */
[----:B------:R-:W-:Y:S01]  /*65a0*/  IABS R17, R15 ;  /* 0x0000000f00117213 */ /* 0x000fe20000000000 */
[----:B------:R-:W-:Y:S02]  /*65b0*/  @!P0 IMAD.MOV R7, RZ, RZ, -R7 ;  /* 0x000000ffff078224 */ /* 0x000fe400078e0a07 */
[C---:B------:R-:W-:Y:S01]  /*65c0*/  IMAD R20, R3.reuse, R16, R20 ;  /* 0x0000001003147224 */ /* 0x040fe200078e0214 */
[----:B------:R-:W-:Y:S01]  /*65d0*/  IABS R16, R13 ;  /* 0x0000000d00107213 */ /* 0x000fe20000000000 */
[C---:B-1----:R-:W-:Y:S01]  /*65e0*/  IMAD.HI.U32 R2, R4.reuse, R17, RZ ;  /* 0x0000001104027227 */ /* 0x042fe200078e00ff */
[----:B------:R-:W-:Y:S01]  /*65f0*/  ISETP.GT.U32.AND P0, PT, R3, R9, PT ;  /* 0x000000090300720c */ /* 0x000fe20003f04070 */
[----:B------:R0:W-:Y:S02]  /*6600*/  STL [R1+0x3f8], R7 ;  /* 0x0003f80701007387 */ /* 0x0001e40000100800 */
[----:B------:R-:W-:-:S04]  /*6610*/  IMAD.HI.U32 R8, R4, R16, RZ ;  /* 0x0000001004087227 */ /* 0x000fc800078e00ff */
[----:B------:R-:W-:Y:S01]  /*6620*/  @!P3 IMAD.IADD R11, R11, 0x1, -R3 ;  /* 0x000000010b0bb824 */ /* 0x000fe200078e0a03 */
[----:B------:R-:W-:Y:S01]  /*6630*/  ISETP.GE.AND P3, PT, R5, RZ, PT ;  /* 0x000000ff0500720c */ /* 0x000fe20003f66270 */
[----:B------:R-:W-:Y:S02]  /*6640*/  IMAD.MOV R2, RZ, RZ, -R2 ;  /* 0x000000ffff027224 */ /* 0x000fe400078e0a02 */
[----:B0-----:R-:W-:Y:S02]  /*6650*/  IMAD.MOV.U32 R7, RZ, RZ, R19 ;  /* 0x000000ffff077224 */ /* 0x001fe400078e0013 */
[----:B------:R-:W-:Y:S01]  /*6660*/  @!P2 IMAD.MOV R10, RZ, RZ, -R10 ;  /* 0x000000ffff0aa224 */ /* 0x000fe200078e0a0a */
[----:B------:R-:W-:Y:S01]  /*6670*/  ISETP.GT.U32.AND P2, PT, R3, R20, PT ;  /* 0x000000140300720c */ /* 0x000fe20003f44070 */
[----:B------:R-:W-:Y:S01]  /*6680*/  @!P1 IMAD.MOV R7, RZ, RZ, -R7 ;  /* 0x000000ffff079224 */ /* 0x000fe200078e0a07 */
[----:B------:R-:W-:Y:S01]  /*6690*/  ISETP.GE.AND P1, PT, R14, RZ, PT ;  /* 0x000000ff0e00720c */ /* 0x000fe20003f26270 */
[----:B------:R-:W-:Y:S01]  /*66a0*/  IMAD.MOV R8, RZ, RZ, -R8 ;  /* 0x000000ffff087224 */ /* 0x000fe200078e0a08 */
[----:B------:R0:W-:Y:S01]  /*66b0*/  STL [R1+0x3fc], R10 ;  /* 0x0003fc0a01007387 */ /* 0x0001e20000100800 */
[----:B------:R-:W-:Y:S01]  /*66c0*/  @!P4 IMAD.IADD R12, R12, 0x1, -R3 ;  /* 0x000000010c0cc824 */ /* 0x000fe200078e0a03 */
[----:B------:R-:W-:Y:S01]  /*66d0*/  ISETP.GE.AND P4, PT, R15, RZ, PT ;  /* 0x000000ff0f00720c */ /* 0x000fe20003f86270 */
[----:B------:R-:W-:Y:S01]  /*66e0*/  IMAD R5, R3, R2, R17 ;  /* 0x0000000203057224 */ /* 0x000fe200078e0211 */
[----:B------:R1:W-:Y:S01]  /*66f0*/  STL [R1+0x400], R7 ;  /* 0x0004000701007387 */ /* 0x0003e20000100800 */
[----:B------:R-:W-:-:S02]  /*6700*/  IMAD.MOV.U32 R18, RZ, RZ, R11 ;  /* 0x000000ffff127224 */ /* 0x000fc400078e000b */
[----:B------:R-:W-:Y:S02]  /*6710*/  @!P0 IMAD.IADD R9, R9, 0x1, -R3 ;  /* 0x0000000109098824 */ /* 0x000fe400078e0a03 */
[----:B------:R-:W-:Y:S01]  /*6720*/  @!P5 IMAD.MOV R18, RZ, RZ, -R18 ;  /* 0x000000ffff12d224 */ /* 0x000fe200078e0a12 */
[C---:B------:R-:W-:Y:S01]  /*6730*/  ISETP.GT.U32.AND P5, PT, R3.reuse, R5, PT ;  /* 0x000000050300720c */ /* 0x040fe20003fa4070 */
[C---:B0-----:R-:W-:Y:S01]  /*6740*/  IMAD R10, R3.reuse, R8, R16 ;  /* 0x00000008030a7224 */ /* 0x041fe200078e0210 */
[C---:B------:R-:W-:Y:S01]  /*6750*/  ISETP.GT.U32.AND P0, PT, R3.reuse, R9, PT ;  /* 0x000000090300720c */ /* 0x040fe20003f04070 */
[C---:B------:R-:W-:Y:S01]  /*6760*/  VIADD R8, R0.reuse, 0x18b ;  /* 0x0000018b00087836 */ /* 0x040fe20000000000 */
[----:B------:R-:W-:Y:S01]  /*6770*/  STL [R1+0x404], R18 ;  /* 0x0004041201007387 */ /* 0x000fe20000100800 */
[----:B-1----:R-:W-:Y:S02]  /*6780*/  IMAD.MOV.U32 R7, RZ, RZ, R12 ;  /* 0x000000ffff077224 */ /* 0x002fe400078e000c */
[----:B------:R-:W-:Y:S01]  /*6790*/  VIADD R2, R0, 0x18a ;  /* 0x0000018a00027836 */ /* 0x000fe20000000000 */
[----:B------:R-:W-:Y:S01]  /*67a0*/  IABS R11, R8 ;  /* 0x00000008000b7213 */ /* 0x000fe20000000000 */
[----:B------:R-:W-:Y:S01]  /*67b0*/  @!P6 IMAD.MOV R7, RZ, RZ, -R7 ;  /* 0x000000ffff07e224 */ /* 0x000fe200078e0a07 */
[----:B------:R-:W-:Y:S01]  /*67c0*/  ISETP.GT.U32.AND P6, PT, R3, R10, PT ;  /* 0x0000000a0300720c */ /* 0x000fe20003fc4070 */
[--C-:B------:R-:W-:Y:S01]  /*67d0*/  @!P2 IMAD.IADD R20, R20, 0x1, -R3.reuse ;  /* 0x000000011414a824 */ /* 0x100fe200078e0a03 */
[----:B------:R-:W-:Y:S01]  /*67e0*/  IABS R12, R2 ;  /* 0x00000002000c7213 */ /* 0x000fe20000000000 */
[--C-:B------:R-:W-:Y:S01]  /*67f0*/  @!P5 IMAD.IADD R5, R5, 0x1, -R3.reuse ;  /* 0x000000010505d824 */ /* 0x100fe200078e0a03 */
[----:B------:R0:W-:Y:S01]  /*6800*/  STL [R1+0x408], R7 ;  /* 0x0004080701007387 */ /* 0x0001e20000100800 */
[----:B------:R-:W-:Y:S01]  /*6810*/  @!P0 IMAD.IADD R9, R9, 0x1, -R3 ;  /* 0x0000000109098824 */ /* 0x000fe200078e0a03 */
[----:B------:R-:W-:Y:S01]  /*6820*/  ISETP.GE.AND P0, PT, R13, RZ, PT ;  /* 0x000000ff0d00720c */ /* 0x000fe20003f06270 */
[----:B------:R-:W-:Y:S01]  /*6830*/  IMAD.HI.U32 R13, R4, R11, RZ ;  /* 0x0000000b040d7227 */ /* 0x000fe200078e00ff */
[----:B------:R-:W-:-:S02]  /*6840*/  ISETP.GT.U32.AND P5, PT, R3, R5, PT ;  /* 0x000000050300720c */ /* 0x000fc40003fa4070 */
[----:B------:R-:W-:Y:S01]  /*6850*/  ISETP.GT.U32.AND P2, PT, R3, R20, PT ;  /* 0x000000140300720c */ /* 0x000fe20003f44070 */
[----:B------:R-:W-:-:S04]  /*6860*/  IMAD.HI.U32 R14, R4, R12, RZ ;  /* 0x0000000c040e7227 */ /* 0x000fc800078e00ff */
[----:B------:R-:W-:Y:S02]  /*6870*/  @!P6 IMAD.IADD R10, R10, 0x1, -R3 ;  /* 0x000000010a0ae824 */ /* 0x000fe400078e0a03 */
[----:B------:R-:W-:Y:S02]  /*6880*/  IMAD.MOV R13, RZ, RZ, -R13 ;  /* 0x000000ffff0d7224 */ /* 0x000fe400078e0a0d */
[----:B------:R-:W-:Y:S01]  /*6890*/  IMAD.MOV R14, RZ, RZ, -R14 ;  /* 0x000000ffff0e7224 */ /* 0x000fe200078e0a0e */
[C---:B------:R-:W-:Y:S01]  /*68a0*/  ISETP.GT.U32.AND P6, PT, R3.reuse, R10, PT ;  /* 0x0000000a0300720c */ /* 0x040fe20003fc4070 */
[C---:B------:R-:W-:Y:S02]  /*68b0*/  IMAD R11, R3.reuse, R13, R11 ;  /* 0x0000000d030b7224 */ /* 0x040fe400078e020b */
[----:B0-----:R-:W-:Y:S02]  /*68c0*/  IMAD.MOV.U32 R7, RZ, RZ, R9 ;  /* 0x000000ffff077224 */ /* 0x001fe400078e0009 */
[----:B------:R-:W-:-:S02]  /*68d0*/  IMAD R9, R3, R14, R12 ;  /* 0x0000000e03097224 */ /* 0x000fc400078e020c */
[--C-:B------:R-:W-:Y:S01]  /*68e0*/  @!P5 IMAD.IADD R5, R5, 0x1, -R3.reuse ;  /* 0x000000010505d824 */ /* 0x100fe200078e0a03 */
[C---:B------:R-:W-:Y:S01]  /*68f0*/  ISETP.GT.U32.AND P5, PT, R3.reuse, R11, PT ;  /* 0x0000000b0300720c */ /* 0x040fe20003fa4070 */
[----:B------:R-:W-:Y:S02]  /*6900*/  VIADD R15, R0, 0x189 ;  /* 0x00000189000f7836 */ /* 0x000fe40000000000 */
[--C-:B------:R-:W-:Y:S01]  /*6910*/  @!P2 IMAD.IADD R20, R20, 0x1, -R3.reuse ;  /* 0x000000011414a824 */ /* 0x100fe200078e0a03 */
[----:B------:R-:W-:Y:S01]  /*6920*/  ISETP.GE.AND P2, PT, R8, RZ, PT ;  /* 0x000000ff0800720c */ /* 0x000fe20003f46270 */
[----:B------:R-:W-:Y:S01]  /*6930*/  @!P6 IMAD.IADD R10, R10, 0x1, -R3 ;  /* 0x000000010a0ae824 */ /* 0x000fe200078e0a03 */
[----:B------:R-:W-:Y:S01]  /*6940*/  ISETP.GT.U32.AND P6, PT, R3, R9, PT ;  /* 0x000000090300720c */ /* 0x000fe20003fc4070 */
[----:B------:R-:W-:Y:S01]  /*6950*/  @!P1 IMAD.MOV R7, RZ, RZ, -R7 ;  /* 0x000000ffff079224 */ /* 0x000fe200078e0a07 */
[----:B------:R-:W-:Y:S01]  /*6960*/  IABS R8, R15 ;  /* 0x0000000f00087213 */ /* 0x000fe20000000000 */
[----:B------:R-:W-:Y:S01]  /*6970*/  VIADD R12, R0, 0x188 ;  /* 0x00000188000c7836 */ /* 0x000fe20000000000 */
[----:B------:R-:W-:Y:S01]  /*6980*/  ISETP.GE.AND P1, PT, R2, RZ, PT ;  /* 0x000000ff0200720c */ /* 0x000fe20003f26270 */
[----:B------:R-:W-:Y:S01]  /*6990*/  VIADD R13, R0, 0x187 ;  /* 0x00000187000d7836 */ /* 0x000fe20000000000 */
[----:B------:R0:W-:Y:S01]  /*69a0*/  STL [R1+0x40c], R7 ;  /* 0x00040c0701007387 */ /* 0x0001e20000100800 */
[----:B------:R-:W-:Y:S01]  /*69b0*/  IMAD.HI.U32 R14, R4, R8, RZ ;  /* 0x00000008040e7227 */ /* 0x000fe200078e00ff */
[----:B------:R-:W-:-:S02]  /*69c0*/  IABS R18, R12 ;  /* 0x0000000c00127213 */ /* 0x000fc40000000000 */
[----:B------:R-:W-:Y:S01]  /*69d0*/  IABS R16, R13 ;  /* 0x0000000d00107213 */ /* 0x000fe20000000000 */
[--C-:B------:R-:W-:Y:S02]  /*69e0*/  @!P5 IMAD.IADD R11, R11, 0x1, -R3.reuse ;  /* 0x000000010b0bd824 */ /* 0x100fe400078e0a03 */
[----:B------:R-:W-:Y:S02]  /*69f0*/  IMAD.MOV R14, RZ, RZ, -R14 ;  /* 0x000000ffff0e7224 */ /* 0x000fe400078e0a0e */
[----:B------:R-:W-:Y:S01]  /*6a00*/  @!P6 IMAD.IADD R9, R9, 0x1, -R3 ;  /* 0x000000010909e824 */ /* 0x000fe200078e0a03 */
[----:B------:R-:W-:Y:S01]  /*6a10*/  ISETP.GT.U32.AND P6, PT, R3, R11, PT ;  /* 0x0000000b0300720c */ /* 0x000fe20003fc4070 */
[----:B0-----:R-:W-:Y:S02]  /*6a20*/  IMAD.MOV.U32 R7, RZ, RZ, R20 ;  /* 0x000000ffff077224 */ /* 0x001fe400078e0014 */
[----:B------:R-:W-:-:S04]  /*6a30*/  IMAD.HI.U32 R21, R4, R18, RZ ;  /* 0x0000001204157227 */ /* 0x000fc800078e00ff */
[----:B------:R-:W-:Y:S01]  /*6a40*/  @!P3 IMAD.MOV R7, RZ, RZ, -R7 ;  /* 0x000000ffff07b224 */ /* 0x000fe200078e0a07 */
[----:B------:R-:W-:Y:S01]  /*6a50*/  ISETP.GE.AND P3, PT, R15, RZ, PT ;  /* 0x000000ff0f00720c */ /* 0x000fe20003f66270 */
[C---:B------:R-:W-:Y:S02]  /*6a60*/  IMAD R8, R3.reuse, R14, R8 ;  /* 0x0000000e03087224 */ /* 0x040fe400078e0208 */
[----:B------:R-:W-:Y:S01]  /*6a70*/  VIADD R2, R0, 0x186 ;  /* 0x0000018600027836 */ /* 0x000fe20000000000 */
[----:B------:R0:W-:Y:S01]  /*6a80*/  STL [R1+0x410], R7 ;  /* 0x0004100701007387 */ /* 0x0001e20000100800 */
[----:B------:R-:W-:Y:S01]  /*6a90*/  IMAD.MOV R21, RZ, RZ, -R21 ;  /* 0x000000ffff157224 */ /* 0x000fe200078e0a15 */
[----:B------:R-:W-:Y:S01]  /*6aa0*/  ISETP.GT.U32.AND P5, PT, R3, R8, PT ;  /* 0x000000080300720c */ /* 0x000fe20003fa4070 */
[----:B------:R-:W-:Y:S01]  /*6ab0*/  IMAD.HI.U32 R19, R4, R16, RZ ;  /* 0x0000001004137227 */ /* 0x000fe200078e00ff */
[----:B------:R-:W-:-:S03]  /*6ac0*/  IABS R14, R2 ;  /* 0x00000002000e7213 */ /* 0x000fc60000000000 */
[----:B------:R-:W-:Y:S02]  /*6ad0*/  IMAD R15, R3, R21, R18 ;  /* 0x00000015030f7224 */ /* 0x000fe400078e0212 */
[----:B------:R-:W-:Y:S02]  /*6ae0*/  IMAD.MOV R19, RZ, RZ, -R19 ;  /* 0x000000ffff137224 */ /* 0x000fe400078e0a13 */
[----:B0-----:R-:W-:Y:S02]  /*6af0*/  IMAD.MOV.U32 R7, RZ, RZ, R5 ;  /* 0x000000ffff077224 */ /* 0x001fe400078e0005 */
[----:B------:R-:W-:Y:S01]  /*6b00*/  @!P6 IMAD.IADD R11, R11, 0x1, -R3 ;  /* 0x000000010b0be824 */ /* 0x000fe200078e0a03 */
[C---:B------:R-:W-:Y:S01]  /*6b10*/  ISETP.GT.U32.AND P6, PT, R3.reuse, R15, PT ;  /* 0x0000000f0300720c */ /* 0x040fe20003fc4070 */
[----:B------:R-:W-:Y:S01]  /*6b20*/  @!P4 IMAD.MOV R7, RZ, RZ, -R7 ;  /* 0x000000ffff07c224 */ /* 0x000fe200078e0a07 */
[----:B------:R-:W-:Y:S01]  /*6b30*/  ISETP.GT.U32.AND P4, PT, R3, R9, PT ;  /* 0x000000090300720c */ /* 0x000fe20003f84070 */
[----:B------:R-:W-:-:S03]  /*6b40*/  IMAD.HI.U32 R5, R4, R14, RZ ;  /* 0x0000000e04057227 */ /* 0x000fc600078e00ff */
[----:B------:R0:W-:Y:S01]  /*6b50*/  STL [R1+0x414], R7 ;  /* 0x0004140701007387 */ /* 0x0001e20000100800 */
[C---:B------:R-:W-:Y:S02]  /*6b60*/  IMAD R16, R3.reuse, R19, R16 ;  /* 0x0000001303107224 */ /* 0x040fe400078e0210 */
[----:B------:R-:W-:Y:S02]  /*6b70*/  IMAD.MOV R5, RZ, RZ, -R5 ;  /* 0x000000ffff057224 */ /* 0x000fe400078e0a05 */
[----:B------:R-:W-:Y:S02]  /*6b80*/  @!P5 IMAD.IADD R8, R8, 0x1, -R3 ;  /* 0x000000010808d824 */ /* 0x000fe400078e0a03 */
[----:B------:R-:W-:Y:S02]  /*6b90*/  VIADD R17, R0, 0x185 ;  /* 0x0000018500117836 */ /* 0x000fe40000000000 */
[C---:B------:R-:W-:Y:S01]  /*6ba0*/  IMAD R14, R3.reuse, R5, R14 ;  /* 0x00000005030e7224 */ /* 0x040fe200078e020e */
[----:B------:R-:W-:Y:S01]  /*6bb0*/  ISETP.GT.U32.AND P5, PT, R3, R8, PT ;  /* 0x000000080300720c */ /* 0x000fe20003fa4070 */
[----:B0-----:R-:W-:Y:S01]  /*6bc0*/  IMAD.MOV.U32 R7, RZ, RZ, R11 ;  /* 0x000000ffff077224 */ /* 0x001fe200078e000b */
[----:B------:R-:W-:Y:S01]  /*6bd0*/  IABS R18, R17 ;  /* 0x0000001100127213 */ /* 0x000fe20000000000 */
[----:B------:R-:W-:-:S02]  /*6be0*/  IMAD.MOV.U32 R19, RZ, RZ, R10 ;  /* 0x000000ffff137224 */ /* 0x000fc400078e000a */
[----:B------:R-:W-:Y:S01]  /*6bf0*/  @!P2 IMAD.MOV R7, RZ, RZ, -R7 ;  /* 0x000000ffff07a224 */ /* 0x000fe200078e0a07 */
[----:B------:R-:W-:Y:S01]  /*6c00*/  ISETP.GT.U32.AND P2, PT, R3, R16, PT ;  /* 0x000000100300720c */ /* 0x000fe20003f44070 */
[----:B------:R-:W-:Y:S01]  /*6c10*/  @!P6 IMAD.IADD R15, R15, 0x1, -R3 ;  /* 0x000000010f0fe824 */ /* 0x000fe200078e0a03 */
[----:B------:R-:W-:Y:S01]  /*6c20*/  ISETP.GT.U32.AND P6, PT, R3, R14, PT ;  /* 0x0000000e0300720c */ /* 0x000fe20003fc4070 */
[----:B------:R-:W-:Y:S01]  /*6c30*/  @!P0 IMAD.MOV R19, RZ, RZ, -R19 ;  /* 0x000000ffff138224 */ /* 0x000fe200078e0a13 */
[----:B------:R-:W-:Y:S01]  /*6c40*/  ISETP.GE.AND P0, PT, R12, RZ, PT ;  /* 0x000000ff0c00720c */ /* 0x000fe20003f06270 */
[----:B------:R-:W-:-:S03]  /*6c50*/  IMAD.HI.U32 R10, R4, R18, RZ ;  /* 0x00000012040a7227 */ /* 0x000fc600078e00ff */
[----:B------:R-:W-:Y:S01]  /*6c60*/  STL [R1+0x418], R19 ;  /* 0x0004181301007387 */ /* 0x000fe20000100800 */
[--C-:B------:R-:W-:Y:S01]  /*6c70*/  @!P4 IMAD.IADD R9, R9, 0x1, -R3.reuse ;  /* 0x000000010909c824 */ /* 0x100fe200078e0a03 */
[----:B------:R-:W-:Y:S01]  /*6c80*/  ISETP.GE.AND P4, PT, R13, RZ, PT ;  /* 0x000000ff0d00720c */ /* 0x000fe20003f86270 */
[----:B------:R-:W-:Y:S01]  /*6c90*/  IMAD.MOV R10, RZ, RZ, -R10 ;  /* 0x000000ffff0a7224 */ /* 0x000fe200078e0a0a */
[----:B------:R0:W-:Y:S01]  /*6ca0*/  STL [R1+0x41c], R7 ;  /* 0x00041c0701007387 */ /* 0x0001e20000100800 */
[--C-:B------:R-:W-:Y:S02]  /*6cb0*/  @!P2 IMAD.IADD R16, R16, 0x1, -R3.reuse ;  /* 0x000000011010a824 */ /* 0x100fe400078e0a03 */
[----:B------:R-:W-:Y:S02]  /*6cc0*/  VIADD R5, R0, 0x184 ;  /* 0x0000018400057836 */ /* 0x000fe40000000000 */
[--C-:B------:R-:W-:Y:S01]  /*6cd0*/  @!P5 IMAD.IADD R8, R8, 0x1, -R3.reuse ;  /* 0x000000010808d824 */ /* 0x100fe200078e0a03 */
[----:B------:R-:W-:Y:S01]  /*6ce0*/  ISETP.GE.AND P5, PT, R2, RZ, PT ;  /* 0x000000ff0200720c */ /* 0x000fe20003fa6270 */
[C---:B------:R-:W-:Y:S01]  /*6cf0*/  IMAD R2, R3.reuse, R10, R18 ;  /* 0x0000000a03027224 */ /* 0x040fe200078e0212 */
[----:B------:R-:W-:Y:S01]  /*6d00*/  ISETP.GT.U32.AND P2, PT, R3, R16, PT ;  /* 0x000000100300720c */ /* 0x000fe20003f44070 */
[----:B------:R-:W-:Y:S01]  /*6d10*/  @!P6 IMAD.IADD R14, R14, 0x1, -R3 ;  /* 0x000000010e0ee824 */ /* 0x000fe200078e0a03 */
[----:B------:R-:W-:Y:S01]  /*6d20*/  IABS R18, R5 ;  /* 0x0000000500127213 */ /* 0x000fe20000000000 */
[----:B0-----:R-:W-:-:S02]  /*6d30*/  IMAD.MOV.U32 R7, RZ, RZ, R9 ;  /* 0x000000ffff077224 */ /* 0x001fc400078e0009 */
[----:B------:R-:W-:Y:S01]  /*6d40*/  VIADD R13, R0, 0x182 ;  /* 0x00000182000d7836 */ /* 0x000fe20000000000 */
[C---:B------:R-:W-:Y:S01]  /*6d50*/  ISETP.GT.U32.AND P6, PT, R3.reuse, R14, PT ;  /* 0x0000000e0300720c */ /* 0x040fe20003fc4070 */
[----:B------:R-:W-:Y:S01]  /*6d60*/  @!P1 IMAD.MOV R7, RZ, RZ, -R7 ;  /* 0x000000ffff079224 */ /* 0x000fe200078e0a07 */
[----:B------:R-:W-:Y:S01]  /*6d70*/  ISETP.GT.U32.AND P1, PT, R3, R15, PT ;  /* 0x0000000f0300720c */ /* 0x000fe20003f24070 */
[----:B------:R-:W-:Y:S01]  /*6d80*/  IMAD.HI.U32 R20, R4, R18, RZ ;  /* 0x0000001204147227 */ /* 0x000fe200078e00ff */
[----:B------:R-:W-:Y:S02]  /*6d90*/  IABS R11, R13 ;  /* 0x0000000d000b7213 */ /* 0x000fe40000000000 */
[----:B------:R0:W-:Y:S01]  /*6da0*/  STL [R1+0x420], R7 ;  /* 0x0004200701007387 */ /* 0x0001e20000100800 */
[----:B------:R-:W-:Y:S02]  /*6db0*/  IMAD.MOV R20, RZ, RZ, -R20 ;  /* 0x000000ffff147224 */ /* 0x000fe400078e0a14 */
[----:B------:R-:W-:Y:S01]  /*6dc0*/  @!P2 IMAD.IADD R16, R16, 0x1, -R3 ;  /* 0x000000011010a824 */ /* 0x000fe200078e0a03 */
[----:B------:R-:W-:Y:S01]  /*6dd0*/  ISETP.GE.AND P2, PT, R17, RZ, PT ;  /* 0x000000ff1100720c */ /* 0x000fe20003f46270 */
[----:B------:R-:W-:-:S02]  /*6de0*/  IMAD R17, R3, R20, R18 ;  /* 0x0000001403117224 */ /* 0x000fc400078e0212 */
[--C-:B------:R-:W-:Y:S02]  /*6df0*/  @!P6 IMAD.IADD R14, R14, 0x1, -R3.reuse ;  /* 0x000000010e0ee824 */ /* 0x100fe400078e0a03 */
[----:B------:R-:W-:Y:S01]  /*6e00*/  @!P1 IMAD.IADD R15, R15, 0x1, -R3 ;  /* 0x000000010f0f9824 */ /* 0x000fe200078e0a03 */
[C---:B------:R-:W-:Y:S01]  /*6e10*/  ISETP.GT.U32.AND P1, PT, R3.reuse, R2, PT ;  /* 0x000000020300720c */ /* 0x040fe20003f24070 */
[C---:B------:R-:W-:Y:S01]  /*6e20*/  VIADD R12, R0.reuse, 0x183 ;  /* 0x00000183000c7836 */ /* 0x040fe20000000000 */
[----:B------:R-:W-:Y:S01]  /*6e30*/  ISETP.GT.U32.AND P6, PT, R3, R17, PT ;  /* 0x000000110300720c */ /* 0x000fe20003fc4070 */
[----:B------:R-:W-:Y:S02]  /*6e40*/  VIADD R9, R0, 0x181 ;  /* 0x0000018100097836 */ /* 0x000fe40000000000 */
[----:B------:R-:W-:Y:S01]  /*6e50*/  IMAD.HI.U32 R21, R4, R11, RZ ;  /* 0x0000000b04157227 */ /* 0x000fe200078e00ff */
[----:B------:R-:W-:Y:S02]  /*6e60*/  IABS R19, R12 ;  /* 0x0000000c00137213 */ /* 0x000fe40000000000 */
[----:B------:R-:W-:Y:S01]  /*6e70*/  IABS R10, R9 ;  /* 0x00000009000a7213 */ /* 0x000fe20000000000 */
[----:B------:R-:W-:-:S02]  /*6e80*/  IMAD.MOV R21, RZ, RZ, -R21 ;  /* 0x000000ffff157224 */ /* 0x000fc400078e0a15 */
[----:B------:R-:W-:-:S04]  /*6e90*/  IMAD.HI.U32 R18, R4, R19, RZ ;  /* 0x0000001304127227 */ /* 0x000fc800078e00ff */
[--C-:B------:R-:W-:Y:S01]  /*6ea0*/  @!P1 IMAD.IADD R2, R2, 0x1, -R3.reuse ;  /* 0x0000000102029824 */ /* 0x100fe200078e0a03 */
[----:B------:R-:W-:Y:S01]  /*6eb0*/  ISETP.GE.AND P1, PT, R5, RZ, PT ;  /* 0x000000ff0500720c */ /* 0x000fe20003f26270 */
[----:B------:R-:W-:Y:S02]  /*6ec0*/  @!P6 IMAD.IADD R17, R17, 0x1, -R3 ;  /* 0x000000011111e824 */ /* 0x000fe400078e0a03 */
[----:B------:R-:W-:Y:S01]  /*6ed0*/  IMAD.HI.U32 R20, R4, R10, RZ ;  /* 0x0000000a04147227 */ /* 0x000fe200078e00ff */
[----:B------:R-:W-:-:S03]  /*6ee0*/  ISETP.GT.U32.AND P6, PT, R3, R2, PT ;  /* 0x000000020300720c */ /* 0x000fc60003fc4070 */
[----:B------:R-:W-:Y:S02]  /*6ef0*/  IMAD.MOV.U32 R22, RZ, RZ, R8 ;  /* 0x000000ffff167224 */ /* 0x000fe400078e0008 */
[----:B------:R-:W-:Y:S02]  /*6f00*/  IMAD.MOV R18, RZ, RZ, -R18 ;  /* 0x000000ffff127224 */ /* 0x000fe400078e0a12 */
[----:B------:R-:W-:Y:S02]  /*6f10*/  IMAD.MOV R20, RZ, RZ, -R20 ;  /* 0x000000ffff147224 */ /* 0x000fe400078e0a14 */
[----:B------:R-:W-:Y:S02]  /*6f20*/  IMAD R11, R3, R21, R11 ;  /* 0x00000015030b7224 */ /* 0x000fe400078e020b */
[----:B0-----:R-:W-:Y:S02]  /*6f30*/  IMAD.MOV.U32 R7, RZ, RZ, R15 ;  /* 0x000000ffff077224 */ /* 0x001fe400078e000f */
[----:B------:R-:W-:-:S02]  /*6f40*/  @!P3 IMAD.MOV R22, RZ, RZ, -R22 ;  /* 0x000000ffff16b224 */ /* 0x000fc400078e0a16 */
[C---:B------:R-:W-:Y:S02]  /*6f50*/  IMAD R18, R3.reuse, R18, R19 ;  /* 0x0000001203127224 */ /* 0x040fe400078e0213 */
[C---:B------:R-:W-:Y:S01]  /*6f60*/  IMAD R20, R3.reuse, R20, R10 ;  /* 0x0000001403147224 */ /* 0x040fe200078e020a */
[----:B------:R-:W-:Y:S01]  /*6f70*/  STL [R1+0x424], R22 ;  /* 0x0004241601007387 */ /* 0x000fe20000100800 */
[----:B------:R-:W-:Y:S01]  /*6f80*/  @!P0 IMAD.MOV R7, RZ, RZ, -R7 ;  /* 0x000000ffff078224 */ /* 0x000fe200078e0a07 */
[C---:B------:R-:W-:Y:S01]  /*6f90*/  ISETP.GT.U32.AND P3, PT, R3.reuse, R18, PT ;  /* 0x000000120300720c */ /* 0x040fe20003f64070 */
[----:B------:R-:W-:Y:S01]  /*6fa0*/  @!P4 IMAD.MOV R16, RZ, RZ, -R16 ;  /* 0x000000ffff10c224 */ /* 0x000fe200078e0a10 */
[C---:B------:R-:W-:Y:S01]  /*6fb0*/  ISETP.GT.U32.AND P4, PT, R3.reuse, R11, PT ;  /* 0x0000000b0300720c */ /* 0x040fe20003f84070 */
[----:B------:R-:W-:Y:S01]  /*6fc0*/  @!P6 IMAD.IADD R2, R2, 0x1, -R3 ;  /* 0x000000010202e824 */ /* 0x000fe200078e0a03 */
[----:B------:R0:W-:Y:S01]  /*6fd0*/  STL [R1+0x428], R7 ;  /* 0x0004280701007387 */ /* 0x0001e20000100800 */
[C---:B------:R-:W-:Y:S01]  /*6fe0*/  ISETP.GT.U32.AND P6, PT, R3.reuse, R20, PT ;  /* 0x000000140300720c */ /* 0x040fe20003fc4070 */
[C---:B------:R-:W-:Y:S01]  /*6ff0*/  VIADD R5, R0.reuse, 0x180 ;  /* 0x0000018000057836 */ /* 0x040fe20000000000 */
[----:B------:R-:W-:Y:S01]  /*7000*/  ISETP.GT.U32.AND P0, PT, R3, R17, PT ;  /* 0x000000110300720c */ /* 0x000fe20003f04070 */
[----:B------:R-:W-:Y:S01]  /*7010*/  VIADD R10, R0, 0x17f ;  /* 0x0000017f000a7836 */ /* 0x000fe20000000000 */
[----:B------:R-:W-:Y:S02]  /*7020*/  STL [R1+0x42c], R16 ;  /* 0x00042c1001007387 */ /* 0x000fe40000100800 */
[----:B------:R-:W-:-:S02]  /*7030*/  IABS R8, R5 ;  /* 0x0000000500087213 */ /* 0x000fc40000000000 */
[----:B------:R-:W-:Y:S01]  /*7040*/  IABS R15, R10 ;  /* 0x0000000a000f7213 */ /* 0x000fe20000000000 */
[----:B0-----:R-:W-:Y:S02]  /*7050*/  IMAD.MOV.U32 R7, RZ, RZ, R14 ;  /* 0x000000ffff077224 */ /* 0x001fe400078e000e */
[----:B------:R-:W-:Y:S02]  /*7060*/  @!P4 IMAD.IADD R11, R11, 0x1, -R3 ;  /* 0x000000010b0bc824 */ /* 0x000fe400078e0a03 */
[----:B------:R-:W-:Y:S01]  /*7070*/  @!P5 IMAD.MOV R7, RZ, RZ, -R7 ;  /* 0x000000ffff07d224 */ /* 0x000fe200078e0a07 */
[----:B------:R-:W-:Y:S01]  /*7080*/  ISETP.GE.AND P5, PT, R12, RZ, PT ;  /* 0x000000ff0c00720c */ /* 0x000fe20003fa6270 */
[----:B------:R-:W-:-:S03]  /*7090*/  IMAD.HI.U32 R14, R4, R8, RZ ;  /* 0x00000008040e7227 */ /* 0x000fc600078e00ff */
[----:B------:R0:W-:Y:S01]  /*70a0*/  STL [R1+0x434], R7 ;  /* 0x0004340701007387 */ /* 0x0001e20000100800 */
[--C-:B------:R-:W-:Y:S01]  /*70b0*/  @!P3 IMAD.IADD R18, R18, 0x1, -R3.reuse ;  /* 0x000000011212b824 */ /* 0x100fe200078e0a03 */
[----:B------:R-:W-:Y:S01]  /*70c0*/  ISETP.GE.AND P3, PT, R9, RZ, PT ;  /* 0x000000ff0900720c */ /* 0x000fe20003f66270 */
[----:B------:R-:W-:Y:S01]  /*70d0*/  @!P6 IMAD.IADD R20, R20, 0x1, -R3 ;  /* 0x000000011414e824 */ /* 0x000fe200078e0a03 */
[C---:B------:R-:W-:Y:S01]  /*70e0*/  ISETP.GT.U32.AND P6, PT, R3.reuse, R11, PT ;  /* 0x0000000b0300720c */ /* 0x040fe20003fc4070 */
[----:B------:R-:W-:Y:S01]  /*70f0*/  IMAD.HI.U32 R9, R4, R15, RZ ;  /* 0x0000000f04097227 */ /* 0x000fe200078e00ff */
[----:B------:R-:W-:-:S03]  /*7100*/  ISETP.GT.U32.AND P4, PT, R3, R18, PT ;  /* 0x000000120300720c */ /* 0x000fc60003f84070 */
[----:B------:R-:W-:Y:S02]  /*7110*/  IMAD.MOV R14, RZ, RZ, -R14 ;  /* 0x000000ffff0e7224 */ /* 0x000fe400078e0a0e */
[----:B0-----:R-:W-:Y:S02]  /*7120*/  IMAD.MOV.U32 R7, RZ, RZ, R2 ;  /* 0x000000ffff077224 */ /* 0x001fe400078e0002 */
[----:B------:R-:W-:Y:S01]  /*7130*/  @!P0 IMAD.IADD R17, R17, 0x1, -R3 ;  /* 0x0000000111118824 */ /* 0x000fe200078e0a03 */
[----:B------:R-:W-:Y:S01]  /*7140*/  ISETP.GE.AND P0, PT, R13, RZ, PT ;  /* 0x000000ff0d00720c */ /* 0x000fe20003f06270 */
[----:B------:R-:W-:Y:S01]  /*7150*/  @!P2 IMAD.MOV R7, RZ, RZ, -R7 ;  /* 0x000000ffff07a224 */ /* 0x000fe200078e0a07 */
[C---:B------:R-:W-:Y:S01]  /*7160*/  ISETP.GT.U32.AND P2, PT, R3.reuse, R20, PT ;  /* 0x000000140300720c */ /* 0x040fe20003f44070 */
[----:B------:R-:W-:Y:S02]  /*7170*/  IMAD.MOV R9, RZ, RZ, -R9 ;  /* 0x000000ffff097224 */ /* 0x000fe400078e0a09 */
[----:B------:R-:W-:Y:S01]  /*7180*/  IMAD R8, R3, R14, R8 ;  /* 0x0000000e03087224 */ /* 0x000fe200078e0208 */
[----:B------:R0:W-:Y:S01]  /*7190*/  STL [R1+0x438], R7 ;  /* 0x0004380701007387 */ /* 0x0001e20000100800 */
[----:B------:R-:W-:-:S02]  /*71a0*/  VIADD R2, R0, 0x17e ;  /* 0x0000017e00027836 */ /* 0x000fc40000000000 */
[----:B------:R-:W-:Y:S02]  /*71b0*/  IMAD R15, R3, R9, R15 ;  /* 0x00000009030f7224 */ /* 0x000fe400078e020f */
[--C-:B------:R-:W-:Y:S01]  /*71c0*/  @!P6 IMAD.IADD R11, R11, 0x1, -R3.reuse ;  /* 0x000000010b0be824 */ /* 0x100fe200078e0a03 */
[----:B------:R-:W-:Y:S01]  /*71d0*/  IABS R12, R2 ;  /* 0x00000002000c7213 */ /* 0x000fe20000000000 */
[----:B------:R-:W-:Y:S01]  /*71e0*/  VIADD R9, R0, 0x17d ;  /* 0x0000017d00097836 */ /* 0x000fe20000000000 */
[----:B------:R-:W-:Y:S01]  /*71f0*/  ISETP.GT.U32.AND P6, PT, R3, R15, PT ;  /* 0x0000000f0300720c */ /* 0x000fe20003fc4070 */
[----:B------:R-:W-:Y:S01]  /*7200*/  @!P4 IMAD.IADD R18, R18, 0x1, -R3 ;  /* 0x000000011212c824 */ /* 0x000fe200078e0a03 */
[----:B------:R-:W-:Y:S01]  /*7210*/  ISETP.GE.AND P4, PT, R5, RZ, PT ;  /* 0x000000ff0500720c */ /* 0x000fe20003f86270 */
[----:B0-----:R-:W-:Y:S01]  /*7220*/  IMAD.MOV.U32 R7, RZ, RZ, R17 ;  /* 0x000000ffff077224 */ /* 0x001fe200078e0011 */
[----:B------:R-:W-:Y:S01]  /*7230*/  IABS R13, R9 ;  /* 0x00000009000d7213 */ /* 0x000fe20000000000 */
[----:B------:R-:W-:-:S02]  /*7240*/  IMAD.MOV.U32 R5, RZ, RZ, R12 ;  /* 0x000000ffff057224 */ /* 0x000fc400078e000c */
[----:B------:R-:W-:Y:S01]  /*7250*/  @!P1 IMAD.MOV R7, RZ, RZ, -R7 ;  /* 0x000000ffff079224 */ /* 0x000fe200078e0a07 */
[----:B------:R-:W-:Y:S01]  /*7260*/  ISETP.GT.U32.AND P1, PT, R3, R8, PT ;  /* 0x000000080300720c */ /* 0x000fe20003f24070 */
[----:B------:R-:W-:-:S03]  /*7270*/  IMAD.HI.U32 R14, R4, R5, RZ ;  /* 0x00000005040e7227 */ /* 0x000fc600078e00ff */
[----:B------:R0:W-:Y:S01]  /*7280*/  STL [R1+0x43c], R7 ;  /* 0x00043c0701007387 */ /* 0x0001e20000100800 */
[----:B------:R-:W-:Y:S02]  /*7290*/  IMAD.MOV.U32 R12, RZ, RZ, R13 ;  /* 0x000000ffff0c7224 */ /* 0x000fe400078e000d */
[--C-:B------:R-:W-:Y:S01]  /*72a0*/  @!P2 IMAD.IADD R20, R20, 0x1, -R3.reuse ;  /* 0x000000011414a824 */ /* 0x100fe200078e0a03 */
[----:B------:R-:W-:Y:S01]  /*72b0*/  ISETP.GE.AND P2, PT, R10, RZ, PT ;  /* 0x000000ff0a00720c */ /* 0x000fe20003f46270 */
[----:B------:R-:W-:Y:S02]  /*72c0*/  IMAD.MOV R14, RZ, RZ, -R14 ;  /* 0x000000ffff0e7224 */ /* 0x000fe400078e0a0e */
[--C-:B------:R-:W-:Y:S02]  /*72d0*/  @!P6 IMAD.IADD R15, R15, 0x1, -R3.reuse ;  /* 0x000000010f0fe824 */ /* 0x100fe400078e0a03 */
[----:B------:R-:W-:Y:S01]  /*72e0*/  @!P1 IMAD.IADD R8, R8, 0x1, -R3 ;  /* 0x0000000108089824 */ /* 0x000fe200078e0a03 */
[----:B------:R-:W-:Y:S01]  /*72f0*/  ISETP.GE.AND P1, PT, R2, RZ, PT ;  /* 0x000000ff0200720c */ /* 0x000fe20003f26270 */
[----:B0-----:R-:W-:Y:S01]  /*7300*/  IMAD.MOV.U32 R7, RZ, RZ, R18 ;  /* 0x000000ffff077224 */ /* 0x001fe200078e0012 */
[----:B------:R-:W-:Y:S01]  /*7310*/  ISETP.GT.U32.AND P6, PT, R3, R15, PT ;  /* 0x0000000f0300720c */ /* 0x000fe20003fc4070 */
[----:B------:R-:W-:-:S02]  /*7320*/  VIADD R10, R0, 0x17c ;  /* 0x0000017c000a7836 */ /* 0x000fc40000000000 */
[----:B------:R-:W-:Y:S01]  /*7330*/  @!P5 IMAD.MOV R7, RZ, RZ, -R7 ;  /* 0x000000ffff07d224 */ /* 0x000fe200078e0a07 */
[C---:B------:R-:W-:Y:S01]  /*7340*/  ISETP.GT.U32.AND P5, PT, R3.reuse, R8, PT ;  /* 0x000000080300720c */ /* 0x040fe20003fa4070 */
[----:B------:R-:W-:Y:S01]  /*7350*/  IMAD.HI.U32 R13, R4, R12, RZ ;  /* 0x0000000c040d7227 */ /* 0x000fe200078e00ff */
[----:B------:R-:W-:Y:S02]  /*7360*/  IABS R2, R10 ;  /* 0x0000000a00027213 */ /* 0x000fe40000000000 */
[----:B------:R0:W-:Y:S01]  /*7370*/  STL [R1+0x440], R7 ;  /* 0x0004400701007387 */ /* 0x0001e20000100800 */
[C---:B------:R-:W-:Y:S02]  /*7380*/  IMAD R5, R3.reuse, R14, R5 ;  /* 0x0000000e03057224 */ /* 0x040fe400078e0205 */
[----:B------:R-:W-:Y:S02]  /*7390*/  IMAD.MOV R13, RZ, RZ, -R13 ;  /* 0x000000ffff0d7224 */ /* 0x000fe400078e0a0d */
[----:B------:R-:W-:Y:S01]  /*73a0*/  @!P0 IMAD.MOV R11, RZ, RZ, -R11 ;  /* 0x000000ffff0b8224 */ /* 0x000fe200078e0a0b */
[C---:B------:R-:W-:Y:S01]  /*73b0*/  ISETP.GT.U32.AND P0, PT, R3.reuse, R5, PT ;  /* 0x000000050300720c */ /* 0x040fe20003f04070 */
[----:B------:R-:W-:-:S02]  /*73c0*/  IMAD R12, R3, R13, R12 ;  /* 0x0000000d030c7224 */ /* 0x000fc400078e020c */
[----:B------:R-:W-:Y:S01]  /*73d0*/  IMAD.HI.U32 R13, R4, R2, RZ ;  /* 0x00000002040d7227 */ /* 0x000fe200078e00ff */
[----:B------:R1:W-:Y:S03]  /*73e0*/  STL [R1+0x470], R11 ;  /* 0x0004700b01007387 */ /* 0x0003e60000100800 */
        /* <DEDUP_REMOVED lines=13> */
[C---:B------:R-:W-:Y:S01]  /*74c0*/  VIADD R9, R0.reuse, 0x17b ;  /* 0x0000017b00097836 */ /* 0x040fe20000000000 */
[C---:B------:R-:W-:Y:S01]  /*74d0*/  ISETP.GT.U32.AND P0, PT, R3.reuse, R5, PT ;  /* 0x000000050300720c */ /* 0x040fe20003f04070 */
[----:B-1----:R-:W-:Y:S01]  /*74e0*/  VIADD R11, R0, 0x17a ;  /* 0x0000017a000b7836 */ /* 0x002fe20000000000 */
[----:B------:R0:W-:Y:S01]  /*74f0*/  STL [R1+0x4f8], R7 ;  /* 0x0004f80701007387 */ /* 0x0001e20000100800 */
[--C-:B------:R-:W-:Y:S01]  /*7500*/  @!P5 IMAD.IADD R12, R12, 0x1, -R3.reuse ;  /* 0x000000010c0cd824 */ /* 0x100fe200078e0a03 */
[----:B------:R-:W-:Y:S01]  /*7510*/  IABS R21, R9 ;  /* 0x0000000900157213 */ /* 0x000fe20000000000 */
[C---:B------:R-:W-:Y:S01]  /*7520*/  VIADD R13, R0.reuse, 0x179 ;  /* 0x00000179000d7836 */ /* 0x040fe20000000000 */
[----:B------:R1:W-:Y:S01]  /*7530*/  STL [R1+0x4f4], R14 ;  /* 0x0004f40e01007387 */ /* 0x0003e20000100800 */
[----:B------:R-:W-:Y:S01]  /*7540*/  IABS R22, R11 ;  /* 0x0000000b00167213 */ /* 0x000fe20000000000 */
[----:B------:R-:W-:Y:S01]  /*7550*/  VIADD R18, R0, 0x176 ;  /* 0x0000017600127836 */ /* 0x000fe20000000000 */
[----:B------:R-:W-:Y:S01]  /*7560*/  ISETP.GT.U32.AND P5, PT, R3, R12, PT ;  /* 0x0000000c0300720c */ /* 0x000fe20003fa4070 */
[----:B------:R-:W-:Y:S01]  /*7570*/  @!P4 IMAD.IADD R10, R10, 0x1, -R3 ;  /* 0x000000010a0ac824 */ /* 0x000fe200078e0a03 */
[----:B------:R-:W-:Y:S01]  /*7580*/  IABS R2, R13 ;  /* 0x0000000d00027213 */ /* 0x000fe20000000000 */
[----:B0-----:R-:W-:-:S02]  /*7590*/  IMAD.MOV.U32 R7, RZ, RZ, R15 ;  /* 0x000000ffff077224 */ /* 0x001fc400078e000f */
[----:B------:R-:W-:Y:S01]  /*75a0*/  @!P0 IMAD.IADD R5, R5, 0x1, -R3 ;  /* 0x0000000105058824 */ /* 0x000fe200078e0a03 */
[----:B------:R-:W-:Y:S01]  /*75b0*/  ISETP.GE.AND P0, PT, R11, RZ, PT ;  /* 0x000000ff0b00720c */ /* 0x000fe20003f06270 */
[----:B-1----:R-:W-:Y:S01]  /*75c0*/  IMAD.HI.U32 R14, R4, R21, RZ ;  /* 0x00000015040e7227 */ /* 0x002fe200078e00ff */
[----:B------:R-:W-:-:S03]  /*75d0*/  ISETP.GT.U32.AND P4, PT, R3, R10, PT ;  /* 0x0000000a0300720c */ /* 0x000fc60003f84070 */
[----:B------:R-:W-:Y:S01]  /*75e0*/  @!P2 IMAD.MOV R7, RZ, RZ, -R7 ;  /* 0x000000ffff07a224 */ /* 0x000fe200078e0a07 */
[----:B------:R-:W-:Y:S01]  /*75f0*/  ISETP.GE.AND P2, PT, R9, RZ, PT ;  /* 0x000000ff0900720c */ /* 0x000fe20003f46270 */
[----:B------:R-:W-:Y:S02]  /*7600*/  IMAD.MOV R11, RZ, RZ, -R14 ;  /* 0x000000ffff0b7224 */ /* 0x000fe400078e0a0e */
[----:B------:R-:W-:Y:S01]  /*7610*/  IMAD.HI.U32 R9, R4, R22, RZ ;  /* 0x0000001604097227 */ /* 0x000fe200078e00ff */
[----:B------:R0:W-:Y:S03]  /*7620*/  STL [R1+0x4f0], R7 ;  /* 0x0004f00701007387 */ /* 0x0001e60000100800 */
[----:B------:R-:W-:Y:S02]  /*7630*/  IMAD R21, R3, R11, R21 ;  /* 0x0000000b03157224 */ /* 0x000fe400078e0215 */
[----:B------:R-:W-:-:S02]  /*7640*/  IMAD.MOV.U32 R15, RZ, RZ, R5 ;  /* 0x000000ffff0f7224 */ /* 0x000fc400078e0005 */
[----:B------:R-:W-:Y:S02]  /*7650*/  IMAD.MOV R9, RZ, RZ, -R9 ;  /* 0x000000ffff097224 */ /* 0x000fe400078e0a09 */
[----:B------:R-:W-:Y:S01]  /*7660*/  @!P1 IMAD.MOV R15, RZ, RZ, -R15 ;  /* 0x000000ffff0f9224 */ /* 0x000fe200078e0a0f */
[C---:B------:R-:W-:Y:S01]  /*7670*/  ISETP.GT.U32.AND P1, PT, R3.reuse, R21, PT ;  /* 0x000000150300720c */ /* 0x040fe20003f24070 */
[C---:B------:R-:W-:Y:S02]  /*7680*/  IMAD R22, R3.reuse, R9, R22 ;  /* 0x0000000903167224 */ /* 0x040fe400078e0216 */
[--C-:B------:R-:W-:Y:S01]  /*7690*/  @!P5 IMAD.IADD R12, R12, 0x1, -R3.reuse ;  /* 0x000000010c0cd824 */ /* 0x100fe200078e0a03 */
[----:B------:R1:W-:Y:S01]  /*76a0*/  STL [R1+0x4ec], R15 ;  /* 0x0004ec0f01007387 */ /* 0x0003e20000100800 */
[----:B------:R-:W-:Y:S01]  /*76b0*/  @!P4 IMAD.IADD R10, R10, 0x1, -R3 ;  /* 0x000000010a0ac824 */ /* 0x000fe200078e0a03 */
[----:B------:R-:W-:Y:S01]  /*76c0*/  ISETP.GT.U32.AND P4, PT, R3, R22, PT ;  /* 0x000000160300720c */ /* 0x000fe20003f84070 */
[----:B0-----:R-:W-:Y:S01]  /*76d0*/  IMAD.MOV.U32 R7, RZ, RZ, R12 ;  /* 0x000000ffff077224 */ /* 0x001fe200078e000c */
[----:B------:R-:W-:Y:S01]  /*76e0*/  ISETP.GE.AND P5, PT, R13, RZ, PT ;  /* 0x000000ff0d00720c */ /* 0x000fe20003fa6270 */
[----:B------:R-:W-:Y:S01]  /*76f0*/  IMAD.HI.U32 R8, R4, R2, RZ ;  /* 0x0000000204087227 */ /* 0x000fe200078e00ff */
[----:B------:R-:W-:-:S03]  /*7700*/  IABS R13, R18 ;  /* 0x00000012000d7213 */ /* 0x000fc60000000000 */
[----:B------:R-:W-:Y:S02]  /*7710*/  @!P3 IMAD.MOV R7, RZ, RZ, -R7 ;  /* 0x000000ffff07b224 */ /* 0x000fe400078e0a07 */
[--C-:B------:R-:W-:Y:S02]  /*7720*/  @!P1 IMAD.IADD R21, R21, 0x1, -R3.reuse ;  /* 0x0000000115159824 */ /* 0x100fe400078e0a03 */
[C---:B------:R-:W-:Y:S01]  /*7730*/  VIADD R5, R0.reuse, 0x178 ;  /* 0x0000017800057836 */ /* 0x040fe20000000000 */
[----:B------:R0:W-:Y:S01]  /*7740*/  STL [R1+0x4e8], R7 ;  /* 0x0004e80701007387 */ /* 0x0001e20000100800 */
[----:B------:R-:W-:Y:S01]  /*7750*/  IMAD.MOV R8, RZ, RZ, -R8 ;  /* 0x000000ffff087224 */ /* 0x000fe200078e0a08 */
[----:B------:R-:W-:Y:S01]  /*7760*/  ISETP.GT.U32.AND P1, PT, R3, R21, PT ;  /* 0x000000150300720c */ /* 0x000fe20003f24070 */
[----:B------:R-:W-:Y:S01]  /*7770*/  VIADD R9, R0, 0x177 ;  /* 0x0000017700097836 */ /* 0x000fe20000000000 */
[----:B------:R-:W-:Y:S01]  /*7780*/  ISETP.GE.AND P3, PT, R5, RZ, PT ;  /* 0x000000ff0500720c */ /* 0x000fe20003f66270 */
[----:B------:R-:W-:Y:S01]  /*7790*/  IMAD R2, R3, R8, R2 ;  /* 0x0000000803027224 */ /* 0x000fe200078e0202 */
[----:B------:R-:W-:Y:S01]  /*77a0*/  IABS R12, R5 ;  /* 0x00000005000c7213 */ /* 0x000fe20000000000 */
[----:B------:R-:W-:Y:S01]  /*77b0*/  @!P4 IMAD.IADD R22, R22, 0x1, -R3 ;  /* 0x000000011616c824 */ /* 0x000fe200078e0a03 */
[----:B------:R-:W-:Y:S01]  /*77c0*/  IABS R5, R9 ;  /* 0x0000000900057213 */ /* 0x000fe20000000000 */
[----:B-1----:R-:W-:-:S03]  /*77d0*/  IMAD.HI.U32 R15, R4, R13, RZ ;  /* 0x0000000d040f7227 */ /* 0x002fc600078e00ff */
[----:B------:R-:W-:Y:S01]  /*77e0*/  ISETP.GT.U32.AND P4, PT, R3, R22, PT ;  /* 0x000000160300720c */ /* 0x000fe20003f84070 */
[----:B0-----:R-:W-:Y:S02]  /*77f0*/  IMAD.MOV.U32 R7, RZ, RZ, R10 ;  /* 0x000000ffff077224 */ /* 0x001fe400078e000a */
[----:B------:R-:W-:-:S04]  /*7800*/  IMAD.HI.U32 R14, R4, R12, RZ ;  /* 0x0000000c040e7227 */ /* 0x000fc800078e00ff */
[----:B------:R-:W-:Y:S01]  /*7810*/  @!P6 IMAD.MOV R7, RZ, RZ, -R7 ;  /* 0x000000ffff07e224 */ /* 0x000fe200078e0a07 */
[----:B------:R-:W-:Y:S01]  /*7820*/  ISETP.GT.U32.AND P6, PT, R3, R2, PT ;  /* 0x000000020300720c */ /* 0x000fe20003fc4070 */
[----:B------:R-:W-:-:S03]  /*7830*/  IMAD.HI.U32 R11, R4, R5, RZ ;  /* 0x00000005040b7227 */ /* 0x000fc600078e00ff */
[----:B------:R0:W-:Y:S01]  /*7840*/  STL [R1+0x4e4], R7 ;  /* 0x0004e40701007387 */ /* 0x0001e20000100800 */
[----:B------:R-:W-:Y:S02]  /*7850*/  IMAD.MOV R14, RZ, RZ, -R14 ;  /* 0x000000ffff0e7224 */ /* 0x000fe400078e0a0e */
[----:B------:R-:W-:Y:S02]  /*7860*/  IMAD.MOV R11, RZ, RZ, -R11 ;  /* 0x000000ffff0b7224 */ /* 0x000fe400078e0a0b */
[----:B------:R-:W-:Y:S01]  /*7870*/  @!P1 IMAD.IADD R21, R21, 0x1, -R3 ;  /* 0x0000000115159824 */ /* 0x000fe200078e0a03 */
[----:B------:R-:W-:Y:S01]  /*7880*/  ISETP.GE.AND P1, PT, R9, RZ, PT ;  /* 0x000000ff0900720c */ /* 0x000fe20003f26270 */
[C---:B------:R-:W-:Y:S02]  /*7890*/  IMAD R9, R3.reuse, R14, R12 ;  /* 0x0000000e03097224 */ /* 0x040fe400078e020c */
[C---:B------:R-:W-:Y:S02]  /*78a0*/  IMAD R5, R3.reuse, R11, R5 ;  /* 0x0000000b03057224 */ /* 0x040fe400078e0205 */
[--C-:B------:R-:W-:Y:S01]  /*78b0*/  @!P4 IMAD.IADD R22, R22, 0x1, -R3.reuse ;  /* 0x000000011616c824 */ /* 0x100fe200078e0a03 */
[C---:B------:R-:W-:Y:S01]  /*78c0*/  ISETP.GT.U32.AND P4, PT, R3.reuse, R9, PT ;  /* 0x000000090300720c */ /* 0x040fe20003f84070 */
[----:B------:R-:W-:Y:S01]  /*78d0*/  @!P6 IMAD.IADD R2, R2, 0x1, -R3 ;  /* 0x000000010202e824 */ /* 0x000fe200078e0a03 */
[----:B------:R-:W-:Y:S01]  /*78e0*/  ISETP.GT.U32.AND P6, PT, R3, R5, PT ;  /* 0x000000050300720c */ /* 0x000fe20003fc4070 */
[----:B------:R-:W-:-:S02]  /*78f0*/  VIADD R16, R0, 0x175 ;  /* 0x0000017500107836 */ /* 0x000fc40000000000 */
[----:B------:R-:W-:Y:S02]  /*7900*/  IMAD.MOV R10, RZ, RZ, -R15 ;  /* 0x000000ffff0a7224 */ /* 0x000fe400078e0a0f */
[C---:B------:R-:W-:Y:S01]  /*7910*/  VIADD R15, R0.reuse, 0x173 ;  /* 0x00000173000f7836 */ /* 0x040fe20000000000 */
[----:B------:R-:W-:Y:S01]  /*7920*/  IABS R17, R16 ;  /* 0x0000001000117213 */ /* 0x000fe20000000000 */
[----:B------:R-:W-:Y:S02]  /*7930*/  VIADD R12, R0, 0x174 ;  /* 0x00000174000c7836 */ /* 0x000fe40000000000 */
[----:B0-----:R-:W-:Y:S01]  /*7940*/  IMAD.MOV.U32 R7, RZ, RZ, R21 ;  /* 0x000000ffff077224 */ /* 0x001fe200078e0015 */
[----:B------:R-:W-:Y:S01]  /*7950*/  IABS R19, R15 ;  /* 0x0000000f00137213 */ /* 0x000fe20000000000 */
[--C-:B------:R-:W-:Y:S01]  /*7960*/  @!P4 IMAD.IADD R9, R9, 0x1, -R3.reuse ;  /* 0x000000010909c824 */ /* 0x100fe200078e0a03 */
[----:B------:R-:W-:Y:S01]  /*7970*/  ISETP.GT.U32.AND P4, PT, R3, R2, PT ;  /* 0x000000020300720c */ /* 0x000fe20003f84070 */
[----:B------:R-:W-:Y:S01]  /*7980*/  @!P6 IMAD.IADD R5, R5, 0x1, -R3 ;  /* 0x000000010505e824 */ /* 0x000fe200078e0a03 */
[----:B------:R-:W-:Y:S01]  /*7990*/  IABS R14, R12 ;  /* 0x0000000c000e7213 */ /* 0x000fe20000000000 */
[----:B------:R-:W-:-:S03]  /*79a0*/  IMAD.HI.U32 R8, R4, R17, RZ ;  /* 0x0000001104087227 */ /* 0x000fc600078e00ff */
[----:B------:R-:W-:Y:S01]  /*79b0*/  ISETP.GT.U32.AND P6, PT, R3, R5, PT ;  /* 0x000000050300720c */ /* 0x000fe20003fc4070 */
[----:B------:R-:W-:Y:S02]  /*79c0*/  IMAD.MOV R8, RZ, RZ, -R8 ;  /* 0x000000ffff087224 */ /* 0x000fe400078e0a08 */
[----:B------:R-:W-:-:S04]  /*79d0*/  IMAD.HI.U32 R21, R4, R19, RZ ;  /* 0x0000001304157227 */ /* 0x000fc800078e00ff */
[----:B------:R-:W-:Y:S01]  /*79e0*/  @!P2 IMAD.MOV R7, RZ, RZ, -R7 ;  /* 0x000000ffff07a224 */ /* 0x000fe200078e0a07 */
[----:B------:R-:W-:Y:S01]  /*79f0*/  ISETP.GT.U32.AND P2, PT, R3, R9, PT ;  /* 0x000000090300720c */ /* 0x000fe20003f44070 */
[----:B------:R-:W-:-:S03]  /*7a00*/  IMAD.HI.U32 R23, R4, R14, RZ ;  /* 0x0000000e04177227 */ /* 0x000fc600078e00ff */
[----:B------:R0:W-:Y:S01]  /*7a10*/  STL [R1+0x4e0], R7 ;  /* 0x0004e00701007387 */ /* 0x0001e20000100800 */
[C---:B------:R-:W-:Y:S02]  /*7a20*/  IMAD R17, R3.reuse, R8, R17 ;  /* 0x0000000803117224 */ /* 0x040fe400078e0211 */
[----:B------:R-:W-:Y:S02]  /*7a30*/  IMAD.MOV R21, RZ, RZ, -R21 ;  /* 0x000000ffff157224 */ /* 0x000fe400078e0a15 */
[C---:B------:R-:W-:Y:S02]  /*7a40*/  IMAD R13, R3.reuse, R10, R13 ;  /* 0x0000000a030d7224 */ /* 0x040fe400078e020d */
[----:B------:R-:W-:Y:S02]  /*7a50*/  IMAD.MOV R23, RZ, RZ, -R23 ;  /* 0x000000ffff177224 */ /* 0x000fe400078e0a17 */
[----:B------:R-:W-:Y:S01]  /*7a60*/  @!P4 IMAD.IADD R2, R2, 0x1, -R3 ;  /* 0x000000010202c824 */ /* 0x000fe200078e0a03 */
[----:B------:R-:W-:Y:S01]  /*7a70*/  ISETP.GT.U32.AND P4, PT, R3, R17, PT ;  /* 0x000000110300720c */ /* 0x000fe20003f84070 */
[----:B0-----:R-:W-:-:S02]  /*7a80*/  IMAD.MOV.U32 R7, RZ, RZ, R22 ;  /* 0x000000ffff077224 */ /* 0x001fc400078e0016 */
[C---:B------:R-:W-:Y:S02]  /*7a90*/  IMAD R19, R3.reuse, R21, R19 ;  /* 0x0000001503137224 */ /* 0x040fe400078e0213 */
[----:B------:R-:W-:Y:S01]  /*7aa0*/  @!P0 IMAD.MOV R7, RZ, RZ, -R7 ;  /* 0x000000ffff078224 */ /* 0x000fe200078e0a07 */
[C---:B------:R-:W-:Y:S01]  /*7ab0*/  ISETP.GT.U32.AND P0, PT, R3.reuse, R13, PT ;  /* 0x0000000d0300720c */ /* 0x040fe20003f04070 */
[----:B------:R-:W-:Y:S02]  /*7ac0*/  IMAD R14, R3, R23, R14 ;  /* 0x00000017030e7224 */ /* 0x000fe400078e020e */
[--C-:B------:R-:W-:Y:S01]  /*7ad0*/  @!P6 IMAD.IADD R5, R5, 0x1, -R3.reuse ;  /* 0x000000010505e824 */ /* 0x100fe200078e0a03 */
[----:B------:R-:W-:Y:S01]  /*7ae0*/  ISETP.GT.U32.AND P6, PT, R3, R19, PT ;  /* 0x000000130300720c */ /* 0x000fe20003fc4070 */
[----:B------:R-:W-:Y:S01]  /*7af0*/  @!P2 IMAD.IADD R9, R9, 0x1, -R3 ;  /* 0x000000010909a824 */ /* 0x000fe200078e0a03 */
[----:B------:R-:W-:Y:S01]  /*7b00*/  ISETP.GT.U32.AND P2, PT, R3, R14, PT ;  /* 0x0000000e0300720c */ /* 0x000fe20003f44070 */
[C---:B------:R-:W-:Y:S01]  /*7b10*/  VIADD R11, R0.reuse, 0x172 ;  /* 0x00000172000b7836 */ /* 0x040fe20000000000 */
[----:B------:R0:W-:Y:S01]  /*7b20*/  STL [R1+0x514], R7 ;  /* 0x0005140701007387 */ /* 0x0001e20000100800 */
[----:B------:R-:W-:-:S02]  /*7b30*/  VIADD R10, R0, 0x171 ;  /* 0x00000171000a7836 */ /* 0x000fc40000000000 */
[--C-:B------:R-:W-:Y:S01]  /*7b40*/  @!P4 IMAD.IADD R17, R17, 0x1, -R3.reuse ;  /* 0x000000011111c824 */ /* 0x100fe200078e0a03 */
[----:B------:R-:W-:Y:S01]  /*7b50*/  IABS R20, R11 ;  /* 0x0000000b00147213 */ /* 0x000fe20000000000 */
[----:B------:R-:W-:Y:S01]  /*7b60*/  IMAD.MOV.U32 R24, RZ, RZ, R2 ;  /* 0x000000ffff187224 */ /* 0x000fe200078e0002 */
[----:B------:R-:W-:Y:S01]  /*7b70*/  IABS R8, R10 ;  /* 0x0000000a00087213 */ /* 0x000fe20000000000 */
[----:B------:R-:W-:Y:S01]  /*7b80*/  @!P0 IMAD.IADD R13, R13, 0x1, -R3 ;  /* 0x000000010d0d8824 */ /* 0x000fe200078e0a03 */
[----:B------:R-:W-:Y:S01]  /*7b90*/  ISETP.GE.AND P4, PT, R16, RZ, PT ;  /* 0x000000ff1000720c */ /* 0x000fe20003f86270 */
[----:B------:R-:W-:Y:S01]  /*7ba0*/  IMAD.HI.U32 R22, R4, R20, RZ ;  /* 0x0000001404167227 */ /* 0x000fe200078e00ff */
[----:B------:R-:W-:-:S03]  /*7bb0*/  ISETP.GE.AND P0, PT, R18, RZ, PT ;  /* 0x000000ff1200720c */ /* 0x000fc60003f06270 */
[----:B0-----:R-:W-:Y:S02]  /*7bc0*/  IMAD.MOV.U32 R7, RZ, RZ, R9 ;  /* 0x000000ffff077224 */ /* 0x001fe400078e0009 */
[----:B------:R-:W-:Y:S01]  /*7bd0*/  @!P6 IMAD.IADD R19, R19, 0x1, -R3 ;  /* 0x000000011313e824 */ /* 0x000fe200078e0a03 */
[----:B------:R-:W-:Y:S01]  /*7be0*/  ISETP.GT.U32.AND P6, PT, R3, R17, PT ;  /* 0x000000110300720c */ /* 0x000fe20003fc4070 */
[----:B------:R-:W-:Y:S02]  /*7bf0*/  @!P5 IMAD.MOV R24, RZ, RZ, -R24 ;  /* 0x000000ffff18d224 */ /* 0x000fe400078e0a18 */
[----:B------:R-:W-:-:S03]  /*7c00*/  IMAD.HI.U32 R23, R4, R8, RZ ;  /* 0x0000000804177227 */ /* 0x000fc600078e00ff */
[----:B------:R-:W-:Y:S01]  /*7c10*/  STL [R1+0x54c], R24 ;  /* 0x00054c1801007387 */ /* 0x000fe20000100800 */
[----:B------:R-:W-:Y:S01]  /*7c20*/  @!P3 IMAD.MOV R7, RZ, RZ, -R7 ;  /* 0x000000ffff07b224 */ /* 0x000fe200078e0a07 */
[C---:B------:R-:W-:Y:S01]  /*7c30*/  ISETP.GT.U32.AND P3, PT, R3.reuse, R19, PT ;  /* 0x000000130300720c */ /* 0x040fe20003f64070 */
[----:B------:R-:W-:Y:S01]  /*7c40*/  @!P2 IMAD.IADD R14, R14, 0x1, -R3 ;  /* 0x000000010e0ea824 */ /* 0x000fe200078e0a03 */
[C---:B------:R-:W-:Y:S01]  /*7c50*/  ISETP.GT.U32.AND P2, PT, R3.reuse, R13, PT ;  /* 0x0000000d0300720c */ /* 0x040fe20003f44070 */
[----:B------:R-:W-:Y:S01]  /*7c60*/  IMAD.MOV R22, RZ, RZ, -R22 ;  /* 0x000000ffff167224 */ /* 0x000fe200078e0a16 */
[----:B------:R0:W-:Y:S01]  /*7c70*/  STL [R1+0x548], R7 ;  /* 0x0005480701007387 */ /* 0x0001e20000100800 */
[----:B------:R-:W-:Y:S01]  /*7c80*/  IMAD.MOV R23, RZ, RZ, -R23 ;  /* 0x000000ffff177224 */ /* 0x000fe200078e0a17 */
[C---:B------:R-:W-:Y:S01]  /*7c90*/  ISETP.GT.U32.AND P5, PT, R3.reuse, R14, PT ;  /* 0x0000000e0300720c */ /* 0x040fe20003fa4070 */
[C---:B------:R-:W-:Y:S02]  /*7ca0*/  IMAD R20, R3.reuse, R22, R20 ;  /* 0x0000001603147224 */ /* 0x040fe400078e0214 */
[----:B------:R-:W-:-:S02]  /*7cb0*/  IMAD R8, R3, R23, R8 ;  /* 0x0000001703087224 */ /* 0x000fc400078e0208 */
[C---:B------:R-:W-:Y:S02]  /*7cc0*/  VIADD R16, R0.reuse, 0x170 ;  /* 0x0000017000107836 */ /* 0x040fe40000000000 */
[----:B------:R-:W-:Y:S02]  /*7cd0*/  VIADD R18, R0, 0x16f ;  /* 0x0000016f00127836 */ /* 0x000fe40000000000 */
[----:B0-----:R-:W-:Y:S01]  /*7ce0*/  IMAD.MOV.U32 R7, RZ, RZ, R5 ;  /* 0x000000ffff077224 */ /* 0x001fe200078e0005 */
[----:B------:R-:W-:Y:S01]  /*7cf0*/  IABS R2, R16 ;  /* 0x0000001000027213 */ /* 0x000fe20000000000 */
[----:B------:R-:W-:Y:S01]  /*7d00*/  @!P6 IMAD.IADD R17, R17, 0x1, -R3 ;  /* 0x000000011111e824 */ /* 0x000fe200078e0a03 */
[C---:B------:R-:W-:Y:S01]  /*7d10*/  ISETP.GT.U32.AND P6, PT, R3.reuse, R8, PT ;  /* 0x000000080300720c */ /* 0x040fe20003fc4070 */
[----:B------:R-:W-:Y:S01]  /*7d20*/  @!P1 IMAD.MOV R7, RZ, RZ, -R7 ;  /* 0x000000ffff079224 */ /* 0x000fe200078e0a07 */
[----:B------:R-:W-:Y:S01]  /*7d30*/  ISETP.GT.U32.AND P1, PT, R3, R20, PT ;  /* 0x000000140300720c */ /* 0x000fe20003f24070 */
[----:B------:R-:W-:Y:S01]  /*7d40*/  @!P2 IMAD.IADD R13, R13, 0x1, -R3 ;  /* 0x000000010d0da824 */ /* 0x000fe200078e0a03 */
[----:B------:R-:W-:Y:S01]  /*7d50*/  IABS R5, R18 ;  /* 0x0000001200057213 */ /* 0x000fe20000000000 */
[----:B------:R-:W-:Y:S01]  /*7d60*/  IMAD.HI.U32 R9, R4, R2, RZ ;  /* 0x0000000204097227 */ /* 0x000fe200078e00ff */
[----:B------:R-:W-:Y:S01]  /*7d70*/  ISETP.GE.AND P2, PT, R12, RZ, PT ;  /* 0x000000ff0c00720c */ /* 0x000fe20003f46270 */
[----:B------:R0:W-:Y:S02]  /*7d80*/  STL [R1+0x570], R7 ;  /* 0x0005700701007387 */ /* 0x0001e40000100800 */
[----:B------:R-:W-:-:S02]  /*7d90*/  IMAD.MOV.U32 R21, RZ, RZ, R13 ;  /* 0x000000ffff157224 */ /* 0x000fc400078e000d */
[--C-:B------:R-:W-:Y:S01]  /*7da0*/  @!P5 IMAD.IADD R14, R14, 0x1, -R3.reuse ;  /* 0x000000010e0ed824 */ /* 0x100fe200078e0a03 */
[----:B------:R-:W-:Y:S01]  /*7db0*/  ISETP.GE.AND P5, PT, R15, RZ, PT ;  /* 0x000000ff0f00720c */ /* 0x000fe20003fa6270 */
[----:B------:R-:W-:Y:S01]  /*7dc0*/  @!P3 IMAD.IADD R19, R19, 0x1, -R3 ;  /* 0x000000011313b824 */ /* 0x000fe200078e0a03 */
[----:B------:R-:W-:Y:S01]  /*7dd0*/  ISETP.GE.AND P3, PT, R11, RZ, PT ;  /* 0x000000ff0b00720c */ /* 0x000fe20003f66270 */
[----:B------:R-:W-:-:S04]  /*7de0*/  IMAD.HI.U32 R11, R4, R5, RZ ;  /* 0x00000005040b7227 */ /* 0x000fc800078e00ff */
[----:B0-----:R-:W-:Y:S02]  /*7df0*/  IMAD.MOV.U32 R7, RZ, RZ, R17 ;  /* 0x000000ffff077224 */ /* 0x001fe400078e0011 */
[----:B------:R-:W-:Y:S02]  /*7e00*/  IMAD.MOV R9, RZ, RZ, -R9 ;  /* 0x000000ffff097224 */ /* 0x000fe400078e0a09 */
[----:B------:R-:W-:Y:S02]  /*7e10*/  @!P0 IMAD.MOV R21, RZ, RZ, -R21 ;  /* 0x000000ffff158224 */ /* 0x000fe400078e0a15 */
[----:B------:R-:W-:Y:S01]  /*7e20*/  @!P1 IMAD.IADD R20, R20, 0x1, -R3 ;  /* 0x0000000114149824 */ /* 0x000fe200078e0a03 */
[----:B------:R-:W-:Y:S01]  /*7e30*/  ISETP.GE.AND P1, PT, R10, RZ, PT ;  /* 0x000000ff0a00720c */ /* 0x000fe20003f26270 */
[----:B------:R-:W-:Y:S01]  /*7e40*/  @!P4 IMAD.MOV R7, RZ, RZ, -R7 ;  /* 0x000000ffff07c224 */ /* 0x000fe200078e0a07 */
[----:B------:R-:W-:Y:S01]  /*7e50*/  STL [R1+0x56c], R21 ;  /* 0x00056c1501007387 */ /* 0x000fe20000100800 */
[----:B------:R-:W-:Y:S01]  /*7e60*/  IMAD.MOV R11, RZ, RZ, -R11 ;  /* 0x000000ffff0b7224 */ /* 0x000fe200078e0a0b */
[C---:B------:R-:W-:Y:S01]  /*7e70*/  ISETP.GT.U32.AND P0, PT, R3.reuse, R20, PT ;  /* 0x000000140300720c */ /* 0x040fe20003f04070 */
        /* <DEDUP_REMOVED lines=13> */
[----:B------:R-:W-:Y:S01]  /*7f50*/  ISETP.GE.AND P0, PT, R18, RZ, PT ;  /* 0x000000ff1200720c */ /* 0x000fe20003f06270 */
[----:B------:R-:W-:Y:S01]  /*7f60*/  @!P5 IMAD.MOV R7, RZ, RZ, -R7 ;  /* 0x000000ffff07d224 */ /* 0x000fe200078e0a07 */
[----:B------:R-:W-:Y:S01]  /*7f70*/  ISETP.GT.U32.AND P5, PT, R3, R11, PT ;  /* 0x0000000b0300720c */ /* 0x000fe20003fa4070 */
[--C-:B------:R-:W-:Y:S01]  /*7f80*/  @!P4 IMAD.IADD R8, R8, 0x1, -R3.reuse ;  /* 0x000000010808c824 */ /* 0x100fe200078e0a03 */
[----:B------:R-:W-:Y:S01]  /*7f90*/  ISETP.GE.AND P4, PT, R5, RZ, PT ;  /* 0x000000ff0500720c */ /* 0x000fe20003f86270 */
[----:B------:R-:W-:Y:S01]  /*7fa0*/  VIADD R9, R0, 0x16d ;  /* 0x0000016d00097836 */ /* 0x000fe20000000000 */
[----:B------:R1:W-:Y:S01]  /*7fb0*/  STL [R1+0x568], R7 ;  /* 0x0005680701007387 */ /* 0x0003e20000100800 */
[----:B------:R-:W-:Y:S01]  /*7fc0*/  @!P2 IMAD.IADD R2, R2, 0x1, -R3 ;  /* 0x000000010202a824 */ /* 0x000fe200078e0a03 */
[----:B0-----:R-:W-:Y:S01]  /*7fd0*/  IABS R10, R5 ;  /* 0x00000005000a7213 */ /* 0x001fe20000000000 */
[C---:B------:R-:W-:Y:S01]  /*7fe0*/  VIADD R12, R0.reuse, 0x16c ;  /* 0x0000016c000c7836 */ /* 0x040fe20000000000 */
[----:B------:R-:W-:Y:S01]  /*7ff0*/  IABS R14, R9 ;  /* 0x00000009000e7213 */ /* 0x000fe20000000000 */
[----:B------:R-:W-:Y:S01]  /*8000*/  VIADD R13, R0, 0x169 ;  /* 0x00000169000d7836 */ /* 0x000fe20000000000 */
[----:B------:R-:W-:Y:S01]  /*8010*/  ISETP.GE.AND P2, PT, R9, RZ, PT ;  /* 0x000000ff0900720c */ /* 0x000fe20003f46270 */
[----:B------:R-:W-:-:S02]  /*8020*/  IMAD.MOV.U32 R5, RZ, RZ, R10 ;  /* 0x000000ffff057224 */ /* 0x000fc400078e000a */
[----:B------:R-:W-:Y:S01]  /*8030*/  @!P5 IMAD.IADD R11, R11, 0x1, -R3 ;  /* 0x000000010b0bd824 */ /* 0x000fe200078e0a03 */
[----:B------:R-:W-:Y:S01]  /*8040*/  ISETP.GT.U32.AND P5, PT, R3, R2, PT ;  /* 0x000000020300720c */ /* 0x000fe20003fa4070 */
[----:B------:R-:W-:-:S04]  /*8050*/  IMAD.HI.U32 R10, R4, R5, RZ ;  /* 0x00000005040a7227 */ /* 0x000fc800078e00ff */
[----:B-1----:R-:W-:Y:S02]  /*8060*/  IMAD.MOV.U32 R7, RZ, RZ, R20 ;  /* 0x000000ffff077224 */ /* 0x002fe400078e0014 */
[----:B------:R-:W-:Y:S02]  /*8070*/  IMAD.MOV R10, RZ, RZ, -R10 ;  /* 0x000000ffff0a7224 */ /* 0x000fe400078e0a0a */
[----:B------:R-:W-:Y:S01]  /*8080*/  @!P3 IMAD.MOV R7, RZ, RZ, -R7 ;  /* 0x000000ffff07b224 */ /* 0x000fe200078e0a07 */
[C---:B------:R-:W-:Y:S01]  /*8090*/  ISETP.GT.U32.AND P3, PT, R3.reuse, R11, PT ;  /* 0x0000000b0300720c */ /* 0x040fe20003f64070 */
[C---:B------:R-:W-:Y:S02]  /*80a0*/  IMAD R5, R3.reuse, R10, R5 ;  /* 0x0000000a03057224 */ /* 0x040fe400078e0205 */
[----:B------:R-:W-:Y:S01]  /*80b0*/  IMAD.HI.U32 R9, R4, R14, RZ ;  /* 0x0000000e04097227 */ /* 0x000fe200078e00ff */
[----:B------:R0:W-:Y:S03]  /*80c0*/  STL [R1+0x5b0], R7 ;  /* 0x0005b00701007387 */ /* 0x0001e60000100800 */
[----:B------:R-:W-:Y:S01]  /*80d0*/  @!P5 IMAD.IADD R2, R2, 0x1, -R3 ;  /* 0x000000010202d824 */ /* 0x000fe200078e0a03 */
[----:B------:R-:W-:Y:S01]  /*80e0*/  ISETP.GT.U32.AND P5, PT, R3, R5, PT ;  /* 0x000000050300720c */ /* 0x000fe20003fa4070 */
[----:B------:R-:W-:-:S02]  /*80f0*/  VIADD R10, R0, 0x16b ;  /* 0x0000016b000a7836 */ /* 0x000fc40000000000 */
[----:B------:R-:W-:Y:S02]  /*8100*/  IMAD.MOV.U32 R15, RZ, RZ, R2 ;  /* 0x000000ffff0f7224 */ /* 0x000fe400078e0002 */
[----:B------:R-:W-:Y:S01]  /*8110*/  @!P3 IMAD.IADD R11, R11, 0x1, -R3 ;  /* 0x000000010b0bb824 */ /* 0x000fe200078e0a03 */
[----:B------:R-:W-:Y:S01]  /*8120*/  ISETP.GE.AND P3, PT, R10, RZ, PT ;  /* 0x000000ff0a00720c */ /* 0x000fe20003f66270 */
[----:B0-----:R-:W-:Y:S01]  /*8130*/  IMAD.MOV.U32 R7, RZ, RZ, R8 ;  /* 0x000000ffff077224 */ /* 0x001fe200078e0008 */
[----:B------:R-:W-:Y:S01]  /*8140*/  IABS R10, R10 ;  /* 0x0000000a000a7213 */ /* 0x000fe20000000000 */
[----:B------:R-:W-:Y:S01]  /*8150*/  IMAD.MOV R8, RZ, RZ, -R9 ;  /* 0x000000ffff087224 */ /* 0x000fe200078e0a09 */
[----:B------:R-:W-:Y:S01]  /*8160*/  IABS R9, R12 ;  /* 0x0000000c00097213 */ /* 0x000fe20000000000 */
[----:B------:R-:W-:Y:S02]  /*8170*/  @!P6 IMAD.MOV R15, RZ, RZ, -R15 ;  /* 0x000000ffff0fe224 */ /* 0x000fe400078e0a0f */
[----:B------:R-:W-:-:S02]  /*8180*/  IMAD R14, R3, R8, R14 ;  /* 0x00000008030e7224 */ /* 0x000fc400078e020e */
[----:B------:R-:W-:Y:S01]  /*8190*/  @!P1 IMAD.MOV R7, RZ, RZ, -R7 ;  /* 0x000000ffff079224 */ /* 0x000fe200078e0a07 */
[----:B------:R-:W-:Y:S01]  /*81a0*/  ISETP.GE.AND P1, PT, R12, RZ, PT ;  /* 0x000000ff0c00720c */ /* 0x000fe20003f26270 */
[----:B------:R-:W-:Y:S01]  /*81b0*/  @!P5 IMAD.IADD R5, R5, 0x1, -R3 ;  /* 0x000000010505d824 */ /* 0x000fe200078e0a03 */
[C---:B------:R-:W-:Y:S01]  /*81c0*/  ISETP.GT.U32.AND P6, PT, R3.reuse, R14, PT ;  /* 0x0000000e0300720c */ /* 0x040fe20003fc4070 */
[----:B------:R-:W-:Y:S01]  /*81d0*/  VIADD R8, R0, 0x16a ;  /* 0x0000016a00087836 */ /* 0x000fe20000000000 */
[----:B------:R0:W-:Y:S01]  /*81e0*/  STL [R1+0x5ac], R7 ;  /* 0x0005ac0701007387 */ /* 0x0001e20000100800 */
[----:B------:R-:W-:Y:S01]  /*81f0*/  IMAD.HI.U32 R12, R4, R9, RZ ;  /* 0x00000009040c7227 */ /* 0x000fe200078e00ff */
[----:B------:R-:W-:Y:S02]  /*8200*/  ISETP.GT.U32.AND P5, PT, R3, R5, PT ;  /* 0x000000050300720c */ /* 0x000fe40003fa4070 */
[----:B------:R1:W-:Y:S01]  /*8210*/  STL [R1+0x5b4], R15 ;  /* 0x0005b40f01007387 */ /* 0x0003e20000100800 */
[----:B------:R-:W-:-:S02]  /*8220*/  IMAD.MOV R2, RZ, RZ, -R12 ;  /* 0x000000ffff027224 */ /* 0x000fc400078e0a0c */
[----:B------:R-:W-:Y:S02]  /*8230*/  VIADD R17, R0, 0x167 ;  /* 0x0000016700117836 */ /* 0x000fe40000000000 */
[----:B------:R-:W-:Y:S01]  /*8240*/  IMAD R9, R3, R2, R9 ;  /* 0x0000000203097224 */ /* 0x000fe200078e0209 */
[----:B------:R-:W-:Y:S01]  /*8250*/  IABS R2, R13 ;  /* 0x0000000d00027213 */ /* 0x000fe20000000000 */
[----:B0-----:R-:W-:Y:S02]  /*8260*/  IMAD.MOV.U32 R7, RZ, RZ, R11 ;  /* 0x000000ffff077224 */ /* 0x001fe400078e000b */
[----:B------:R-:W-:Y:S02]  /*8270*/  @!P6 IMAD.IADD R14, R14, 0x1, -R3 ;  /* 0x000000010e0ee824 */ /* 0x000fe400078e0a03 */
[----:B------:R-:W-:Y:S01]  /*8280*/  @!P0 IMAD.MOV R7, RZ, RZ, -R7 ;  /* 0x000000ffff078224 */ /* 0x000fe200078e0a07 */
[----:B------:R-:W-:Y:S01]  /*8290*/  ISETP.GE.AND P0, PT, R8, RZ, PT ;  /* 0x000000ff0800720c */ /* 0x000fe20003f06270 */
[----:B------:R-:W-:Y:S01]  /*82a0*/  @!P5 IMAD.IADD R5, R5, 0x1, -R3 ;  /* 0x000000010505d824 */ /* 0x000fe200078e0a03 */
[----:B------:R-:W-:Y:S01]  /*82b0*/  IABS R8, R8 ;  /* 0x0000000800087213 */ /* 0x000fe20000000000 */
[C---:B------:R-:W-:Y:S01]  /*82c0*/  IMAD.HI.U32 R12, R4.reuse, R2, RZ ;  /* 0x00000002040c7227 */ /* 0x040fe200078e00ff */
[C---:B------:R-:W-:Y:S01]  /*82d0*/  ISETP.GT.U32.AND P6, PT, R3.reuse, R14, PT ;  /* 0x0000000e0300720c */ /* 0x040fe20003fc4070 */
[----:B------:R0:W-:Y:S01]  /*82e0*/  STL [R1+0x5a8], R7 ;  /* 0x0005a80701007387 */ /* 0x0001e20000100800 */
[----:B------:R-:W-:Y:S01]  /*82f0*/  ISETP.GT.U32.AND P5, PT, R3, R9, PT ;  /* 0x000000090300720c */ /* 0x000fe20003fa4070 */
[----:B-1----:R-:W-:-:S04]  /*8300*/  IMAD.HI.U32 R15, R4, R8, RZ ;  /* 0x00000008040f7227 */ /* 0x002fc800078e00ff */
[----:B------:R-:W-:Y:S02]  /*8310*/  IMAD.MOV R15, RZ, RZ, -R15 ;  /* 0x000000ffff0f7224 */ /* 0x000fe400078e0a0f */
[----:B------:R-:W-:-:S04]  /*8320*/  IMAD.HI.U32 R11, R4, R10, RZ ;  /* 0x0000000a040b7227 */ /* 0x000fc800078e00ff */
[----:B0-----:R-:W-:Y:S02]  /*8330*/  IMAD.MOV.U32 R7, RZ, RZ, R5 ;  /* 0x000000ffff077224 */ /* 0x001fe400078e0005 */
[----:B------:R-:W-:Y:S02]  /*8340*/  IMAD.MOV R12, RZ, RZ, -R12 ;  /* 0x000000ffff0c7224 */ /* 0x000fe400078e0a0c */
[C---:B------:R-:W-:Y:S01]  /*8350*/  IMAD R5, R3.reuse, R15, R8 ;  /* 0x0000000f03057224 */ /* 0x040fe200078e0208 */
[----:B------:R-:W-:Y:S01]  /*8360*/  IABS R15, R17 ;  /* 0x00000011000f7213 */ /* 0x000fe20000000000 */
[----:B------:R-:W-:Y:S02]  /*8370*/  IMAD.MOV R11, RZ, RZ, -R11 ;  /* 0x000000ffff0b7224 */ /* 0x000fe400078e0a0b */
[C---:B------:R-:W-:Y:S02]  /*8380*/  IMAD R2, R3.reuse, R12, R2 ;  /* 0x0000000c03027224 */ /* 0x040fe400078e0202 */
[----:B------:R-:W-:Y:S01]  /*8390*/  @!P6 IMAD.IADD R14, R14, 0x1, -R3 ;  /* 0x000000010e0ee824 */ /* 0x000fe200078e0a03 */
[C---:B------:R-:W-:Y:S01]  /*83a0*/  ISETP.GT.U32.AND P6, PT, R3.reuse, R5, PT ;  /* 0x000000050300720c */ /* 0x040fe20003fc4070 */
[----:B------:R-:W-:-:S02]  /*83b0*/  IMAD R11, R3, R11, R10 ;  /* 0x0000000b030b7224 */ /* 0x000fc400078e020a */
[----:B------:R-:W-:Y:S01]  /*83c0*/  @!P5 IMAD.IADD R9, R9, 0x1, -R3 ;  /* 0x000000010909d824 */ /* 0x000fe200078e0a03 */
[C---:B------:R-:W-:Y:S01]  /*83d0*/  ISETP.GT.U32.AND P5, PT, R3.reuse, R2, PT ;  /* 0x000000020300720c */ /* 0x040fe20003fa4070 */
[----:B------:R-:W-:Y:S01]  /*83e0*/  @!P4 IMAD.MOV R7, RZ, RZ, -R7 ;  /* 0x000000ffff07c224 */ /* 0x000fe200078e0a07 */
[----:B------:R-:W-:Y:S01]  /*83f0*/  ISETP.GT.U32.AND P4, PT, R3, R11, PT ;  /* 0x0000000b0300720c */ /* 0x000fe20003f84070 */
[----:B------:R-:W-:-:S03]  /*8400*/  IMAD.HI.U32 R19, R4, R15, RZ ;  /* 0x0000000f04137227 */ /* 0x000fc600078e00ff */
[----:B------:R0:W-:Y:S01]  /*8410*/  STL [R1+0x5c8], R7 ;  /* 0x0005c80701007387 */ /* 0x0001e20000100800 */
[----:B------:R-:W-:Y:S02]  /*8420*/  IMAD.MOV R19, RZ, RZ, -R19 ;  /* 0x000000ffff137224 */ /* 0x000fe400078e0a13 */
[----:B------:R-:W-:Y:S02]  /*8430*/  @!P6 IMAD.IADD R5, R5, 0x1, -R3 ;  /* 0x000000010505e824 */ /* 0x000fe400078e0a03 */
[C---:B------:R-:W-:Y:S02]  /*8440*/  IMAD R15, R3.reuse, R19, R15 ;  /* 0x00000013030f7224 */ /* 0x040fe400078e020f */
[--C-:B------:R-:W-:Y:S01]  /*8450*/  @!P5 IMAD.IADD R2, R2, 0x1, -R3.reuse ;  /* 0x000000010202d824 */ /* 0x100fe200078e0a03 */
[----:B------:R-:W-:Y:S01]  /*8460*/  ISETP.GT.U32.AND P5, PT, R3, R5, PT ;  /* 0x000000050300720c */ /* 0x000fe20003fa4070 */
        /* <DEDUP_REMOVED lines=17> */
[----:B------:R-:W-:Y:S02]  /*8580*/  IMAD.MOV R8, RZ, RZ, -R8 ;  /* 0x000000ffff087224 */ /* 0x000fe400078e0a08 */
[--C-:B------:R-:W-:Y:S01]  /*8590*/  @!P2 IMAD.IADD R2, R2, 0x1, -R3.reuse ;  /* 0x000000010202a824 */ /* 0x100fe200078e0a03 */
[----:B------:R-:W-:Y:S01]  /*85a0*/  ISETP.GE.AND P2, PT, R18, RZ, PT ;  /* 0x000000ff1200720c */ /* 0x000fe20003f46270 */
[--C-:B------:R-:W-:Y:S01]  /*85b0*/  @!P5 IMAD.IADD R15, R15, 0x1, -R3.reuse ;  /* 0x000000010f0fd824 */ /* 0x100fe200078e0a03 */
[----:B------:R-:W-:Y:S01]  /*85c0*/  IABS R18, R13 ;  /* 0x0000000d00127213 */ /* 0x000fe20000000000 */
        /* <DEDUP_REMOVED lines=18> */
[----:B------:R-:W-:Y:S01]  /*86f0*/  @!P4 IMAD.IADD R10, R10, 0x1, -R3 ;  /* 0x000000010a0ac824 */ /* 0x000fe200078e0a03 */
[----:B------:R-:W-:Y:S01]  /*8700*/  STL [R1+0x604], R21 ;  /* 0x0006041501007387 */ /* 0x000fe20000100800 */
[----:B------:R-:W-:Y:S01]  /*8710*/  @!P0 IMAD.MOV R5, RZ, RZ, -R5 ;  /* 0x000000ffff058224 */ /* 0x000fe200078e0a05 */
[----:B------:R-:W-:Y:S01]  /*8720*/  ISETP.GE.AND P4, PT, R17, RZ, PT ;  /* 0x000000ff1100720c */ /* 0x000fe20003f86270 */
[----:B------:R-:W-:Y:S01]  /*8730*/  IMAD.MOV R20, RZ, RZ, -R20 ;  /* 0x000000ffff147224 */ /* 0x000fe200078e0a14 */
[----:B------:R-:W-:Y:S01]  /*8740*/  STL [R1+0x624], R7 ;  /* 0x0006240701007387 */ /* 0x000fe20000100800 */
[C---:B------:R-:W-:Y:S01]  /*8750*/  IMAD R12, R3.reuse, R19, R12 ;  /* 0x00000013030c7224 */ /* 0x040fe200078e020c */
[C---:B------:R-:W-:Y:S01]  /*8760*/  ISETP.GT.U32.AND P1, PT, R3.reuse, R10, PT ;  /* 0x0000000a0300720c */ /* 0x040fe20003f24070 */
[----:B------:R-:W-:Y:S01]  /*8770*/  @!P6 IMAD.MOV R2, RZ, RZ, -R2 ;  /* 0x000000ffff02e224 */ /* 0x000fe200078e0a02 */
[----:B------:R0:W-:Y:S01]  /*8780*/  STL [R1+0x628], R5 ;  /* 0x0006280501007387 */ /* 0x0001e20000100800 */
[C---:B------:R-:W-:Y:S01]  /*8790*/  IMAD R14, R3.reuse, R20, R14 ;  /* 0x00000014030e7224 */ /* 0x040fe200078e020e */
[C---:B------:R-:W-:Y:S01]  /*87a0*/  ISETP.GT.U32.AND P3, PT, R3.reuse, R12, PT ;  /* 0x0000000c0300720c */ /* 0x040fe20003f64070 */
[----:B------:R-:W-:Y:S01]  /*87b0*/  VIADD R17, R0, 0x163 ;  /* 0x0000016300117836 */ /* 0x000fe20000000000 */
[----:B------:R1:W-:Y:S01]  /*87c0*/  STL [R1+0x62c], R2 ;  /* 0x00062c0201007387 */ /* 0x0003e20000100800 */
[----:B------:R-:W-:Y:S01]  /*87d0*/  ISETP.GE.AND P0, PT, R16, RZ, PT ;  /* 0x000000ff1000720c */ /* 0x000fe20003f06270 */
[----:B------:R-:W-:Y:S01]  /*87e0*/  @!P5 IMAD.IADD R18, R18, 0x1, -R3 ;  /* 0x000000011212d824 */ /* 0x000fe200078e0a03 */
[----:B------:R-:W-:Y:S01]  /*87f0*/  ISETP.GT.U32.AND P6, PT, R3, R14, PT ;  /* 0x0000000e0300720c */ /* 0x000fe20003fc4070 */
[----:B------:R-:W-:Y:S01]  /*8800*/  VIADD R11, R0, 0x160 ;  /* 0x00000160000b7836 */ /* 0x000fe20000000000 */
[----:B0-----:R-:W-:-:S02]  /*8810*/  IABS R5, R17 ;  /* 0x0000001100057213 */ /* 0x001fc40000000000 */
[----:B------:R-:W-:Y:S01]  /*8820*/  @!P1 IMAD.IADD R10, R10, 0x1, -R3 ;  /* 0x000000010a0a9824 */ /* 0x000fe200078e0a03 */
[----:B------:R-:W-:Y:S01]  /*8830*/  ISETP.GT.U32.AND P5, PT, R3, R18, PT ;  /* 0x000000120300720c */ /* 0x000fe20003fa4070 */
[----:B------:R-:W-:Y:S01]  /*8840*/  IMAD.MOV.U32 R21, RZ, RZ, R15 ;  /* 0x000000ffff157224 */ /* 0x000fe200078e000f */
[----:B------:R-:W-:Y:S01]  /*8850*/  ISETP.GE.AND P1, PT, R8, RZ, PT ;  /* 0x000000ff0800720c */ /* 0x000fe20003f26270 */
[----:B-1----:R-:W-:Y:S02]  /*8860*/  VIADD R2, R0, 0x162 ;  /* 0x0000016200027836 */ /* 0x002fe40000000000 */
[----:B------:R-:W-:Y:S01]  /*8870*/  @!P3 IMAD.IADD R12, R12, 0x1, -R3 ;  /* 0x000000010c0cb824 */ /* 0x000fe200078e0a03 */
[----:B------:R-:W-:Y:S01]  /*8880*/  ISETP.GE.AND P3, PT, R13, RZ, PT ;  /* 0x000000ff0d00720c */ /* 0x000fe20003f66270 */
[----:B------:R-:W-:Y:S01]  /*8890*/  IMAD.MOV.U32 R8, RZ, RZ, R5 ;  /* 0x000000ffff087224 */ /* 0x000fe200078e0005 */
[----:B------:R-:W-:Y:S01]  /*88a0*/  IABS R16, R2 ;  /* 0x0000000200107213 */ /* 0x000fe20000000000 */
[----:B------:R-:W-:Y:S01]  /*88b0*/  @!P6 IMAD.IADD R14, R14, 0x1, -R3 ;  /* 0x000000010e0ee824 */ /* 0x000fe200078e0a03 */
[----:B------:R-:W-:Y:S01]  /*88c0*/  ISETP.GT.U32.AND P6, PT, R3, R12, PT ;  /* 0x0000000c0300720c */ /* 0x000fe20003fc4070 */
[----:B------:R-:W-:-:S02]  /*88d0*/  IMAD.MOV.U32 R7, RZ, RZ, R10 ;  /* 0x000000ffff077224 */ /* 0x000fc400078e000a */
[----:B------:R-:W-:-:S04]  /*88e0*/  IMAD.HI.U32 R9, R4, R16, RZ ;  /* 0x0000001004097227 */ /* 0x000fc800078e00ff */
[----:B------:R-:W-:Y:S02]  /*88f0*/  IMAD.MOV R19, RZ, RZ, -R9 ;  /* 0x000000ffff137224 */ /* 0x000fe400078e0a09 */
[----:B------:R-:W-:-:S04]  /*8900*/  IMAD.HI.U32 R13, R4, R8, RZ ;  /* 0x00000008040d7227 */ /* 0x000fc800078e00ff */
[C---:B------:R-:W-:Y:S02]  /*8910*/  IMAD R16, R3.reuse, R19, R16 ;  /* 0x0000001303107224 */ /* 0x040fe400078e0210 */
[----:B------:R-:W-:Y:S01]  /*8920*/  @!P2 IMAD.MOV R7, RZ, RZ, -R7 ;  /* 0x000000ffff07a224 */ /* 0x000fe200078e0a07 */
[C---:B------:R-:W-:Y:S01]  /*8930*/  ISETP.GT.U32.AND P2, PT, R3.reuse, R14, PT ;  /* 0x0000000e0300720c */ /* 0x040fe20003f44070 */
[----:B------:R-:W-:Y:S02]  /*8940*/  IMAD.MOV R13, RZ, RZ, -R13 ;  /* 0x000000ffff0d7224 */ /* 0x000fe400078e0a0d */
[--C-:B------:R-:W-:Y:S01]  /*8950*/  @!P5 IMAD.IADD R18, R18, 0x1, -R3.reuse ;  /* 0x000000011212d824 */ /* 0x100fe200078e0a03 */
[C---:B------:R-:W-:Y:S01]  /*8960*/  ISETP.GT.U32.AND P5, PT, R3.reuse, R16, PT ;  /* 0x000000100300720c */ /* 0x040fe20003fa4070 */
[C---:B------:R-:W-:Y:S01]  /*8970*/  IMAD R8, R3.reuse, R13, R8 ;  /* 0x0000000d03087224 */ /* 0x040fe200078e0208 */
[----:B------:R-:W-:Y:S01]  /*8980*/  IABS R13, R11 ;  /* 0x0000000b000d7213 */ /* 0x000fe20000000000 */
[----:B------:R-:W-:Y:S01]  /*8990*/  @!P6 IMAD.IADD R12, R12, 0x1, -R3 ;  /* 0x000000010c0ce824 */ /* 0x000fe200078e0a03 */
[----:B------:R0:W-:Y:S01]  /*89a0*/  STL [R1+0x630], R7 ;  /* 0x0006300701007387 */ /* 0x0001e20000100800 */
[----:B------:R-:W-:Y:S01]  /*89b0*/  VIADD R5, R0, 0x161 ;  /* 0x0000016100057836 */ /* 0x000fe20000000000 */
[----:B------:R-:W-:Y:S01]  /*89c0*/  ISETP.GT.U32.AND P6, PT, R3, R8, PT ;  /* 0x000000080300720c */ /* 0x000fe20003fc4070 */
[----:B------:R-:W-:-:S02]  /*89d0*/  IMAD.MOV.U32 R9, RZ, RZ, R13 ;  /* 0x000000ffff097224 */ /* 0x000fc400078e000d */
[----:B------:R-:W-:Y:S01]  /*89e0*/  VIADD R13, R0, 0x15f ;  /* 0x0000015f000d7836 */ /* 0x000fe20000000000 */
[----:B------:R-:W-:Y:S01]  /*89f0*/  IABS R10, R5 ;  /* 0x00000005000a7213 */ /* 0x000fe20000000000 */
[--C-:B------:R-:W-:Y:S01]  /*8a00*/  @!P2 IMAD.IADD R14, R14, 0x1, -R3.reuse ;  /* 0x000000010e0ea824 */ /* 0x100fe200078e0a03 */
[----:B------:R-:W-:Y:S01]  /*8a10*/  ISETP.GE.AND P2, PT, R17, RZ, PT ;  /* 0x000000ff1100720c */ /* 0x000fe20003f46270 */
[----:B------:R-:W-:Y:S01]  /*8a20*/  @!P5 IMAD.IADD R16, R16, 0x1, -R3 ;  /* 0x000000011010d824 */ /* 0x000fe200078e0a03 */
[----:B------:R-:W-:Y:S01]  /*8a30*/  IABS R17, R13 ;  /* 0x0000000d00117213 */ /* 0x000fe20000000000 */
[----:B------:R-:W-:-:S03]  /*8a40*/  IMAD.HI.U32 R19, R4, R10, RZ ;  /* 0x0000000a04137227 */ /* 0x000fc600078e00ff */
[----:B------:R-:W-:Y:S01]  /*8a50*/  ISETP.GT.U32.AND P5, PT, R3, R16, PT ;  /* 0x000000100300720c */ /* 0x000fe20003fa4070 */
[----:B------:R-:W-:-:S04]  /*8a60*/  IMAD.HI.U32 R15, R4, R17, RZ ;  /* 0x00000011040f7227 */ /* 0x000fc800078e00ff */
[----:B------:R-:W-:Y:S01]  /*8a70*/  @!P6 IMAD.IADD R8, R8, 0x1, -R3 ;  /* 0x000000010808e824 */ /* 0x000fe200078e0a03 */
[----:B------:R-:W-:Y:S01]  /*8a80*/  ISETP.GE.AND P6, PT, R2, RZ, PT ;  /* 0x000000ff0200720c */ /* 0x000fe20003fc6270 */
[----:B------:R-:W-:Y:S02]  /*8a90*/  IMAD.MOV R19, RZ, RZ, -R19 ;  /* 0x000000ffff137224 */ /* 0x000fe400078e0a13 */
[----:B0-----:R-:W-:Y:S02]  /*8aa0*/  IMAD.MOV.U32 R7, RZ, RZ, R12 ;  /* 0x000000ffff077224 */ /* 0x001fe400078e000c */
[----:B------:R-:W-:Y:S02]  /*8ab0*/  IMAD.MOV R15, RZ, RZ, -R15 ;  /* 0x000000ffff0f7224 */ /* 0x000fe400078e0a0f */
[----:B------:R-:W-:Y:S01]  /*8ac0*/  @!P4 IMAD.MOV R21, RZ, RZ, -R21 ;  /* 0x000000ffff15c224 */ /* 0x000fe200078e0a15 */
[C---:B------:R-:W-:Y:S01]  /*8ad0*/  ISETP.GT.U32.AND P4, PT, R3.reuse, R8, PT ;  /* 0x000000080300720c */ /* 0x040fe20003f84070 */
[----:B------:R-:W-:-:S02]  /*8ae0*/  IMAD R10, R3, R19, R10 ;  /* 0x00000013030a7224 */ /* 0x000fc400078e020a */
[----:B------:R-:W-:Y:S01]  /*8af0*/  IMAD.HI.U32 R20, R4, R9, RZ ;  /* 0x0000000904147227 */ /* 0x000fe200078e00ff */
[----:B------:R-:W-:Y:S03]  /*8b00*/  STL [R1+0x634], R21 ;  /* 0x0006341501007387 */ /* 0x000fe60000100800 */
[----:B------:R-:W-:Y:S01]  /*8b10*/  @!P0 IMAD.MOV R7, RZ, RZ, -R7 ;  /* 0x000000ffff078224 */ /* 0x000fe200078e0a07 */
[C---:B------:R-:W-:Y:S01]  /*8b20*/  ISETP.GT.U32.AND P0, PT, R3.reuse, R10, PT ;  /* 0x0000000a0300720c */ /* 0x040fe20003f04070 */
[----:B------:R-:W-:Y:S02]  /*8b30*/  IMAD R15, R3, R15, R17 ;  /* 0x0000000f030f7224 */ /* 0x000fe400078e0211 */
[----:B------:R-:W-:Y:S01]  /*8b40*/  IMAD.MOV R20, RZ, RZ, -R20 ;  /* 0x000000ffff147224 */ /* 0x000fe200078e0a14 */
[----:B------:R0:W-:Y:S01]  /*8b50*/  STL [R1+0x638], R7 ;  /* 0x0006380701007387 */ /* 0x0001e20000100800 */
[----:B------:R-:W-:-:S02]  /*8b60*/  IMAD.MOV.U32 R12, RZ, RZ, R14 ;  /* 0x000000ffff0c7224 */ /* 0x000fc400078e000e */
[----:B------:R-:W-:Y:S01]  /*8b70*/  @!P5 IMAD.IADD R16, R16, 0x1, -R3 ;  /* 0x000000011010d824 */ /* 0x000fe200078e0a03 */
[C---:B------:R-:W-:Y:S01]  /*8b80*/  ISETP.GT.U32.AND P5, PT, R3.reuse, R15, PT ;  /* 0x0000000f0300720c */ /* 0x040fe20003fa4070 */
[----:B------:R-:W-:Y:S02]  /*8b90*/  IMAD R9, R3, R20, R9 ;  /* 0x0000001403097224 */ /* 0x000fe400078e0209 */
[----:B------:R-:W-:Y:S01]  /*8ba0*/  @!P1 IMAD.MOV R12, RZ, RZ, -R12 ;  /* 0x000000ffff0c9224 */ /* 0x000fe200078e0a0c */
[----:B------:R-:W-:Y:S01]  /*8bb0*/  ISETP.GE.AND P1, PT, R5, RZ, PT ;  /* 0x000000ff0500720c */ /* 0x000fe20003f26270 */
[----:B------:R-:W-:Y:S01]  /*8bc0*/  @!P4 IMAD.IADD R8, R8, 0x1, -R3 ;  /* 0x000000010808c824 */ /* 0x000fe200078e0a03 */
[----:B------:R-:W-:Y:S01]  /*8bd0*/  ISETP.GE.AND P4, PT, R11, RZ, PT ;  /* 0x000000ff0b00720c */ /* 0x000fe20003f86270 */
[----:B0-----:R-:W-:Y:S01]  /*8be0*/  IMAD.MOV.U32 R7, RZ, RZ, R18 ;  /* 0x000000ffff077224 */ /* 0x001fe200078e0012 */
[----:B------:R0:W-:Y:S01]  /*8bf0*/  STL [R1+0x648], R12 ;  /* 0x0006480c01007387 */ /* 0x0001e20000100800 */
[----:B------:R-:W-:-:S02]  /*8c00*/  VIADD R2, R0, 0x15e ;  /* 0x0000015e00027836 */ /* 0x000fc40000000000 */
[----:B------:R-:W-:Y:S01]  /*8c10*/  @!P3 IMAD.MOV R7, RZ, RZ, -R7 ;  /* 0x000000ffff07b224 */ /* 0x000fe200078e0a07 */
[----:B------:R-:W-:Y:S01]  /*8c20*/  ISETP.GT.U32.AND P3, PT, R3, R9, PT ;  /* 0x000000090300720c */ /* 0x000fe20003f64070 */
[--C-:B------:R-:W-:Y:S01]  /*8c30*/  @!P0 IMAD.IADD R10, R10, 0x1, -R3.reuse ;  /* 0x000000010a0a8824 */ /* 0x100fe200078e0a03 */
[----:B------:R-:W-:Y:S01]  /*8c40*/  ISETP.GE.AND P0, PT, R13, RZ, PT ;  /* 0x000000ff0d00720c */ /* 0x000fe20003f06270 */
[----:B------:R-:W-:Y:S01]  /*8c50*/  @!P5 IMAD.IADD R15, R15, 0x1, -R3 ;  /* 0x000000010f0fd824 */ /* 0x000fe200078e0a03 */
[----:B------:R1:W-:Y:S01]  /*8c60*/  STL [R1+0x644], R7 ;  /* 0x0006440701007387 */ /* 0x0003e20000100800 */
[----:B------:R-:W-:Y:S01]  /*8c70*/  IABS R19, R2 ;  /* 0x0000000200137213 */ /* 0x000fe20000000000 */
[C---:B0-----:R-:W-:Y:S02]  /*8c80*/  VIADD R12, R0.reuse, 0x15d ;  /* 0x0000015d000c7836 */ /* 0x041fe40000000000 */
[----:B------:R-:W-:Y:S01]  /*8c90*/  ISETP.GT.U32.AND P5, PT, R3, R15, PT ;  /* 0x0000000f0300720c */ /* 0x000fe20003fa4070 */
[----:B------:R-:W-:-:S02]  /*8ca0*/  VIADD R5, R0, 0x15c ;  /* 0x0000015c00057836 */ /* 0x000fc40000000000 */
[----:B------:R-:W-:Y:S01]  /*8cb0*/  IABS R13, R12 ;  /* 0x0000000c000d7213 */ /* 0x000fe20000000000 */
[----:B------:R-:W-:-:S04]  /*8cc0*/  IMAD.HI.U32 R11, R4, R19, RZ ;  /* 0x00000013040b7227 */ /* 0x000fc800078e00ff */
[----:B-1----:R-:W-:Y:S02]  /*8cd0*/  IMAD.MOV.U32 R7, RZ, RZ, R8 ;  /* 0x000000ffff077224 */ /* 0x002fe400078e0008 */
[----:B------:R-:W-:-:S04]  /*8ce0*/  IMAD.HI.U32 R14, R4, R13, RZ ;  /* 0x0000000d040e7227 */ /* 0x000fc800078e00ff */
[----:B------:R-:W-:Y:S01]  /*8cf0*/  @!P2 IMAD.MOV R7, RZ, RZ, -R7 ;  /* 0x000000ffff07a224 */ /* 0x000fe200078e0a07 */
[----:B------:R-:W-:Y:S01]  /*8d00*/  ISETP.GT.U32.AND P2, PT, R3, R10, PT ;  /* 0x0000000a0300720c */ /* 0x000fe20003f44070 */
[----:B------:R-:W-:Y:S02]  /*8d10*/  @!P3 IMAD.IADD R9, R9, 0x1, -R3 ;  /* 0x000000010909b824 */ /* 0x000fe400078e0a03 */
[----:B------:R-:W-:Y:S01]  /*8d20*/  IMAD.MOV R14, RZ, RZ, -R14 ;  /* 0x000000ffff0e7224 */ /* 0x000fe200078e0a0e */
[----:B------:R0:W-:Y:S01]  /*8d30*/  STL [R1+0x678], R7 ;  /* 0x0006780701007387 */ /* 0x0001e20000100800 */
[----:B------:R-:W-:Y:S01]  /*8d40*/  IMAD.MOV R11, RZ, RZ, -R11 ;  /* 0x000000ffff0b7224 */ /* 0x000fe200078e0a0b */
[----:B------:R-:W-:Y:S01]  /*8d50*/  ISETP.GT.U32.AND P3, PT, R3, R9, PT ;  /* 0x000000090300720c */ /* 0x000fe20003f64070 */
[----:B------:R-:W-:Y:S02]  /*8d60*/  @!P5 IMAD.IADD R15, R15, 0x1, -R3 ;  /* 0x000000010f0fd824 */ /* 0x000fe400078e0a03 */
[----:B------:R-:W-:Y:S01]  /*8d70*/  IMAD R8, R3, R11, R19 ;  /* 0x0000000b03087224 */ /* 0x000fe200078e0213 */
[----:B------:R-:W-:Y:S01]  /*8d80*/  IABS R11, R5 ;  /* 0x00000005000b7213 */ /* 0x000fe20000000000 */
[----:B------:R-:W-:-:S02]  /*8d90*/  VIADD R20, R0, 0x149 ;  /* 0x0000014900147836 */ /* 0x000fc40000000000 */
[----:B------:R-:W-:Y:S01]  /*8da0*/  @!P2 IMAD.IADD R10, R10, 0x1, -R3 ;  /* 0x000000010a0aa824 */ /* 0x000fe200078e0a03 */
[----:B------:R-:W-:Y:S01]  /*8db0*/  ISETP.GT.U32.AND P2, PT, R3, R8, PT ;  /* 0x000000080300720c */ /* 0x000fe20003f44070 */
[----:B0-----:R-:W-:Y:S01]  /*8dc0*/  IMAD.MOV.U32 R7, RZ, RZ, R16 ;  /* 0x000000ffff077224 */ /* 0x001fe200078e0010 */
[----:B------:R-:W-:-:S03]  /*8dd0*/  IABS R21, R20 ;  /* 0x0000001400157213 */ /* 0x000fc60000000000 */
[----:B------:R-:W-:Y:S01]  /*8de0*/  @!P6 IMAD.MOV R7, RZ, RZ, -R7 ;  /* 0x000000ffff07e224 */ /* 0x000fe200078e0a07 */
[----:B------:R-:W-:Y:S01]  /*8df0*/  ISETP.GE.AND P6, PT, R2, RZ, PT ;  /* 0x000000ff0200720c */ /* 0x000fe20003fc6270 */
[----:B------:R-:W-:Y:S02]  /*8e00*/  IMAD R2, R3, R14, R13 ;  /* 0x0000000e03027224 */ /* 0x000fe400078e020d */
[----:B------:R-:W-:Y:S01]  /*8e10*/  @!P3 IMAD.IADD R9, R9, 0x1, -R3 ;  /* 0x000000010909b824 */ /* 0x000fe200078e0a03 */
[----:B------:R-:W-:Y:S01]  /*8e20*/  ISETP.GE.AND P3, PT, R12, RZ, PT ;  /* 0x000000ff0c00720c */ /* 0x000fe20003f66270 */
[----:B------:R0:W-:Y:S01]  /*8e30*/  STL [R1+0x680], R7 ;  /* 0x0006800701007387 */ /* 0x0001e20000100800 */
[----:B------:R-:W-:Y:S01]  /*8e40*/  ISETP.GT.U32.AND P5, PT, R3, R2, PT ;  /* 0x000000020300720c */ /* 0x000fe20003fa4070 */
[----:B------:R-:W-:Y:S02]  /*8e50*/  VIADD R12, R0, 0x15b ;  /* 0x0000015b000c7836 */ /* 0x000fe40000000000 */
[----:B------:R-:W-:-:S03]  /*8e60*/  IMAD.HI.U32 R14, R4, R11, RZ ;  /* 0x0000000b040e7227 */ /* 0x000fc600078e00ff */
[----:B------:R-:W-:Y:S01]  /*8e70*/  IABS R16, R12 ;  /* 0x0000000c00107213 */ /* 0x000fe20000000000 */
[----:B------:R-:W-:Y:S02]  /*8e80*/  VIADD R13, R0, 0x15a ;  /* 0x0000015a000d7836 */ /* 0x000fe40000000000 */
[----:B0-----:R-:W-:Y:S02]  /*8e90*/  IMAD.MOV.U32 R7, RZ, RZ, R10 ;  /* 0x000000ffff077224 */ /* 0x001fe400078e000a */
[----:B------:R-:W-:Y:S01]  /*8ea0*/  IMAD.MOV R14, RZ, RZ, -R14 ;  /* 0x000000ffff0e7224 */ /* 0x000fe200078e0a0e */
[----:B------:R-:W-:Y:S01]  /*8eb0*/  IABS R17, R13 ;  /* 0x0000000d00117213 */ /* 0x000fe20000000000 */
[----:B------:R-:W-:Y:S02]  /*8ec0*/  @!P5 IMAD.IADD R2, R2, 0x1, -R3 ;  /* 0x000000010202d824 */ /* 0x000fe400078e0a03 */
[----:B------:R-:W-:Y:S02]  /*8ed0*/  IMAD.MOV.U32 R10, RZ, RZ, R9 ;  /* 0x000000ffff0a7224 */ /* 0x000fe400078e0009 */
[----:B------:R-:W-:Y:S01]  /*8ee0*/  @!P1 IMAD.MOV R7, RZ, RZ, -R7 ;  /* 0x000000ffff079224 */ /* 0x000fe200078e0a07 */
[----:B------:R-:W-:Y:S01]  /*8ef0*/  ISETP.GT.U32.AND P5, PT, R3, R2, PT ;  /* 0x000000020300720c */ /* 0x000fe20003fa4070 */
[----:B------:R-:W-:Y:S01]  /*8f00*/  @!P2 IMAD.IADD R8, R8, 0x1, -R3 ;  /* 0x000000010808a824 */ /* 0x000fe200078e0a03 */
[----:B------:R-:W-:Y:S01]  /*8f10*/  ISETP.GE.AND P2, PT, R5, RZ, PT ;  /* 0x000000ff0500720c */ /* 0x000fe20003f46270 */
[C---:B------:R-:W-:Y:S01]  /*8f20*/  IMAD R11, R3.reuse, R14, R11 ;  /* 0x0000000e030b7224 */ /* 0x040fe200078e020b */
[----:B------:R0:W-:Y:S01]  /*8f30*/  STL [R1+0x67c], R7 ;  /* 0x00067c0701007387 */ /* 0x0001e20000100800 */
[----:B------:R-:W-:Y:S01]  /*8f40*/  @!P4 IMAD.MOV R10, RZ, RZ, -R10 ;  /* 0x000000ffff0ac224 */ /* 0x000fe200078e0a0a */
[C---:B------:R-:W-:Y:S01]  /*8f50*/  ISETP.GT.U32.AND P1, PT, R3.reuse, R8, PT ;  /* 0x000000080300720c */ /* 0x040fe20003f24070 */
[----:B------:R-:W-:Y:S01]  /*8f60*/  IMAD.HI.U32 R5, R4, R16, RZ ;  /* 0x0000001004057227 */ /* 0x000fe200078e00ff */
[----:B------:R-:W-:-:S02]  /*8f70*/  ISETP.GT.U32.AND P4, PT, R3, R11, PT ;  /* 0x0000000b0300720c */ /* 0x000fc40003f84070 */
[----:B------:R1:W-:Y:S01]  /*8f80*/  STL [R1+0x688], R10 ;  /* 0x0006880a01007387 */ /* 0x0003e20000100800 */
[----:B------:R-:W-:-:S04]  /*8f90*/  IMAD.HI.U32 R9, R4, R17, RZ ;  /* 0x0000001104097227 */ /* 0x000fc800078e00ff */
[----:B0-----:R-:W-:Y:S02]  /*8fa0*/  IMAD.MOV.U32 R7, RZ, RZ, R15 ;  /* 0x000000ffff077224 */ /* 0x001fe400078e000f */
[----:B------:R-:W-:Y:S02]  /*8fb0*/  @!P5 IMAD.IADD R2, R2, 0x1, -R3 ;  /* 0x000000010202d824 */ /* 0x000fe400078e0a03 */
[----:B------:R-:W-:Y:S01]  /*8fc0*/  @!P0 IMAD.MOV R7, RZ, RZ, -R7 ;  /* 0x000000ffff078224 */ /* 0x000fe200078e0a07 */
[----:B------:R-:W-:Y:S01]  /*8fd0*/  ISETP.GE.AND P0, PT, R12, RZ, PT ;  /* 0x000000ff0c00720c */ /* 0x000fe20003f06270 */
[----:B-1----:R-:W-:Y:S02]  /*8fe0*/  IMAD.MOV R10, RZ, RZ, -R5 ;  /* 0x000000ffff0a7224 */ /* 0x002fe400078e0a05 */
[----:B------:R-:W-:Y:S01]  /*8ff0*/  IMAD.MOV R12, RZ, RZ, -R9 ;  /* 0x000000ffff0c7224 */ /* 0x000fe200078e0a09 */
[----:B------:R0:W-:Y:S01]  /*9000*/  STL [R1+0x684], R7 ;  /* 0x0006840701007387 */ /* 0x0001e20000100800 */
[----:B------:R-:W-:-:S02]  /*9010*/  IMAD R9, R3, R10, R16 ;  /* 0x0000000a03097224 */ /* 0x000fc400078e0210 */
[--C-:B------:R-:W-:Y:S01]  /*9020*/  @!P1 IMAD.IADD R8, R8, 0x1, -R3.reuse ;  /* 0x0000000108089824 */ /* 0x100fe200078e0a03 */
[----:B------:R-:W-:Y:S01]  /*9030*/  ISETP.GE.AND P1, PT, R13, RZ, PT ;  /* 0x000000ff0d00720c */ /* 0x000fe20003f26270 */
[----:B------:R-:W-:Y:S01]  /*9040*/  @!P4 IMAD.IADD R11, R11, 0x1, -R3 ;  /* 0x000000010b0bc824 */ /* 0x000fe200078e0a03 */
[C---:B------:R-:W-:Y:S01]  /*9050*/  ISETP.GT.U32.AND P5, PT, R3.reuse, R9, PT ;  /* 0x000000090300720c */ /* 0x040fe20003fa4070 */
[C---:B------:R-:W-:Y:S02]  /*9060*/  IMAD R16, R3.reuse, R12, R17 ;  /* 0x0000000c03107224 */ /* 0x040fe400078e0211 */
[----:B------:R-:W-:Y:S01]  /*9070*/  IMAD.MOV.U32 R15, RZ, RZ, R8 ;  /* 0x000000ffff0f7224 */ /* 0x000fe200078e0008 */
[C---:B------:R-:W-:Y:S01]  /*9080*/  ISETP.GT.U32.AND P4, PT, R3.reuse, R11, PT ;  /* 0x0000000b0300720c */ /* 0x040fe20003f84070 */
[----:B0-----:R-:W-:Y:S02]  /*9090*/  IMAD.MOV.U32 R7, RZ, RZ, R2 ;  /* 0x000000ffff077224 */ /* 0x001fe400078e0002 */
[----:B------:R-:W-:Y:S01]  /*90a0*/  @!P6 IMAD.MOV R15, RZ, RZ, -R15 ;  /* 0x000000ffff0fe224 */ /* 0x000fe200078e0a0f */
[----:B------:R-:W-:Y:S01]  /*90b0*/  ISETP.GT.U32.AND P6, PT, R3, R16, PT ;  /* 0x000000100300720c */ /* 0x000fe20003fc4070 */
[----:B------:R-:W-:-:S02]  /*90c0*/  VIADD R5, R0, 0x159 ;  /* 0x0000015900057836 */ /* 0x000fc40000000000 */
[----:B------:R-:W-:Y:S01]  /*90d0*/  VIADD R12, R0, 0x158 ;  /* 0x00000158000c7836 */ /* 0x000fe20000000000 */
[----:B------:R-:W-:Y:S01]  /*90e0*/  STL [R1+0x690], R15 ;  /* 0x0006900f01007387 */ /* 0x000fe20000100800 */
[----:B------:R-:W-:Y:S01]  /*90f0*/  @!P5 IMAD.IADD R9, R9, 0x1, -R3 ;  /* 0x000000010909d824 */ /* 0x000fe200078e0a03 */
[----:B------:R-:W-:Y:S01]  /*9100*/  IABS R13, R5 ;  /* 0x00000005000d7213 */ /* 0x000fe20000000000 */
[----:B------:R-:W-:Y:S01]  /*9110*/  @!P3 IMAD.MOV R7, RZ, RZ, -R7 ;  /* 0x000000ffff07b224 */ /* 0x000fe200078e0a07 */
[----:B------:R-:W-:Y:S01]  /*9120*/  IABS R14, R12 ;  /* 0x0000000c000e7213 */ /* 0x000fe20000000000 */
[----:B------:R-:W-:Y:S01]  /*9130*/  @!P4 IMAD.IADD R11, R11, 0x1, -R3 ;  /* 0x000000010b0bc824 */ /* 0x000fe200078e0a03 */
[----:B------:R-:W-:Y:S01]  /*9140*/  ISETP.GT.U32.AND P5, PT, R3, R9, PT ;  /* 0x000000090300720c */ /* 0x000fe20003fa4070 */
        /* <DEDUP_REMOVED lines=63> */
[----:B------:R-:W-:Y:S01]  /*9540*/  IMAD.HI.U32 R18, R4, R14, RZ ;  /* 0x0000000e04127227 */ /* 0x000fe200078e00ff */
[----:B------:R0:W-:Y:S03]  /*9550*/  STL [R1+0x6ec], R7 ;  /* 0x0006ec0701007387 */ /* 0x0001e60000100800 */
[----:B------:R-:W-:-:S02]  /*9560*/  @!P1 IMAD.IADD R8, R8, 0x1, -R3 ;  /* 0x0000000108089824 */ /* 0x000fc400078e0a03 */
[C---:B------:R-:W-:Y:S02]  /*9570*/  IMAD R13, R3.reuse, R17, R13 ;  /* 0x00000011030d7224 */ /* 0x040fe400078e020d */
[C---:B------:R-:W-:Y:S02]  /*9580*/  IMAD R15, R3.reuse, R9, R15 ;  /* 0x00000009030f7224 */ /* 0x040fe400078e020f */
[----:B------:R-:W-:Y:S01]  /*9590*/  IMAD.MOV R18, RZ, RZ, -R18 ;  /* 0x000000ffff127224 */ /* 0x000fe200078e0a12 */
[C---:B------:R-:W-:Y:S01]  /*95a0*/  ISETP.GT.U32.AND P3, PT, R3.reuse, R13, PT ;  /* 0x0000000d0300720c */ /* 0x040fe20003f64070 */
[----:B0-----:R-:W-:Y:S02]  /*95b0*/  IMAD.MOV.U32 R7, RZ, RZ, R8 ;  /* 0x000000ffff077224 */ /* 0x001fe400078e0008 */
[----:B------:R-:W-:Y:S02]  /*95c0*/  @!P0 IMAD.IADD R12, R12, 0x1, -R3 ;  /* 0x000000010c0c8824 */ /* 0x000fe400078e0a03 */
[----:B------:R-:W-:Y:S01]  /*95d0*/  @!P2 IMAD.MOV R7, RZ, RZ, -R7 ;  /* 0x000000ffff07a224 */ /* 0x000fe200078e0a07 */
[C---:B------:R-:W-:Y:S01]  /*95e0*/  ISETP.GT.U32.AND P2, PT, R3.reuse, R15, PT ;  /* 0x0000000f0300720c */ /* 0x040fe20003f44070 */
[C---:B------:R-:W-:Y:S01]  /*95f0*/  IMAD R14, R3.reuse, R18, R14 ;  /* 0x00000012030e7224 */ /* 0x040fe200078e020e */
[C---:B------:R-:W-:Y:S01]  /*9600*/  ISETP.GT.U32.AND P0, PT, R3.reuse, R12, PT ;  /* 0x0000000c0300720c */ /* 0x040fe20003f04070 */
[C---:B------:R-:W-:Y:S01]  /*9610*/  VIADD R2, R0.reuse, 0x152 ;  /* 0x0000015200027836 */ /* 0x040fe20000000000 */
[----:B------:R0:W-:Y:S01]  /*9620*/  STL [R1+0x6f0], R7 ;  /* 0x0006f00701007387 */ /* 0x0001e20000100800 */
[C---:B------:R-:W-:Y:S01]  /*9630*/  VIADD R9, R0.reuse, 0x151 ;  /* 0x0000015100097836 */ /* 0x040fe20000000000 */
[----:B------:R-:W-:Y:S01]  /*9640*/  ISETP.GT.U32.AND P1, PT, R3, R14, PT ;  /* 0x0000000e0300720c */ /* 0x000fe20003f24070 */
[----:B------:R-:W-:Y:S01]  /*9650*/  @!P3 IMAD.IADD R13, R13, 0x1, -R3 ;  /* 0x000000010d0db824 */ /* 0x000fe200078e0a03 */
[----:B------:R-:W-:Y:S01]  /*9660*/  IABS R5, R2 ;  /* 0x0000000200057213 */ /* 0x000fe20000000000 */
[----:B------:R-:W-:Y:S01]  /*9670*/  VIADD R10, R0, 0x150 ;  /* 0x00000150000a7836 */ /* 0x000fe20000000000 */
[----:B------:R-:W-:Y:S01]  /*9680*/  IABS R16, R9 ;  /* 0x0000000900107213 */ /* 0x000fe20000000000 */
[----:B------:R-:W-:Y:S01]  /*9690*/  IMAD.HI.U32 R24, R4, R21, RZ ;  /* 0x0000001504187227 */ /* 0x000fe200078e00ff */
[----:B------:R-:W-:-:S02]  /*96a0*/  ISETP.GT.U32.AND P3, PT, R3, R13, PT ;  /* 0x0000000d0300720c */ /* 0x000fc40003f64070 */
[----:B------:R-:W-:Y:S01]  /*96b0*/  IABS R8, R10 ;  /* 0x0000000a00087213 */ /* 0x000fe20000000000 */
[--C-:B------:R-:W-:Y:S02]  /*96c0*/  @!P2 IMAD.IADD R15, R15, 0x1, -R3.reuse ;  /* 0x000000010f0fa824 */ /* 0x100fe400078e0a03 */
[----:B------:R-:W-:Y:S01]  /*96d0*/  @!P0 IMAD.IADD R12, R12, 0x1, -R3 ;  /* 0x000000010c0c8824 */ /* 0x000fe200078e0a03 */
[----:B------:R-:W-:Y:S01]  /*96e0*/  ISETP.GE.AND P0, PT, R11, RZ, PT ;  /* 0x000000ff0b00720c */ /* 0x000fe20003f06270 */
[----:B------:R-:W-:Y:S01]  /*96f0*/  IMAD.HI.U32 R17, R4, R5, RZ ;  /* 0x0000000504117227 */ /* 0x000fe200078e00ff */
[----:B------:R-:W-:-:S03]  /*9700*/  ISETP.GT.U32.AND P2, PT, R3, R15, PT ;  /* 0x0000000f0300720c */ /* 0x000fc60003f44070 */
[----:B------:R-:W-:Y:S02]  /*9710*/  @!P1 IMAD.IADD R14, R14, 0x1, -R3 ;  /* 0x000000010e0e9824 */ /* 0x000fe400078e0a03 */
[----:B------:R-:W-:-:S03]  /*9720*/  IMAD.HI.U32 R11, R4, R16, RZ ;  /* 0x00000010040b7227 */ /* 0x000fc600078e00ff */
[C---:B------:R-:W-:Y:S01]  /*9730*/  ISETP.GT.U32.AND P1, PT, R3.reuse, R14, PT ;  /* 0x0000000e0300720c */ /* 0x040fe20003f24070 */
[----:B------:R-:W-:Y:S02]  /*9740*/  IMAD.MOV.U32 R18, RZ, RZ, R12 ;  /* 0x000000ffff127224 */ /* 0x000fe400078e000c */
[----:B------:R-:W-:Y:S02]  /*9750*/  IMAD.MOV R17, RZ, RZ, -R17 ;  /* 0x000000ffff117224 */ /* 0x000fe400078e0a11 */
[----:B------:R-:W-:Y:S02]  /*9760*/  IMAD.MOV R11, RZ, RZ, -R11 ;  /* 0x000000ffff0b7224 */ /* 0x000fe400078e0a0b */
[----:B------:R-:W-:Y:S01]  /*9770*/  @!P6 IMAD.MOV R18, RZ, RZ, -R18 ;  /* 0x000000ffff12e224 */ /* 0x000fe200078e0a12 */
[----:B------:R-:W-:Y:S01]  /*9780*/  ISETP.GE.AND P6, PT, R2, RZ, PT ;  /* 0x000000ff0200720c */ /* 0x000fe20003fc6270 */
[C---:B------:R-:W-:Y:S02]  /*9790*/  IMAD R5, R3.reuse, R17, R5 ;  /* 0x0000001103057224 */ /* 0x040fe400078e0205 */
[----:B------:R-:W-:Y:S01]  /*97a0*/  IMAD R2, R3, R11, R16 ;  /* 0x0000000b03027224 */ /* 0x000fe200078e0210 */
[----:B------:R1:W-:Y:S01]  /*97b0*/  STL [R1+0x6e8], R18 ;  /* 0x0006e81201007387 */ /* 0x0003e20000100800 */
[--C-:B------:R-:W-:Y:S01]  /*97c0*/  @!P3 IMAD.IADD R13, R13, 0x1, -R3.reuse ;  /* 0x000000010d0db824 */ /* 0x100fe200078e0a03 */
[----:B------:R-:W-:Y:S01]  /*97d0*/  ISETP.GT.U32.AND P3, PT, R3, R5, PT ;  /* 0x000000050300720c */ /* 0x000fe20003f64070 */
[----:B------:R-:W-:Y:S01]  /*97e0*/  @!P2 IMAD.IADD R15, R15, 0x1, -R3 ;  /* 0x000000010f0fa824 */ /* 0x000fe200078e0a03 */
[----:B------:R-:W-:Y:S01]  /*97f0*/  ISETP.GT.U32.AND P2, PT, R3, R2, PT ;  /* 0x000000020300720c */ /* 0x000fe20003f44070 */
[----:B------:R-:W-:-:S04]  /*9800*/  IMAD.HI.U32 R12, R4, R8, RZ ;  /* 0x00000008040c7227 */ /* 0x000fc800078e00ff */
[----:B------:R-:W-:Y:S02]  /*9810*/  IMAD.MOV R12, RZ, RZ, -R12 ;  /* 0x000000ffff0c7224 */ /* 0x000fe400078e0a0c */
[----:B------:R-:W-:Y:S01]  /*9820*/  @!P1 IMAD.IADD R14, R14, 0x1, -R3 ;  /* 0x000000010e0e9824 */ /* 0x000fe200078e0a03 */
[----:B------:R-:W-:Y:S01]  /*9830*/  ISETP.GE.AND P1, PT, R10, RZ, PT ;  /* 0x000000ff0a00720c */ /* 0x000fe20003f26270 */
[----:B0-----:R-:W-:Y:S02]  /*9840*/  IMAD.MOV.U32 R7, RZ, RZ, R13 ;  /* 0x000000ffff077224 */ /* 0x001fe400078e000d */
[----:B------:R-:W-:Y:S02]  /*9850*/  IMAD R16, R3, R12, R8 ;  /* 0x0000000c03107224 */ /* 0x000fe400078e0208 */
[----:B------:R-:W-:Y:S02]  /*9860*/  VIADD R8, R0, 0x14f ;  /* 0x0000014f00087836 */ /* 0x000fe40000000000 */
[----:B------:R-:W-:-:S02]  /*9870*/  IMAD.MOV.U32 R13, RZ, RZ, R14 ;  /* 0x000000ffff0d7224 */ /* 0x000fc400078e000e */
[----:B------:R-:W-:Y:S01]  /*9880*/  @!P5 IMAD.MOV R7, RZ, RZ, -R7 ;  /* 0x000000ffff07d224 */ /* 0x000fe200078e0a07 */
[----:B------:R-:W-:Y:S01]  /*9890*/  IABS R17, R8 ;  /* 0x0000000800117213 */ /* 0x000fe20000000000 */
[----:B------:R-:W-:Y:S01]  /*98a0*/  @!P3 IMAD.IADD R5, R5, 0x1, -R3 ;  /* 0x000000010505b824 */ /* 0x000fe200078e0a03 */
[----:B------:R-:W-:Y:S01]  /*98b0*/  ISETP.GE.AND P5, PT, R9, RZ, PT ;  /* 0x000000ff0900720c */ /* 0x000fe20003fa6270 */
[----:B------:R-:W-:Y:S01]  /*98c0*/  @!P4 IMAD.MOV R13, RZ, RZ, -R13 ;  /* 0x000000ffff0dc224 */ /* 0x000fe200078e0a0d */
[----:B------:R0:W-:Y:S01]  /*98d0*/  STL [R1+0x700], R7 ;  /* 0x0007000701007387 */ /* 0x0001e20000100800 */
[----:B------:R-:W-:Y:S01]  /*98e0*/  @!P2 IMAD.IADD R2, R2, 0x1, -R3 ;  /* 0x000000010202a824 */ /* 0x000fe200078e0a03 */
[C---:B------:R-:W-:Y:S01]  /*98f0*/  ISETP.GT.U32.AND P3, PT, R3.reuse, R5, PT ;  /* 0x000000050300720c */ /* 0x040fe20003f64070 */
[----:B------:R-:W-:Y:S01]  /*9900*/  VIADD R9, R0, 0x14e ;  /* 0x0000014e00097836 */ /* 0x000fe20000000000 */
[----:B------:R2:W-:Y:S01]  /*9910*/  STL [R1+0x6fc], R13 ;  /* 0x0006fc0d01007387 */ /* 0x0005e20000100800 */
[----:B------:R-:W-:Y:S01]  /*9920*/  ISETP.GE.AND P4, PT, R8, RZ, PT ;  /* 0x000000ff0800720c */ /* 0x000fe20003f86270 */
[C---:B------:R-:W-:Y:S01]  /*9930*/  VIADD R8, R0.reuse, 0x14d ;  /* 0x0000014d00087836 */ /* 0x040fe20000000000 */
[----:B------:R-:W-:Y:S01]  /*9940*/  ISETP.GT.U32.AND P2, PT, R3, R2, PT ;  /* 0x000000020300720c */ /* 0x000fe20003f44070 */
[----:B-1----:R-:W-:-:S02]  /*9950*/  VIADD R18, R0, 0x14b ;  /* 0x0000014b00127836 */ /* 0x002fc40000000000 */
[----:B0-----:R-:W-:Y:S01]  /*9960*/  IMAD.MOV.U32 R7, RZ, RZ, R15 ;  /* 0x000000ffff077224 */ /* 0x001fe200078e000f */
[----:B------:R-:W-:Y:S01]  /*9970*/  IABS R15, R9 ;  /* 0x00000009000f7213 */ /* 0x000fe20000000000 */
[----:B------:R-:W-:Y:S01]  /*9980*/  IMAD.MOV R24, RZ, RZ, -R24 ;  /* 0x000000ffff187224 */ /* 0x000fe200078e0a18 */
[----:B------:R-:W-:Y:S01]  /*9990*/  IABS R11, R8 ;  /* 0x00000008000b7213 */ /* 0x000fe20000000000 */
[----:B--2---:R-:W-:-:S04]  /*99a0*/  IMAD.HI.U32 R13, R4, R17, RZ ;  /* 0x00000011040d7227 */ /* 0x004fc800078e00ff */
[----:B------:R-:W-:Y:S02]  /*99b0*/  IMAD.MOV R13, RZ, RZ, -R13 ;  /* 0x000000ffff0d7224 */ /* 0x000fe400078e0a0d */
[----:B------:R-:W-:-:S04]  /*99c0*/  IMAD.HI.U32 R12, R4, R15, RZ ;  /* 0x0000000f040c7227 */ /* 0x000fc800078e00ff */
[----:B------:R-:W-:Y:S02]  /*99d0*/  IMAD R17, R3, R13, R17 ;  /* 0x0000000d03117224 */ /* 0x000fe400078e0211 */
[--C-:B------:R-:W-:Y:S01]  /*99e0*/  @!P3 IMAD.IADD R5, R5, 0x1, -R3.reuse ;  /* 0x000000010505b824 */ /* 0x100fe200078e0a03 */
[C---:B------:R-:W-:Y:S01]  /*99f0*/  ISETP.GT.U32.AND P3, PT, R3.reuse, R16, PT ;  /* 0x000000100300720c */ /* 0x040fe20003f64070 */
[----:B------:R-:W-:Y:S01]  /*9a00*/  @!P2 IMAD.IADD R2, R2, 0x1, -R3 ;  /* 0x000000010202a824 */ /* 0x000fe200078e0a03 */
[C---:B------:R-:W-:Y:S01]  /*9a10*/  ISETP.GT.U32.AND P2, PT, R3.reuse, R17, PT ;  /* 0x000000110300720c */ /* 0x040fe20003f44070 */
[----:B------:R-:W-:Y:S02]  /*9a20*/  IMAD.MOV R12, RZ, RZ, -R12 ;  /* 0x000000ffff0c7224 */ /* 0x000fe400078e0a0c */
[----:B------:R-:W-:Y:S02]  /*9a30*/  IMAD.MOV.U32 R14, RZ, RZ, R5 ;  /* 0x000000ffff0e7224 */ /* 0x000fe400078e0005 */
[----:B------:R-:W-:-:S02]  /*9a40*/  IMAD R15, R3, R12, R15 ;  /* 0x0000000c030f7224 */ /* 0x000fc400078e020f */
[----:B------:R-:W-:Y:S02]  /*9a50*/  @!P6 IMAD.MOV R14, RZ, RZ, -R14 ;  /* 0x000000ffff0ee224 */ /* 0x000fe400078e0a0e */
[----:B------:R-:W-:Y:S01]  /*9a60*/  @!P0 IMAD.MOV R7, RZ, RZ, -R7 ;  /* 0x000000ffff078224 */ /* 0x000fe200078e0a07 */
[----:B------:R-:W-:Y:S01]  /*9a70*/  ISETP.GT.U32.AND P6, PT, R3, R15, PT ;  /* 0x0000000f0300720c */ /* 0x000fe20003fc4070 */
[--C-:B------:R-:W-:Y:S01]  /*9a80*/  @!P3 IMAD.IADD R16, R16, 0x1, -R3.reuse ;  /* 0x000000011010b824 */ /* 0x100fe200078e0a03 */
[----:B------:R-:W-:Y:S01]  /*9a90*/  ISETP.GE.AND P0, PT, R9, RZ, PT ;  /* 0x000000ff0900720c */ /* 0x000fe20003f06270 */
[----:B------:R-:W-:Y:S01]  /*9aa0*/  @!P2 IMAD.IADD R17, R17, 0x1, -R3 ;  /* 0x000000011111a824 */ /* 0x000fe200078e0a03 */
[----:B------:R0:W-:Y:S01]  /*9ab0*/  STL [R1+0x71c], R7 ;  /* 0x00071c0701007387 */ /* 0x0001e20000100800 */
[----:B------:R-:W-:Y:S01]  /*9ac0*/  VIADD R9, R0, 0x14c ;  /* 0x0000014c00097836 */ /* 0x000fe20000000000 */
[C---:B------:R-:W-:Y:S01]  /*9ad0*/  ISETP.GT.U32.AND P3, PT, R3.reuse, R16, PT ;  /* 0x000000100300720c */ /* 0x040fe20003f64070 */
[----:B------:R-:W-:Y:S01]  /*9ae0*/  IMAD.HI.U32 R12, R4, R11, RZ ;  /* 0x0000000b040c7227 */ /* 0x000fe200078e00ff */
[----:B------:R-:W-:Y:S01]  /*9af0*/  ISETP.GT.U32.AND P2, PT, R3, R17, PT ;  /* 0x000000110300720c */ /* 0x000fe20003f44070 */
[----:B------:R1:W-:Y:S01]  /*9b00*/  STL [R1+0x718], R14 ;  /* 0x0007180e01007387 */ /* 0x0003e20000100800 */
[----:B------:R-:W-:Y:S01]  /*9b10*/  IABS R10, R9 ;  /* 0x00000009000a7213 */ /* 0x000fe20000000000 */
[----:B------:R-:W-:-:S02]  /*9b20*/  IMAD.MOV R12, RZ, RZ, -R12 ;  /* 0x000000ffff0c7224 */ /* 0x000fc400078e0a0c */
[----:B------:R-:W-:Y:S02]  /*9b30*/  @!P6 IMAD.IADD R15, R15, 0x1, -R3 ;  /* 0x000000010f0fe824 */ /* 0x000fe400078e0a03 */
[----:B0-----:R-:W-:Y:S02]  /*9b40*/  IMAD.MOV.U32 R7, RZ, RZ, R2 ;  /* 0x000000ffff077224 */ /* 0x001fe400078e0002 */
[C---:B------:R-:W-:Y:S01]  /*9b50*/  IMAD R2, R3.reuse, R12, R11 ;  /* 0x0000000c03027224 */ /* 0x040fe200078e020b */
[----:B------:R-:W-:Y:S01]  /*9b60*/  ISETP.GT.U32.AND P6, PT, R3, R15, PT ;  /* 0x0000000f0300720c */ /* 0x000fe20003fc4070 */
[----:B------:R-:W-:Y:S01]  /*9b70*/  IMAD.HI.U32 R13, R4, R10, RZ ;  /* 0x0000000a040d7227 */ /* 0x000fe200078e00ff */
[----:B-1----:R-:W-:-:S03]  /*9b80*/  IABS R14, R18 ;  /* 0x00000012000e7213 */ /* 0x002fc60000000000 */
[--C-:B------:R-:W-:Y:S01]  /*9b90*/  @!P3 IMAD.IADD R16, R16, 0x1, -R3.reuse ;  /* 0x000000011010b824 */ /* 0x100fe200078e0a03 */
[----:B------:R-:W-:Y:S01]  /*9ba0*/  ISETP.GE.AND P3, PT, R9, RZ, PT ;  /* 0x000000ff0900720c */ /* 0x000fe20003f66270 */
[----:B------:R-:W-:Y:S01]  /*9bb0*/  @!P2 IMAD.IADD R17, R17, 0x1, -R3 ;  /* 0x000000011111a824 */ /* 0x000fe200078e0a03 */
[----:B------:R-:W-:Y:S01]  /*9bc0*/  ISETP.GT.U32.AND P2, PT, R3, R2, PT ;  /* 0x000000020300720c */ /* 0x000fe20003f44070 */
[----:B------:R-:W-:Y:S02]  /*9bd0*/  IMAD.MOV R13, RZ, RZ, -R13 ;  /* 0x000000ffff0d7224 */ /* 0x000fe400078e0a0d */
[----:B------:R-:W-:Y:S02]  /*9be0*/  VIADD R9, R0, 0x14a ;  /* 0x0000014a00097836 */ /* 0x000fe40000000000 */
[----:B------:R-:W-:-:S03]  /*9bf0*/  IMAD.HI.U32 R12, R4, R14, RZ ;  /* 0x0000000e040c7227 */ /* 0x000fc600078e00ff */
[----:B------:R-:W-:Y:S01]  /*9c00*/  IABS R23, R9 ;  /* 0x0000000900177213 */ /* 0x000fe20000000000 */
[----:B------:R-:W-:Y:S01]  /*9c10*/  @!P5 IMAD.MOV R7, RZ, RZ, -R7 ;  /* 0x000000ffff07d224 */ /* 0x000fe200078e0a07 */
[----:B------:R-:W-:Y:S01]  /*9c20*/  ISETP.GE.AND P5, PT, R8, RZ, PT ;  /* 0x000000ff0800720c */ /* 0x000fe20003fa6270 */
[----:B------:R-:W-:Y:S02]  /*9c30*/  IMAD R10, R3, R13, R10 ;  /* 0x0000000d030a7224 */ /* 0x000fe400078e020a */
[----:B------:R-:W-:Y:S01]  /*9c40*/  IMAD.MOV R12, RZ, RZ, -R12 ;  /* 0x000000ffff0c7224 */ /* 0x000fe200078e0a0c */
[----:B------:R0:W-:Y:S01]  /*9c50*/  STL [R1+0x714], R7 ;  /* 0x0007140701007387 */ /* 0x0001e20000100800 */
[----:B------:R-:W-:Y:S01]  /*9c60*/  @!P6 IMAD.IADD R15, R15, 0x1, -R3 ;  /* 0x000000010f0fe824 */ /* 0x000fe200078e0a03 */
[C---:B------:R-:W-:Y:S01]  /*9c70*/  ISETP.GT.U32.AND P6, PT, R3.reuse, R10, PT ;  /* 0x0000000a0300720c */ /* 0x040fe20003fc4070 */
[----:B------:R-:W-:Y:S02]  /*9c80*/  IMAD R14, R3, R12, R14 ;  /* 0x0000000c030e7224 */ /* 0x000fe400078e020e */
[----:B------:R-:W-:-:S04]  /*9c90*/  IMAD.HI.U32 R22, R4, R23, RZ ;  /* 0x0000001704167227 */ /* 0x000fc800078e00ff */
[----:B------:R-:W-:Y:S01]  /*9ca0*/  @!P2 IMAD.IADD R2, R2, 0x1, -R3 ;  /* 0x000000010202a824 */ /* 0x000fe200078e0a03 */
[C---:B------:R-:W-:Y:S01]  /*9cb0*/  ISETP.GT.U32.AND P2, PT, R3.reuse, R14, PT ;  /* 0x0000000e0300720c */ /* 0x040fe20003f44070 */
[----:B0-----:R-:W-:Y:S02]  /*9cc0*/  IMAD.MOV.U32 R7, RZ, RZ, R16 ;  /* 0x000000ffff077224 */ /* 0x001fe400078e0010 */
[----:B------:R-:W-:Y:S02]  /*9cd0*/  IMAD.MOV R22, RZ, RZ, -R22 ;  /* 0x000000ffff167224 */ /* 0x000fe400078e0a16 */
[----:B------:R-:W-:Y:S02]  /*9ce0*/  @!P1 IMAD.MOV R7, RZ, RZ, -R7 ;  /* 0x000000ffff079224 */ /* 0x000fe400078e0a07 */
[----:B------:R-:W-:Y:S02]  /*9cf0*/  VIADD R13, R0, 0x148 ;  /* 0x00000148000d7836 */ /* 0x000fe40000000000 */
[C---:B------:R-:W-:Y:S01]  /*9d00*/  IMAD R22, R3.reuse, R22, R23 ;  /* 0x0000001603167224 */ /* 0x040fe200078e0217 */
[----:B------:R0:W-:Y:S01]  /*9d10*/  STL [R1+0x710], R7 ;  /* 0x0007100701007387 */ /* 0x0001e20000100800 */
[--C-:B------:R-:W-:Y:S01]  /*9d20*/  @!P6 IMAD.IADD R10, R10, 0x1, -R3.reuse ;  /* 0x000000010a0ae824 */ /* 0x100fe200078e0a03 */
[----:B------:R-:W-:Y:S01]  /*9d30*/  IABS R8, R13 ;  /* 0x0000000d00087213 */ /* 0x000fe20000000000 */
[----:B------:R-:W-:Y:S01]  /*9d40*/  VIADD R5, R0, 0x147 ;  /* 0x0000014700057836 */ /* 0x000fe20000000000 */
[C---:B------:R-:W-:Y:S01]  /*9d50*/  ISETP.GT.U32.AND P6, PT, R3.reuse, R22, PT ;  /* 0x000000160300720c */ /* 0x040fe20003fc4070 */
[----:B------:R-:W-:Y:S01]  /*9d60*/  @!P2 IMAD.IADD R14, R14, 0x1, -R3 ;  /* 0x000000010e0ea824 */ /* 0x000fe200078e0a03 */
[----:B------:R-:W-:Y:S01]  /*9d70*/  ISETP.GT.U32.AND P2, PT, R3, R2, PT ;  /* 0x000000020300720c */ /* 0x000fe20003f44070 */
[----:B------:R-:W-:Y:S01]  /*9d80*/  IMAD.HI.U32 R19, R4, R8, RZ ;  /* 0x0000000804137227 */ /* 0x000fe200078e00ff */
[----:B------:R-:W-:-:S02]  /*9d90*/  IABS R11, R5 ;  /* 0x00000005000b7213 */ /* 0x000fc40000000000 */
[C---:B------:R-:W-:Y:S01]  /*9da0*/  ISETP.GT.U32.AND P1, PT, R3.reuse, R10, PT ;  /* 0x0000000a0300720c */ /* 0x040fe20003f24070 */
[----:B0-----:R-:W-:Y:S02]  /*9db0*/  IMAD.MOV.U32 R7, RZ, RZ, R17 ;  /* 0x000000ffff077224 */ /* 0x001fe400078e0011 */
[C---:B------:R-:W-:Y:S02]  /*9dc0*/  IMAD R21, R3.reuse, R24, R21 ;  /* 0x0000001803157224 */ /* 0x040fe400078e0215 */
[----:B------:R-:W-:Y:S02]  /*9dd0*/  @!P4 IMAD.MOV R7, RZ, RZ, -R7 ;  /* 0x000000ffff07c224 */ /* 0x000fe400078e0a07 */
[----:B------:R-:W-:Y:S02]  /*9de0*/  IMAD.MOV R19, RZ, RZ, -R19 ;  /* 0x000000ffff137224 */ /* 0x000fe400078e0a13 */
[----:B------:R-:W-:Y:S01]  /*9df0*/  IMAD.HI.U32 R12, R4, R11, RZ ;  /* 0x0000000b040c7227 */ /* 0x000fe200078e00ff */
[----:B------:R0:W-:Y:S03]  /*9e00*/  STL [R1+0x70c], R7 ;  /* 0x00070c0701007387 */ /* 0x0001e60000100800 */
[----:B------:R-:W-:-:S02]  /*9e10*/  IMAD R8, R3, R19, R8 ;  /* 0x0000001303087224 */ /* 0x000fc400078e0208 */
[--C-:B------:R-:W-:Y:S01]  /*9e20*/  @!P6 IMAD.IADD R22, R22, 0x1, -R3.reuse ;  /* 0x000000011616e824 */ /* 0x100fe200078e0a03 */
[C---:B------:R-:W-:Y:S01]  /*9e30*/  ISETP.GT.U32.AND P6, PT, R3.reuse, R14, PT ;  /* 0x0000000e0300720c */ /* 0x040fe20003fc4070 */
[----:B------:R-:W-:Y:S02]  /*9e40*/  IMAD.MOV R12, RZ, RZ, -R12 ;  /* 0x000000ffff0c7224 */ /* 0x000fe400078e0a0c */
[----:B------:R-:W-:Y:S01]  /*9e50*/  @!P2 IMAD.IADD R2, R2, 0x1, -R3 ;  /* 0x000000010202a824 */ /* 0x000fe200078e0a03 */
[C---:B------:R-:W-:Y:S01]  /*9e60*/  ISETP.GT.U32.AND P2, PT, R3.reuse, R8, PT ;  /* 0x000000080300720c */ /* 0x040fe20003f44070 */
[----:B0-----:R-:W-:Y:S01]  /*9e70*/  IMAD.MOV.U32 R7, RZ, RZ, R15 ;  /* 0x000000ffff077224 */ /* 0x001fe200078e000f */
[C---:B------:R-:W-:Y:S01]  /*9e80*/  ISETP.GT.U32.AND P4, PT, R3.reuse, R22, PT ;  /* 0x000000160300720c */ /* 0x040fe20003f84070 */
[C---:B------:R-:W-:Y:S02]  /*9e90*/  IMAD R11, R3.reuse, R12, R11 ;  /* 0x0000000c030b7224 */ /* 0x040fe400078e020b */
[----:B------:R-:W-:Y:S01]  /*9ea0*/  @!P0 IMAD.MOV R7, RZ, RZ, -R7 ;  /* 0x000000ffff078224 */ /* 0x000fe200078e0a07 */
[----:B------:R-:W-:Y:S01]  /*9eb0*/  ISETP.GT.U32.AND P0, PT, R3, R21, PT ;  /* 0x000000150300720c */ /* 0x000fe20003f04070 */
[----:B------:R-:W-:-:S02]  /*9ec0*/  VIADD R19, R0, 0x146 ;  /* 0x0000014600137836 */ /* 0x000fc40000000000 */
[----:B------:R-:W-:Y:S01]  /*9ed0*/  VIADD R12, R0, 0x145 ;  /* 0x00000145000c7836 */ /* 0x000fe20000000000 */
[----:B------:R0:W-:Y:S01]  /*9ee0*/  STL [R1+0x708], R7 ;  /* 0x0007080701007387 */ /* 0x0001e20000100800 */
[----:B------:R-:W-:Y:S01]  /*9ef0*/  IMAD.MOV.U32 R23, RZ, RZ, R2 ;  /* 0x000000ffff177224 */ /* 0x000fe200078e0002 */
[----:B------:R-:W-:Y:S01]  /*9f00*/  IABS R16, R19 ;  /* 0x0000001300107213 */ /* 0x000fe20000000000 */
[--C-:B------:R-:W-:Y:S01]  /*9f10*/  @!P1 IMAD.IADD R10, R10, 0x1, -R3.reuse ;  /* 0x000000010a0a9824 */ /* 0x100fe200078e0a03 */
[----:B------:R-:W-:Y:S01]  /*9f20*/  IABS R17, R12 ;  /* 0x0000000c00117213 */ /* 0x000fe20000000000 */
[----:B------:R-:W-:Y:S01]  /*9f30*/  @!P6 IMAD.IADD R14, R14, 0x1, -R3 ;  /* 0x000000010e0ee824 */ /* 0x000fe200078e0a03 */
[----:B------:R-:W-:Y:S01]  /*9f40*/  ISETP.GT.U32.AND P6, PT, R3, R11, PT ;  /* 0x0000000b0300720c */ /* 0x000fe20003fc4070 */
[----:B------:R-:W-:Y:S01]  /*9f50*/  @!P5 IMAD.MOV R23, RZ, RZ, -R23 ;  /* 0x000000ffff17d224 */ /* 0x000fe200078e0a17 */
[----:B------:R-:W-:Y:S01]  /*9f60*/  ISETP.GE.AND P1, PT, R18, RZ, PT ;  /* 0x000000ff1200720c */ /* 0x000fe20003f26270 */
[----:B------:R-:W-:Y:S01]  /*9f70*/  @!P0 IMAD.IADD R21, R21, 0x1, -R3 ;  /* 0x0000000115158824 */ /* 0x000fe200078e0a03 */
[----:B------:R-:W-:Y:S01]  /*9f80*/  ISETP.GE.AND P0, PT, R20, RZ, PT ;  /* 0x000000ff1400720c */ /* 0x000fe20003f06270 */
[C---:B------:R-:W-:Y:S01]  /*9f90*/  IMAD.HI.U32 R15, R4.reuse, R16, RZ ;  /* 0x00000010040f7227 */ /* 0x040fe200078e00ff */
[----:B------:R-:W-:Y:S02]  /*9fa0*/  STL [R1+0x704], R23 ;  /* 0x0007041701007387 */ /* 0x000fe40000100800 */
[----:B------:R-:W-:Y:S01]  /*9fb0*/  ISETP.GT.U32.AND P5, PT, R3, R21, PT ;  /* 0x000000150300720c */ /* 0x000fe20003fa4070 */
[----:B------:R-:W-:-:S04]  /*9fc0*/  IMAD.HI.U32 R18, R4, R17, RZ ;  /* 0x0000001104127227 */ /* 0x000fc800078e00ff */
[--C-:B------:R-:W-:Y:S01]  /*9fd0*/  @!P2 IMAD.IADD R8, R8, 0x1, -R3.reuse ;  /* 0x000000010808a824 */ /* 0x100fe200078e0a03 */
[----:B------:R-:W-:Y:S01]  /*9fe0*/  ISETP.GE.AND P2, PT, R13, RZ, PT ;  /* 0x000000ff0d00720c */ /* 0x000fe20003f46270 */
[----:B0-----:R-:W-:Y:S02]  /*9ff0*/  IMAD.MOV.U32 R7, RZ, RZ, R10 ;  /* 0x000000ffff077224 */ /* 0x001fe400078e000a */
[----:B------:R-:W-:Y:S01]  /*a000*/  @!P4 IMAD.IADD R22, R22, 0x1, -R3 ;  /* 0x000000011616c824 */ /* 0x000fe200078e0a03 */
[----:B------:R-:W-:Y:S01]  /*a010*/  ISETP.GE.AND P4, PT, R9, RZ, PT ;  /* 0x000000ff0900720c */ /* 0x000fe20003f86270 */
[----:B------:R-:W-:Y:S02]  /*a020*/  IMAD.MOV R15, RZ, RZ, -R15 ;  /* 0x000000ffff0f7224 */ /* 0x000fe400078e0a0f */
[----:B------:R-:W-:Y:S02]  /*a030*/  IMAD.MOV R18, RZ, RZ, -R18 ;  /* 0x000000ffff127224 */ /* 0x000fe400078e0a12 */
[----:B------:R-:W-:Y:S01]  /*a040*/  @!P3 IMAD.MOV R7, RZ, RZ, -R7 ;  /* 0x000000ffff07b224 */ /* 0x000fe200078e0a07 */
[C---:B------:R-:W-:Y:S01]  /*a050*/  ISETP.GT.U32.AND P3, PT, R3.reuse, R8, PT ;  /* 0x000000080300720c */ /* 0x040fe20003f64070 */
[----:B------:R-:W-:-:S02]  /*a060*/  IMAD R15, R3, R15, R16 ;  /* 0x0000000f030f7224 */ /* 0x000fc400078e0210 */
[----:B------:R-:W-:Y:S01]  /*a070*/  IMAD R17, R3, R18, R17 ;  /* 0x0000001203117224 */ /* 0x000fe200078e0211 */
[----:B------:R0:W-:Y:S01]  /*a080*/  STL [R1+0x6f8], R7 ;  /* 0x0006f80701007387 */ /* 0x0001e20000100800 */
[----:B------:R-:W-:Y:S02]  /*a090*/  IMAD.MOV.U32 R10, RZ, RZ, R14 ;  /* 0x000000ffff0a7224 */ /* 0x000fe400078e000e */
[--C-:B------:R-:W-:Y:S02]  /*a0a0*/  @!P6 IMAD.IADD R11, R11, 0x1, -R3.reuse ;  /* 0x000000010b0be824 */ /* 0x100fe400078e0a03 */
[----:B------:R-:W-:Y:S01]  /*a0b0*/  @!P1 IMAD.MOV R10, RZ, RZ, -R10 ;  /* 0x000000ffff0a9224 */ /* 0x000fe200078e0a0a */
[----:B------:R-:W-:Y:S01]  /*a0c0*/  ISETP.GT.U32.AND P1, PT, R3, R15, PT ;  /* 0x0000000f0300720c */ /* 0x000fe20003f24070 */
[--C-:B------:R-:W-:Y:S01]  /*a0d0*/  @!P5 IMAD.IADD R21, R21, 0x1, -R3.reuse ;  /* 0x000000011515d824 */ /* 0x100fe200078e0a03 */
[C---:B------:R-:W-:Y:S01]  /*a0e0*/  ISETP.GT.U32.AND P5, PT, R3.reuse, R17, PT ;  /* 0x000000110300720c */ /* 0x040fe20003fa4070 */
[----:B------:R-:W-:Y:S01]  /*a0f0*/  VIADD R2, R0, 0x144 ;  /* 0x0000014400027836 */ /* 0x000fe20000000000 */
[----:B------:R-:W-:Y:S01]  /*a100*/  ISETP.GT.U32.AND P6, PT, R3, R11, PT ;  /* 0x0000000b0300720c */ /* 0x000fe20003fc4070 */
[----:B0-----:R-:W-:Y:S01]  /*a110*/  IMAD.MOV.U32 R7, RZ, RZ, R22 ;  /* 0x000000ffff077224 */ /* 0x001fe200078e0016 */
[----:B------:R0:W-:Y:S01]  /*a120*/  STL [R1+0x734], R10 ;  /* 0x0007340a01007387 */ /* 0x0001e20000100800 */
[----:B------:R-:W-:Y:S01]  /*a130*/  @!P3 IMAD.IADD R8, R8, 0x1, -R3 ;  /* 0x000000010808b824 */ /* 0x000fe200078e0a03 */
[----:B------:R-:W-:Y:S01]  /*a140*/  IABS R13, R2 ;  /* 0x00000002000d7213 */ /* 0x000fe20000000000 */
[----:B------:R-:W-:Y:S01]  /*a150*/  @!P4 IMAD.MOV R7, RZ, RZ, -R7 ;  /* 0x000000ffff07c224 */ /* 0x000fe200078e0a07 */
[----:B------:R-:W-:Y:S01]  /*a160*/  ISETP.GE.AND P4, PT, R5, RZ, PT ;  /* 0x000000ff0500720c */ /* 0x000fe20003f86270 */
[----:B------:R-:W-:Y:S01]  /*a170*/  IMAD.MOV.U32 R14, RZ, RZ, R21 ;  /* 0x000000ffff0e7224 */ /* 0x000fe200078e0015 */
[----:B------:R-:W-:Y:S01]  /*a180*/  ISETP.GE.AND P3, PT, R19, RZ, PT ;  /* 0x000000ff1300720c */ /* 0x000fe20003f66270 */
[----:B------:R-:W-:Y:S01]  /*a190*/  VIADD R9, R0, 0x143 ;  /* 0x0000014300097836 */ /* 0x000fe20000000000 */
[----:B------:R1:W-:Y:S01]  /*a1a0*/  STL [R1+0x728], R7 ;  /* 0x0007280701007387 */ /* 0x0003e20000100800 */
[----:B------:R-:W-:-:S02]  /*a1b0*/  @!P0 IMAD.MOV R14, RZ, RZ, -R14 ;  /* 0x000000ffff0e8224 */ /* 0x000fc400078e0a0e */
[----:B0-----:R-:W-:Y:S01]  /*a1c0*/  IMAD.HI.U32 R10, R4, R13, RZ ;  /* 0x0000000d040a7227 */ /* 0x001fe200078e00ff */
[----:B------:R-:W-:Y:S02]  /*a1d0*/  IABS R5, R9 ;  /* 0x0000000900057213 */ /* 0x000fe40000000000 */
[----:B------:R-:W-:Y:S01]  /*a1e0*/  STL [R1+0x778], R14 ;  /* 0x0007780e01007387 */ /* 0x000fe20000100800 */
[--C-:B------:R-:W-:Y:S01]  /*a1f0*/  @!P1 IMAD.IADD R15, R15, 0x1, -R3.reuse ;  /* 0x000000010f0f9824 */ /* 0x100fe200078e0a03 */
[----:B------:R-:W-:Y:S01]  /*a200*/  ISETP.GE.AND P1, PT, R2, RZ, PT ;  /* 0x000000ff0200720c */ /* 0x000fe20003f26270 */
[--C-:B------:R-:W-:Y:S02]  /*a210*/  @!P5 IMAD.IADD R17, R17, 0x1, -R3.reuse ;  /* 0x000000011111d824 */ /* 0x100fe400078e0a03 */
[----:B-1----:R-:W-:Y:S01]  /*a220*/  IMAD.MOV.U32 R7, RZ, RZ, R8 ;  /* 0x000000ffff077224 */ /* 0x002fe200078e0008 */
[----:B------:R-:W-:Y:S01]  /*a230*/  ISETP.GT.U32.AND P0, PT, R3, R15, PT ;  /* 0x0000000f0300720c */ /* 0x000fe20003f04070 */
[----:B------:R-:W-:Y:S01]  /*a240*/  @!P6 IMAD.IADD R11, R11, 0x1, -R3 ;  /* 0x000000010b0be824 */ /* 0x000fe200078e0a03 */
[----:B------:R-:W-:Y:S01]  /*a250*/  ISETP.GT.U32.AND P5, PT, R3, R17, PT ;  /* 0x000000110300720c */ /* 0x000fe20003fa4070 */
[----:B------:R-:W-:Y:S01]  /*a260*/  @!P2 IMAD.MOV R7, RZ, RZ, -R7 ;  /* 0x000000ffff07a224 */ /* 0x000fe200078e0a07 */
[----:B------:R-:W-:Y:S01]  /*a270*/  ISETP.GE.AND P6, PT, R12, RZ, PT ;  /* 0x000000ff0c00720c */ /* 0x000fe20003fc6270 */
[----:B------:R-:W-:Y:S01]  /*a280*/  IMAD.MOV R10, RZ, RZ, -R10 ;  /* 0x000000ffff0a7224 */ /* 0x000fe200078e0a0a */
[----:B------:R-:W-:Y:S01]  /*a290*/  ISETP.GE.AND P2, PT, R9, RZ, PT ;  /* 0x000000ff0900720c */ /* 0x000fe20003f46270 */
[----:B------:R-:W-:Y:S01]  /*a2a0*/  IMAD.HI.U32 R2, R4, R5, RZ ;  /* 0x0000000504027227 */ /* 0x000fe200078e00ff */
[----:B------:R0:W-:Y:S03]  /*a2b0*/  STL [R1+0x78c], R7 ;  /* 0x00078c0701007387 */ /* 0x0001e60000100800 */
[----:B------:R-:W-:-:S02]  /*a2c0*/  IMAD R13, R3, R10, R13 ;  /* 0x0000000a030d7224 */ /* 0x000fc400078e020d */
[----:B------:R-:W-:Y:S02]  /*a2d0*/  IMAD.MOV R2, RZ, RZ, -R2 ;  /* 0x000000ffff027224 */ /* 0x000fe400078e0a02 */
[----:B------:R-:W-:Y:S02]  /*a2e0*/  @!P0 IMAD.IADD R15, R15, 0x1, -R3 ;  /* 0x000000010f0f8824 */ /* 0x000fe400078e0a03 */
[----:B------:R-:W-:Y:S02]  /*a2f0*/  IMAD R8, R3, R2, R5 ;  /* 0x0000000203087224 */ /* 0x000fe400078e0205 */
[----:B0-----:R-:W-:Y:S02]  /*a300*/  IMAD.MOV.U32 R7, RZ, RZ, R11 ;  /* 0x000000ffff077224 */ /* 0x001fe400078e000b */
[----:B------:R-:W-:Y:S01]  /*a310*/  @!P5 IMAD.IADD R17, R17, 0x1, -R3 ;  /* 0x000000011111d824 */ /* 0x000fe200078e0a03 */
[C---:B------:R-:W-:Y:S01]  /*a320*/  ISETP.GT.U32.AND P5, PT, R3.reuse, R8, PT ;  /* 0x000000080300720c */ /* 0x040fe20003fa4070 */
[----:B------:R-:W-:Y:S01]  /*a330*/  @!P4 IMAD.MOV R7, RZ, RZ, -R7 ;  /* 0x000000ffff07c224 */ /* 0x000fe200078e0a07 */
[----:B------:R-:W-:Y:S01]  /*a340*/  ISETP.GT.U32.AND P4, PT, R3, R13, PT ;  /* 0x0000000d0300720c */ /* 0x000fe20003f84070 */
[----:B------:R-:W-:-:S02]  /*a350*/  VIADD R10, R0, 0x142 ;  /* 0x00000142000a7836 */ /* 0x000fc40000000000 */
[C---:B------:R-:W-:Y:S01]  /*a360*/  VIADD R11, R0.reuse, 0x141 ;  /* 0x00000141000b7836 */ /* 0x040fe20000000000 */
[----:B------:R0:W-:Y:S01]  /*a370*/  STL [R1+0x788], R7 ;  /* 0x0007880701007387 */ /* 0x0001e20000100800 */
[----:B------:R-:W-:Y:S01]  /*a380*/  VIADD R9, R0, 0x140 ;  /* 0x0000014000097836 */ /* 0x000fe20000000000 */
[----:B------:R-:W-:Y:S01]  /*a390*/  ISETP.GE.AND P0, PT, R10, RZ, PT ;  /* 0x000000ff0a00720c */ /* 0x000fe20003f06270 */
[----:B------:R-:W-:Y:S01]  /*a3a0*/  VIADD R16, R0, 0x13f ;  /* 0x0000013f00107836 */ /* 0x000fe20000000000 */
[----:B------:R-:W-:Y:S02]  /*a3b0*/  IABS R10, R10 ;  /* 0x0000000a000a7213 */ /* 0x000fe40000000000 */
[----:B------:R-:W-:Y:S01]  /*a3c0*/  IABS R2, R11 ;  /* 0x0000000b00027213 */ /* 0x000fe20000000000 */
[--C-:B------:R-:W-:Y:S01]  /*a3d0*/  @!P5 IMAD.IADD R8, R8, 0x1, -R3.reuse ;  /* 0x000000010808d824 */ /* 0x100fe200078e0a03 */
[----:B------:R-:W-:Y:S01]  /*a3e0*/  IABS R5, R9 ;  /* 0x0000000900057213 */ /* 0x000fe20000000000 */
[----:B------:R-:W-:Y:S01]  /*a3f0*/  @!P4 IMAD.IADD R13, R13, 0x1, -R3 ;  /* 0x000000010d0dc824 */ /* 0x000fe200078e0a03 */
[----:B------:R-:W-:Y:S01]  /*a400*/  ISETP.GE.AND P4, PT, R11, RZ, PT ;  /* 0x000000ff0b00720c */ /* 0x000fe20003f86270 */
[----:B0-----:R-:W-:Y:S01]  /*a410*/  IMAD.MOV.U32 R7, RZ, RZ, R15 ;  /* 0x000000ffff077224 */ /* 0x001fe200078e000f */
[----:B------:R-:W-:Y:S01]  /*a420*/  ISETP.GT.U32.AND P5, PT, R3, R8, PT ;  /* 0x000000080300720c */ /* 0x000fe20003fa4070 */
[----:B------:R-:W-:Y:S01]  /*a430*/  IMAD.HI.U32 R14, R4, R10, RZ ;  /* 0x0000000a040e7227 */ /* 0x000fe200078e00ff */
[----:B------:R-:W-:-:S03]  /*a440*/  IABS R18, R16 ;  /* 0x0000001000127213 */ /* 0x000fc60000000000 */
[----:B------:R-:W-:Y:S01]  /*a450*/  @!P3 IMAD.MOV R7, RZ, RZ, -R7 ;  /* 0x000000ffff07b224 */ /* 0x000fe200078e0a07 */
[----:B------:R-:W-:Y:S01]  /*a460*/  ISETP.GT.U32.AND P3, PT, R3, R13, PT ;  /* 0x0000000d0300720c */ /* 0x000fe20003f64070 */
[----:B------:R-:W-:Y:S02]  /*a470*/  IMAD.MOV R14, RZ, RZ, -R14 ;  /* 0x000000ffff0e7224 */ /* 0x000fe400078e0a0e */
[C---:B------:R-:W-:Y:S01]  /*a480*/  IMAD.HI.U32 R12, R4.reuse, R2, RZ ;  /* 0x00000002040c7227 */ /* 0x040fe200078e00ff */
[----:B------:R0:W-:Y:S03]  /*a490*/  STL [R1+0x784], R7 ;  /* 0x0007840701007387 */ /* 0x0001e60000100800 */
[----:B------:R-:W-:-:S04]  /*a4a0*/  IMAD.HI.U32 R11, R4, R5, RZ ;  /* 0x00000005040b7227 */ /* 0x000fc800078e00ff */
[----:B------:R-:W-:Y:S02]  /*a4b0*/  IMAD.MOV R12, RZ, RZ, -R12 ;  /* 0x000000ffff0c7224 */ /* 0x000fe400078e0a0c */
[----:B------:R-:W-:Y:S02]  /*a4c0*/  @!P3 IMAD.IADD R13, R13, 0x1, -R3 ;  /* 0x000000010d0db824 */ /* 0x000fe400078e0a03 */
[----:B0-----:R-:W-:Y:S02]  /*a4d0*/  IMAD.MOV.U32 R7, RZ, RZ, R17 ;  /* 0x000000ffff077224 */ /* 0x001fe400078e0011 */
[----:B------:R-:W-:Y:S02]  /*a4e0*/  IMAD.MOV R11, RZ, RZ, -R11 ;  /* 0x000000ffff0b7224 */ /* 0x000fe400078e0a0b */
[----:B------:R-:W-:Y:S01]  /*a4f0*/  @!P6 IMAD.MOV R7, RZ, RZ, -R7 ;  /* 0x000000ffff07e224 */ /* 0x000fe200078e0a07 */
[----:B------:R-:W-:Y:S01]  /*a500*/  ISETP.GE.AND P6, PT, R9, RZ, PT ;  /* 0x000000ff0900720c */ /* 0x000fe20003fc6270 */
[----:B------:R-:W-:-:S02]  /*a510*/  IMAD R9, R3, R14, R10 ;  /* 0x0000000e03097224 */ /* 0x000fc400078e020a */
[C---:B------:R-:W-:Y:S01]  /*a520*/  IMAD R2, R3.reuse, R12, R2 ;  /* 0x0000000c03027224 */ /* 0x040fe200078e0202 */
[----:B------:R0:W-:Y:S01]  /*a530*/  STL [R1+0x780], R7 ;  /* 0x0007800701007387 */ /* 0x0001e20000100800 */
[C---:B------:R-:W-:Y:S01]  /*a540*/  IMAD R5, R3.reuse, R11, R5 ;  /* 0x0000000b03057224 */ /* 0x040fe200078e0205 */
[C---:B------:R-:W-:Y:S01]  /*a550*/  ISETP.GT.U32.AND P3, PT, R3.reuse, R9, PT ;  /* 0x000000090300720c */ /* 0x040fe20003f64070 */
[----:B------:R-:W-:Y:S01]  /*a560*/  @!P5 IMAD.IADD R8, R8, 0x1, -R3 ;  /* 0x000000010808d824 */ /* 0x000fe200078e0a03 */
[----:B------:R-:W-:Y:S01]  /*a570*/  ISETP.GT.U32.AND P5, PT, R3, R2, PT ;  /* 0x000000020300720c */ /* 0x000fe20003fa4070 */
[C---:B------:R-:W-:Y:S02]  /*a580*/  VIADD R14, R0.reuse, 0x13e ;  /* 0x0000013e000e7836 */ /* 0x040fe40000000000 */
[C---:B------:R-:W-:Y:S02]  /*a590*/  VIADD R10, R0.reuse, 0x13d ;  /* 0x0000013d000a7836 */ /* 0x040fe40000000000 */
[----:B------:R-:W-:Y:S01]  /*a5a0*/  VIADD R12, R0, 0x13c ;  /* 0x0000013c000c7836 */ /* 0x000fe20000000000 */
[----:B------:R-:W-:Y:S01]  /*a5b0*/  IABS R17, R14 ;  /* 0x0000000e00117213 */ /* 0x000fe20000000000 */
[----:B0-----:R-:W-:Y:S01]  /*a5c0*/  IMAD.MOV.U32 R7, RZ, RZ, R13 ;  /* 0x000000ffff077224 */ /* 0x001fe200078e000d */
[----:B------:R-:W-:Y:S01]  /*a5d0*/  IABS R11, R10 ;  /* 0x0000000a000b7213 */ /* 0x000fe20000000000 */
[----:B------:R-:W-:Y:S01]  /*a5e0*/  IMAD.HI.U32 R13, R4, R18, RZ ;  /* 0x00000012040d7227 */ /* 0x000fe200078e00ff */
[----:B------:R-:W-:-:S03]  /*a5f0*/  IABS R15, R12 ;  /* 0x0000000c000f7213 */ /* 0x000fc60000000000 */
[----:B------:R-:W-:Y:S01]  /*a600*/  @!P1 IMAD.MOV R7, RZ, RZ, -R7 ;  /* 0x000000ffff079224 */ /* 0x000fe200078e0a07 */
[----:B------:R-:W-:Y:S01]  /*a610*/  ISETP.GT.U32.AND P1, PT, R3, R5, PT ;  /* 0x000000050300720c */ /* 0x000fe20003f24070 */
[--C-:B------:R-:W-:Y:S02]  /*a620*/  @!P3 IMAD.IADD R9, R9, 0x1, -R3.reuse ;  /* 0x000000010909b824 */ /* 0x100fe400078e0a03 */
[----:B------:R-:W-:Y:S01]  /*a630*/  @!P5 IMAD.IADD R2, R2, 0x1, -R3 ;  /* 0x000000010202d824 */ /* 0x000fe200078e0a03 */
[----:B------:R0:W-:Y:S01]  /*a640*/  STL [R1+0x77c], R7 ;  /* 0x00077c0701007387 */ /* 0x0001e20000100800 */
[----:B------:R-:W-:Y:S01]  /*a650*/  IMAD.MOV R13, RZ, RZ, -R13 ;  /* 0x000000ffff0d7224 */ /* 0x000fe200078e0a0d */
[C---:B------:R-:W-:Y:S02]  /*a660*/  ISETP.GT.U32.AND P3, PT, R3.reuse, R9, PT ;  /* 0x000000090300720c */ /* 0x040fe40003f64070 */
[----:B------:R-:W-:-:S05]  /*a670*/  ISETP.GT.U32.AND P5, PT, R3, R2, PT ;  /* 0x000000020300720c */ /* 0x000fca0003fa4070 */
[----:B------:R-:W-:Y:S02]  /*a680*/  @!P1 IMAD.IADD R5, R5, 0x1, -R3 ;  /* 0x0000000105059824 */ /* 0x000fe400078e0a03 */
[----:B0-----:R-:W-:Y:S02]  /*a690*/  IMAD.MOV.U32 R7, RZ, RZ, R8 ;  /* 0x000000ffff077224 */ /* 0x001fe400078e0008 */
[C---:B------:R-:W-:Y:S01]  /*a6a0*/  IMAD R8, R3.reuse, R13, R18 ;  /* 0x0000000d03087224 */ /* 0x040fe200078e0212 */
[----:B------:R-:W-:Y:S01]  /*a6b0*/  ISETP.GT.U32.AND P1, PT, R3, R5, PT ;  /* 0x000000050300720c */ /* 0x000fe20003f24070 */
[----:B------:R-:W-:Y:S01]  /*a6c0*/  @!P2 IMAD.MOV R7, RZ, RZ, -R7 ;  /* 0x000000ffff07a224 */ /* 0x000fe200078e0a07 */
[----:B------:R-:W-:Y:S01]  /*a6d0*/  ISETP.GE.AND P2, PT, R16, RZ, PT ;  /* 0x000000ff1000720c */ /* 0x000fe20003f46270 */
[----:B------:R-:W-:Y:S01]  /*a6e0*/  @!P3 IMAD.IADD R9, R9, 0x1, -R3 ;  /* 0x000000010909b824 */ /* 0x000fe200078e0a03 */
[----:B------:R-:W-:Y:S01]  /*a6f0*/  ISETP.GT.U32.AND P3, PT, R3, R8, PT ;  /* 0x000000080300720c */ /* 0x000fe20003f64070 */
[----:B------:R-:W-:Y:S01]  /*a700*/  IMAD.MOV.U32 R13, RZ, RZ, R15 ;  /* 0x000000ffff0d7224 */ /* 0x000fe200078e000f */
[----:B------:R0:W-:Y:S01]  /*a710*/  STL [R1+0x774], R7 ;  /* 0x0007740701007387 */ /* 0x0001e20000100800 */
[----:B------:R-:W-:-:S04]  /*a720*/  IMAD.HI.U32 R18, R4, R17, RZ ;  /* 0x0000001104127227 */ /* 0x000fc800078e00ff */
        /* <DEDUP_REMOVED lines=20> */
[----:B------:R-:W-:Y:S02]  /*a870*/  VIADD R16, R0, 0x13b ;  /* 0x0000013b00107836 */ /* 0x000fe40000000000 */
        /* <DEDUP_REMOVED lines=11> */
[----:B------:R-:W-:Y:S01]  /*a930*/  ISETP.GT.U32.AND P1, PT, R3, R14, PT ;  /* 0x0000000e0300720c */ /* 0x000fe20003f24070 */
        /* <DEDUP_REMOVED lines=47> */
[----:B------:R-:W-:Y:S01]  /*ac30*/  ISETP.GT.U32.AND P4, PT, R3, R16, PT ;  /* 0x000000100300720c */ /* 0x000fe20003f84070 */
[----:B------:R-:W-:Y:S01]  /*ac40*/  @!P5 IMAD.IADD R2, R2, 0x1, -R3 ;  /* 0x000000010202d824 */ /* 0x000fe200078e0a03 */
[----:B------:R-:W-:Y:S01]  /*ac50*/  ISETP.GE.AND P5, PT, R8, RZ, PT ;  /* 0x000000ff0800720c */ /* 0x000fe20003fa6270 */
[----:B0-----:R-:W-:-:S02]  /*ac60*/  IMAD.MOV.U32 R7, RZ, RZ, R9 ;  /* 0x000000ffff077224 */ /* 0x001fc400078e0009 */
[C---:B------:R-:W-:Y:S02]  /*ac70*/  IMAD R9, R3.reuse, R13, R10 ;  /* 0x0000000d03097224 */ /* 0x040fe400078e020a */
        /* <DEDUP_REMOVED lines=8> */
[----:B-1----:R-:W-:Y:S01]  /*ad00*/  IABS R11, R17 ;  /* 0x00000011000b7213 */ /* 0x002fe20000000000 */
[----:B------:R-:W-:Y:S01]  /*ad10*/  VIADD R10, R0, 0x134 ;  /* 0x00000134000a7836 */ /* 0x000fe20000000000 */
        /* <DEDUP_REMOVED lines=19> */
[----:B------:R-:W-:Y:S01]  /*ae50*/  VIADD R11, R0, 0x133 ;  /* 0x00000133000b7836 */ /* 0x000fe20000000000 */
[C---:B------:R-:W-:Y:S01]  /*ae60*/  ISETP.GT.U32.AND P6, PT, R3.reuse, R5, PT ;  /* 0x000000050300720c */ /* 0x040fe20003fc4070 */
[----:B------:R-:W-:Y:S01]  /*ae70*/  @!P0 IMAD.MOV R7, RZ, RZ, -R7 ;  /* 0x000000ffff078224 */ /* 0x000fe200078e0a07 */
[----:B------:R-:W-:Y:S01]  /*ae80*/  ISETP.GT.U32.AND P0, PT, R3, R9, PT ;  /* 0x000000090300720c */ /* 0x000fe20003f04070 */
[----:B------:R-:W-:Y:S01]  /*ae90*/  IMAD.HI.U32 R20, R4, R19, RZ ;  /* 0x0000001304147227 */ /* 0x000fe200078e00ff */
[----:B------:R-:W-:Y:S02]  /*aea0*/  IABS R13, R11 ;  /* 0x0000000b000d7213 */ /* 0x000fe40000000000 */
[----:B------:R0:W-:Y:S01]  /*aeb0*/  STL [R1+0x79c], R7 ;  /* 0x00079c0701007387 */ /* 0x0001e20000100800 */
[----:B------:R-:W-:Y:S01]  /*aec0*/  @!P3 IMAD.IADD R2, R2, 0x1, -R3 ;  /* 0x000000010202b824 */ /* 0x000fe200078e0a03 */
[----:B------:R-:W-:Y:S01]  /*aed0*/  ISETP.GE.AND P3, PT, R8, RZ, PT ;  /* 0x000000ff0800720c */ /* 0x000fe20003f66270 */
[----:B------:R-:W-:Y:S01]  /*aee0*/  IMAD.MOV R20, RZ, RZ, -R20 ;  /* 0x000000ffff147224 */ /* 0x000fe200078e0a14 */
[----:B------:R-:W-:Y:S01]  /*aef0*/  STL [R1+0x798], R15 ;  /* 0x0007980f01007387 */ /* 0x000fe20000100800 */
[----:B------:R-:W-:-:S04]  /*af00*/  IMAD.HI.U32 R18, R4, R13, RZ ;  /* 0x0000000d04127227 */ /* 0x000fc800078e00ff */
[----:B------:R-:W-:Y:S01]  /*af10*/  @!P6 IMAD.IADD R5, R5, 0x1, -R3 ;  /* 0x000000010505e824 */ /* 0x000fe200078e0a03 */
[C---:B------:R-:W-:Y:S01]  /*af20*/  ISETP.GT.U32.AND P6, PT, R3.reuse, R2, PT ;  /* 0x000000020300720c */ /* 0x040fe20003fc4070 */
[----:B0-----:R-:W-:Y:S02]  /*af30*/  IMAD.MOV.U32 R7, RZ, RZ, R16 ;  /* 0x000000ffff077224 */ /* 0x001fe400078e0010 */
[----:B------:R-:W-:Y:S02]  /*af40*/  VIADD R14, R0, 0x132 ;  /* 0x00000132000e7836 */ /* 0x000fe40000000000 */
[C---:B------:R-:W-:Y:S02]  /*af50*/  IMAD R8, R3.reuse, R20, R19 ;  /* 0x0000001403087224 */ /* 0x040fe400078e0213 */
[----:B------:R-:W-:Y:S02]  /*af60*/  IMAD.MOV R18, RZ, RZ, -R18 ;  /* 0x000000ffff127224 */ /* 0x000fe400078e0a12 */
[----:B------:R-:W-:Y:S01]  /*af70*/  @!P1 IMAD.MOV R7, RZ, RZ, -R7 ;  /* 0x000000ffff079224 */ /* 0x000fe200078e0a07 */
[----:B------:R-:W-:Y:S01]  /*af80*/  ISETP.GT.U32.AND P2, PT, R3, R8, PT ;  /* 0x000000080300720c */ /* 0x000fe20003f44070 */
[----:B------:R-:W-:Y:S01]  /*af90*/  @!P0 IMAD.IADD R9, R9, 0x1, -R3 ;  /* 0x0000000109098824 */ /* 0x000fe200078e0a03 */
[----:B------:R-:W-:Y:S01]  /*afa0*/  ISETP.GE.AND P0, PT, R17, RZ, PT ;  /* 0x000000ff1100720c */ /* 0x000fe20003f06270 */
[C---:B------:R-:W-:Y:S01]  /*afb0*/  IMAD R13, R3.reuse, R18, R13 ;  /* 0x00000012030d7224 */ /* 0x040fe200078e020d */
[----:B------:R-:W-:Y:S01]  /*afc0*/  IABS R17, R14 ;  /* 0x0000000e00117213 */ /* 0x000fe20000000000 */
[----:B------:R0:W-:Y:S01]  /*afd0*/  STL [R1+0x794], R7 ;  /* 0x0007940701007387 */ /* 0x0001e20000100800 */
[----:B------:R-:W-:Y:S01]  /*afe0*/  @!P5 IMAD.MOV R12, RZ, RZ, -R12 ;  /* 0x000000ffff0cd224 */ /* 0x000fe200078e0a0c */
[C---:B------:R-:W-:Y:S01]  /*aff0*/  ISETP.GT.U32.AND P1, PT, R3.reuse, R5, PT ;  /* 0x000000050300720c */ /* 0x040fe20003f24070 */
[--C-:B------:R-:W-:Y:S01]  /*b000*/  @!P6 IMAD.IADD R2, R2, 0x1, -R3.reuse ;  /* 0x000000010202e824 */ /* 0x100fe200078e0a03 */
[----:B------:R-:W-:Y:S01]  /*b010*/  ISETP.GE.AND P5, PT, R10, RZ, PT ;  /* 0x000000ff0a00720c */ /* 0x000fe20003fa6270 */
[----:B------:R-:W-:Y:S01]  /*b020*/  VIADD R10, R0, 0x131 ;  /* 0x00000131000a7836 */ /* 0x000fe20000000000 */
[----:B------:R-:W-:Y:S01]  /*b030*/  ISETP.GT.U32.AND P6, PT, R3, R13, PT ;  /* 0x0000000d0300720c */ /* 0x000fe20003fc4070 */
[----:B------:R-:W-:Y:S01]  /*b040*/  STL [R1+0x790], R12 ;  /* 0x0007900c01007387 */ /* 0x000fe20000100800 */
[----:B------:R-:W-:-:S02]  /*b050*/  @!P2 IMAD.IADD R8, R8, 0x1, -R3 ;  /* 0x000000010808a824 */ /* 0x000fc400078e0a03 */
[----:B0-----:R-:W-:Y:S01]  /*b060*/  IMAD.MOV.U32 R7, RZ, RZ, R9 ;  /* 0x000000ffff077224 */ /* 0x001fe200078e0009 */
[----:B------:R-:W-:Y:S01]  /*b070*/  ISETP.GE.AND P2, PT, R10, RZ, PT ;  /* 0x000000ff0a00720c */ /* 0x000fe20003f46270 */
[----:B------:R-:W-:-:S04]  /*b080*/  IMAD.HI.U32 R9, R4, R17, RZ ;  /* 0x0000001104097227 */ /* 0x000fc800078e00ff */
[----:B------:R-:W-:Y:S01]  /*b090*/  @!P4 IMAD.MOV R7, RZ, RZ, -R7 ;  /* 0x000000ffff07c224 */ /* 0x000fe200078e0a07 */
[----:B------:R-:W-:Y:S01]  /*b0a0*/  ISETP.GE.AND P4, PT, R11, RZ, PT ;  /* 0x000000ff0b00720c */ /* 0x000fe20003f86270 */
[----:B------:R-:W-:Y:S01]  /*b0b0*/  IMAD.MOV R15, RZ, RZ, -R9 ;  /* 0x000000ffff0f7224 */ /* 0x000fe200078e0a09 */
[----:B------:R-:W-:Y:S01]  /*b0c0*/  IABS R9, R10 ;  /* 0x0000000a00097213 */ /* 0x000fe20000000000 */
[--C-:B------:R-:W-:Y:S01]  /*b0d0*/  @!P1 IMAD.IADD R5, R5, 0x1, -R3.reuse ;  /* 0x0000000105059824 */ /* 0x100fe200078e0a03 */
[----:B------:R0:W-:Y:S01]  /*b0e0*/  STL [R1+0x768], R7 ;  /* 0x0007680701007387 */ /* 0x0001e20000100800 */
[----:B------:R-:W-:Y:S01]  /*b0f0*/  @!P6 IMAD.IADD R13, R13, 0x1, -R3 ;  /* 0x000000010d0de824 */ /* 0x000fe200078e0a03 */
[----:B------:R-:W-:Y:S01]  /*b100*/  ISETP.GE.AND P1, PT, R14, RZ, PT ;  /* 0x000000ff0e00720c */ /* 0x000fe20003f26270 */
[----:B------:R-:W-:Y:S01]  /*b110*/  IMAD.MOV.U32 R10, RZ, RZ, R9 ;  /* 0x000000ffff0a7224 */ /* 0x000fe200078e0009 */
[C---:B------:R-:W-:Y:S01]  /*b120*/  ISETP.GT.U32.AND P6, PT, R3.reuse, R8, PT ;  /* 0x000000080300720c */ /* 0x040fe20003fc4070 */
[----:B------:R-:W-:-:S02]  /*b130*/  IMAD R15, R3, R15, R17 ;  /* 0x0000000f030f7224 */ /* 0x000fc400078e0211 */
[----:B------:R-:W-:-:S04]  /*b140*/  IMAD.HI.U32 R14, R4, R10, RZ ;  /* 0x0000000a040e7227 */ /* 0x000fc800078e00ff */
[----:B0-----:R-:W-:Y:S02]  /*b150*/  IMAD.MOV.U32 R7, RZ, RZ, R2 ;  /* 0x000000ffff077224 */ /* 0x001fe400078e0002 */
[----:B------:R-:W-:Y:S02]  /*b160*/  VIADD R18, R0, 0x12e ;  /* 0x0000012e00127836 */ /* 0x000fe40000000000 */
[----:B------:R-:W-:Y:S01]  /*b170*/  @!P0 IMAD.MOV R7, RZ, RZ, -R7 ;  /* 0x000000ffff078224 */ /* 0x000fe200078e0a07 */
[----:B------:R-:W-:Y:S01]  /*b180*/  ISETP.GT.U32.AND P0, PT, R3, R13, PT ;  /* 0x0000000d0300720c */ /* 0x000fe20003f04070 */
[----:B------:R-:W-:Y:S02]  /*b190*/  @!P6 IMAD.IADD R8, R8, 0x1, -R3 ;  /* 0x000000010808e824 */ /* 0x000fe400078e0a03 */
[C---:B------:R-:W-:Y:S01]  /*b1a0*/  VIADD R9, R0.reuse, 0x12f ;  /* 0x0000012f00097836 */ /* 0x040fe20000000000 */
[----:B------:R0:W-:Y:S01]  /*b1b0*/  STL [R1+0x764], R7 ;  /* 0x0007640701007387 */ /* 0x0001e20000100800 */
[----:B------:R-:W-:-:S03]  /*b1c0*/  VIADD R11, R0, 0x130 ;  /* 0x00000130000b7836 */ /* 0x000fc60000000000 */
[----:B------:R-:W-:Y:S02]  /*b1d0*/  IABS R12, R9 ;  /* 0x00000009000c7213 */ /* 0x000fe40000000000 */
[----:B------:R-:W-:-:S03]  /*b1e0*/  IABS R2, R11 ;  /* 0x0000000b00027213 */ /* 0x000fc60000000000 */
[----:B------:R-:W-:Y:S01]  /*b1f0*/  @!P0 IMAD.IADD R13, R13, 0x1, -R3 ;  /* 0x000000010d0d8824 */ /* 0x000fe200078e0a03 */
[----:B------:R-:W-:Y:S01]  /*b200*/  ISETP.GE.AND P0, PT, R11, RZ, PT ;  /* 0x000000ff0b00720c */ /* 0x000fe20003f06270 */
[----:B0-----:R-:W-:Y:S02]  /*b210*/  IMAD.MOV.U32 R7, RZ, RZ, R5 ;  /* 0x000000ffff077224 */ /* 0x001fe400078e0005 */
[----:B------:R-:W-:Y:S01]  /*b220*/  IMAD.MOV R5, RZ, RZ, -R14 ;  /* 0x000000ffff057224 */ /* 0x000fe200078e0a0e */
[----:B------:R-:W-:Y:S01]  /*b230*/  IABS R14, R18 ;  /* 0x00000012000e7213 */ /* 0x000fe20000000000 */
[----:B------:R-:W-:Y:S01]  /*b240*/  @!P3 IMAD.MOV R7, RZ, RZ, -R7 ;  /* 0x000000ffff07b224 */ /* 0x000fe200078e0a07 */
[C---:B------:R-:W-:Y:S01]  /*b250*/  ISETP.GT.U32.AND P3, PT, R3.reuse, R15, PT ;  /* 0x0000000f0300720c */ /* 0x040fe20003f64070 */
[C---:B------:R-:W-:Y:S02]  /*b260*/  IMAD R5, R3.reuse, R5, R10 ;  /* 0x0000000503057224 */ /* 0x040fe400078e020a */
[----:B------:R-:W-:Y:S01]  /*b270*/  IMAD.MOV.U32 R10, RZ, RZ, R14 ;  /* 0x000000ffff0a7224 */ /* 0x000fe200078e000e */
[----:B------:R0:W-:Y:S01]  /*b280*/  STL [R1+0x760], R7 ;  /* 0x0007600701007387 */ /* 0x0001e20000100800 */
[----:B------:R-:W-:Y:S01]  /*b290*/  IMAD.HI.U32 R14, R4, R12, RZ ;  /* 0x0000000c040e7227 */ /* 0x000fe200078e00ff */
[----:B------:R-:W-:-:S03]  /*b2a0*/  ISETP.GT.U32.AND P6, PT, R3, R5, PT ;  /* 0x000000050300720c */ /* 0x000fc60003fc4070 */
[----:B------:R-:W-:-:S04]  /*b2b0*/  IMAD.HI.U32 R16, R4, R2, RZ ;  /* 0x0000000204107227 */ /* 0x000fc800078e00ff */
[----:B------:R-:W-:Y:S01]  /*b2c0*/  @!P3 IMAD.IADD R15, R15, 0x1, -R3 ;  /* 0x000000010f0fb824 */ /* 0x000fe200078e0a03 */
[----:B------:R-:W-:Y:S01]  /*b2d0*/  ISETP.GE.AND P3, PT, R9, RZ, PT ;  /* 0x000000ff0900720c */ /* 0x000fe20003f66270 */
[----:B0-----:R-:W-:Y:S02]  /*b2e0*/  IMAD.MOV.U32 R7, RZ, RZ, R8 ;  /* 0x000000ffff077224 */ /* 0x001fe400078e0008 */
[----:B------:R-:W-:-:S04]  /*b2f0*/  IMAD.HI.U32 R11, R4, R10, RZ ;  /* 0x0000000a040b7227 */ /* 0x000fc800078e00ff */
[----:B------:R-:W-:Y:S02]  /*b300*/  @!P6 IMAD.IADD R5, R5, 0x1, -R3 ;  /* 0x000000010505e824 */ /* 0x000fe400078e0a03 */
[----:B------:R-:W-:Y:S01]  /*b310*/  @!P5 IMAD.MOV R7, RZ, RZ, -R7 ;  /* 0x000000ffff07d224 */ /* 0x000fe200078e0a07 */
[C---:B------:R-:W-:Y:S01]  /*b320*/  ISETP.GT.U32.AND P5, PT, R3.reuse, R15, PT ;  /* 0x0000000f0300720c */ /* 0x040fe20003fa4070 */
[----:B------:R-:W-:Y:S01]  /*b330*/  IMAD.MOV R14, RZ, RZ, -R14 ;  /* 0x000000ffff0e7224 */ /* 0x000fe200078e0a0e */
[C---:B------:R-:W-:Y:S01]  /*b340*/  ISETP.GT.U32.AND P6, PT, R3.reuse, R5, PT ;  /* 0x000000050300720c */ /* 0x040fe20003fc4070 */
[----:B------:R-:W-:Y:S01]  /*b350*/  IMAD.MOV R16, RZ, RZ, -R16 ;  /* 0x000000ffff107224 */ /* 0x000fe200078e0a10 */
[----:B------:R0:W-:Y:S01]  /*b360*/  STL [R1+0x75c], R7 ;  /* 0x00075c0701007387 */ /* 0x0001e20000100800 */
[----:B------:R-:W-:Y:S02]  /*b370*/  IMAD.MOV R11, RZ, RZ, -R11 ;  /* 0x000000ffff0b7224 */ /* 0x000fe400078e0a0b */
[----:B------:R-:W-:-:S02]  /*b380*/  IMAD R12, R3, R14, R12 ;  /* 0x0000000e030c7224 */ /* 0x000fc400078e020c */
[C---:B------:R-:W-:Y:S02]  /*b390*/  IMAD R2, R3.reuse, R16, R2 ;  /* 0x0000001003027224 */ /* 0x040fe400078e0202 */
[----:B------:R-:W-:Y:S02]  /*b3a0*/  IMAD R10, R3, R11, R10 ;  /* 0x0000000b030a7224 */ /* 0x000fe400078e020a */
[----:B------:R-:W-:Y:S01]  /*b3b0*/  @!P5 IMAD.IADD R15, R15, 0x1, -R3 ;  /* 0x000000010f0fd824 */ /* 0x000fe200078e0a03 */
[----:B------:R-:W-:Y:S01]  /*b3c0*/  ISETP.GT.U32.AND P5, PT, R3, R12, PT ;  /* 0x0000000c0300720c */ /* 0x000fe20003fa4070 */
        /* <DEDUP_REMOVED lines=9> */
[----:B------:R-:W-:Y:S01]  /*b460*/  IABS R20, R11 ;  /* 0x0000000b00147213 */ /* 0x000fe20000000000 */
[--C-:B------:R-:W-:Y:S01]  /*b470*/  @!P5 IMAD.IADD R12, R12, 0x1, -R3.reuse ;  /* 0x000000010c0cd824 */ /* 0x100fe200078e0a03 */
[----:B------:R-:W-:Y:S01]  /*b480*/  IABS R16, R14 ;  /* 0x0000000e00107213 */ /* 0x000fe20000000000 */
[----:B------:R-:W-:Y:S01]  /*b490*/  VIADD R13, R0, 0x12a ;  /* 0x0000012a000d7836 */ /* 0x000fe20000000000 */
[----:B------:R-:W-:Y:S01]  /*b4a0*/  IABS R8, R9 ;  /* 0x0000000900087213 */ /* 0x000fe20000000000 */
[--C-:B------:R-:W-:Y:S01]  /*b4b0*/  @!P6 IMAD.IADD R10, R10, 0x1, -R3.reuse ;  /* 0x000000010a0ae824 */ /* 0x100fe200078e0a03 */
[C---:B------:R-:W-:Y:S01]  /*b4c0*/  ISETP.GT.U32.AND P6, PT, R3.reuse, R12, PT ;  /* 0x0000000c0300720c */ /* 0x040fe20003fc4070 */
[----:B------:R-:W-:Y:S01]  /*b4d0*/  @!P4 IMAD.IADD R2, R2, 0x1, -R3 ;  /* 0x000000010202c824 */ /* 0x000fe200078e0a03 */
[----:B------:R-:W-:Y:S01]  /*b4e0*/  ISETP.GE.AND P4, PT, R18, RZ, PT ;  /* 0x000000ff1200720c */ /* 0x000fe20003f86270 */
[----:B------:R-:W-:Y:S01]  /*b4f0*/  IMAD.MOV.U32 R18, RZ, RZ, R20 ;  /* 0x000000ffff127224 */ /* 0x000fe200078e0014 */
[----:B------:R-:W-:Y:S01]  /*b500*/  IABS R19, R13 ;  /* 0x0000000d00137213 */ /* 0x000fe20000000000 */
[----:B------:R-:W-:Y:S01]  /*b510*/  IMAD.HI.U32 R20, R4, R16, RZ ;  /* 0x0000001004147227 */ /* 0x000fe200078e00ff */
[----:B------:R-:W-:-:S03]  /*b520*/  ISETP.GT.U32.AND P5, PT, R3, R2, PT ;  /* 0x000000020300720c */ /* 0x000fc60003fa4070 */
[----:B------:R-:W-:-:S04]  /*b530*/  IMAD.HI.U32 R17, R4, R8, RZ ;  /* 0x0000000804117227 */ /* 0x000fc800078e00ff */
[----:B------:R-:W-:Y:S02]  /*b540*/  IMAD.MOV R20, RZ, RZ, -R20 ;  /* 0x000000ffff147224 */ /* 0x000fe400078e0a14 */
[----:B------:R-:W-:Y:S02]  /*b550*/  IMAD.MOV R17, RZ, RZ, -R17 ;  /* 0x000000ffff117224 */ /* 0x000fe400078e0a11 */
[----:B------:R-:W-:Y:S02]  /*b560*/  IMAD.MOV.U32 R21, RZ, RZ, R15 ;  /* 0x000000ffff157224 */ /* 0x000fe400078e000f */
[C---:B------:R-:W-:Y:S02]  /*b570*/  IMAD R16, R3.reuse, R20, R16 ;  /* 0x0000001403107224 */ /* 0x040fe400078e0210 */
[----:B------:R-:W-:Y:S02]  /*b580*/  IMAD R8, R3, R17, R8 ;  /* 0x0000001103087224 */ /* 0x000fe400078e0208 */
[----:B------:R-:W-:-:S04]  /*b590*/  IMAD.HI.U32 R15, R4, R19, RZ ;  /* 0x00000013040f7227 */ /* 0x000fc800078e00ff */
[----:B------:R-:W-:Y:S01]  /*b5a0*/  @!P1 IMAD.MOV R21, RZ, RZ, -R21 ;  /* 0x000000ffff159224 */ /* 0x000fe200078e0a15 */
[C---:B------:R-:W-:Y:S01]  /*b5b0*/  ISETP.GT.U32.AND P1, PT, R3.reuse, R10, PT ;  /* 0x0000000a0300720c */ /* 0x040fe20003f24070 */
[----:B------:R-:W-:Y:S01]  /*b5c0*/  @!P6 IMAD.IADD R12, R12, 0x1, -R3 ;  /* 0x000000010c0ce824 */ /* 0x000fe200078e0a03 */
[C---:B------:R-:W-:Y:S01]  /*b5d0*/  ISETP.GT.U32.AND P6, PT, R3.reuse, R16, PT ;  /* 0x000000100300720c */ /* 0x040fe20003fc4070 */
[----:B0-----:R-:W-:Y:S01]  /*b5e0*/  IMAD.MOV.U32 R7, RZ, RZ, R5 ;  /* 0x000000ffff077224 */ /* 0x001fe200078e0005 */
[----:B------:R-:W-:Y:S01]  /*b5f0*/  STL [R1+0x754], R21 ;  /* 0x0007541501007387 */ /* 0x000fe20000100800 */
[----:B------:R-:W-:Y:S01]  /*b600*/  @!P5 IMAD.IADD R2, R2, 0x1, -R3 ;  /* 0x000000010202d824 */ /* 0x000fe200078e0a03 */
[----:B------:R-:W-:Y:S01]  /*b610*/  ISETP.GT.U32.AND P5, PT, R3, R8, PT ;  /* 0x000000080300720c */ /* 0x000fe20003fa4070 */
[----:B------:R-:W-:Y:S02]  /*b620*/  IMAD.MOV R15, RZ, RZ, -R15 ;  /* 0x000000ffff0f7224 */ /* 0x000fe400078e0a0f */
[----:B------:R-:W-:Y:S01]  /*b630*/  @!P2 IMAD.MOV R7, RZ, RZ, -R7 ;  /* 0x000000ffff07a224 */ /* 0x000fe200078e0a07 */
[----:B------:R-:W-:Y:S01]  /*b640*/  ISETP.GE.AND P2, PT, R9, RZ, PT ;  /* 0x000000ff0900720c */ /* 0x000fe20003f46270 */
[----:B------:R-:W-:-:S02]  /*b650*/  IMAD R15, R3, R15, R19 ;  /* 0x0000000f030f7224 */ /* 0x000fc400078e0213 */
[----:B------:R-:W-:Y:S01]  /*b660*/  IMAD.HI.U32 R9, R4, R18, RZ ;  /* 0x0000001204097227 */ /* 0x000fe200078e00ff */
[----:B------:R0:W-:Y:S03]  /*b670*/  STL [R1+0x750], R7 ;  /* 0x0007500701007387 */ /* 0x0001e60000100800 */
[----:B------:R-:W-:Y:S02]  /*b680*/  VIADD R5, R0, 0x129 ;  /* 0x0000012900057836 */ /* 0x000fe40000000000 */
[----:B------:R-:W-:Y:S01]  /*b690*/  @!P3 IMAD.MOV R12, RZ, RZ, -R12 ;  /* 0x000000ffff0cb224 */ /* 0x000fe200078e0a0c */
[C---:B------:R-:W-:Y:S01]  /*b6a0*/  ISETP.GT.U32.AND P3, PT, R3.reuse, R15, PT ;  /* 0x0000000f0300720c */ /* 0x040fe20003f64070 */
[----:B------:R-:W-:Y:S02]  /*b6b0*/  IMAD.MOV R9, RZ, RZ, -R9 ;  /* 0x000000ffff097224 */ /* 0x000fe400078e0a09 */
[--C-:B------:R-:W-:Y:S01]  /*b6c0*/  @!P1 IMAD.IADD R10, R10, 0x1, -R3.reuse ;  /* 0x000000010a0a9824 */ /* 0x100fe200078e0a03 */
[----:B------:R-:W-:Y:S01]  /*b6d0*/  ISETP.GE.AND P1, PT, R14, RZ, PT ;  /* 0x000000ff0e00720c */ /* 0x000fe20003f26270 */
[----:B------:R-:W-:Y:S01]  /*b6e0*/  @!P6 IMAD.IADD R16, R16, 0x1, -R3 ;  /* 0x000000011010e824 */ /* 0x000fe200078e0a03 */
[----:B------:R-:W-:Y:S01]  /*b6f0*/  IABS R14, R5 ;  /* 0x00000005000e7213 */ /* 0x000fe20000000000 */
[----:B------:R-:W-:-:S02]  /*b700*/  IMAD R9, R3, R9, R18 ;  /* 0x0000000903097224 */ /* 0x000fc400078e0212 */
[----:B------:R-:W-:Y:S01]  /*b710*/  @!P5 IMAD.IADD R8, R8, 0x1, -R3 ;  /* 0x000000010808d824 */ /* 0x000fe200078e0a03 */
[C---:B------:R-:W-:Y:S01]  /*b720*/  ISETP.GT.U32.AND P6, PT, R3.reuse, R16, PT ;  /* 0x000000100300720c */ /* 0x040fe20003fc4070 */
[----:B0-----:R-:W-:Y:S01]  /*b730*/  IMAD.MOV.U32 R7, RZ, RZ, R2 ;  /* 0x000000ffff077224 */ /* 0x001fe200078e0002 */
[----:B------:R-:W-:Y:S01]  /*b740*/  ISETP.GT.U32.AND P5, PT, R3, R9, PT ;  /* 0x000000090300720c */ /* 0x000fe20003fa4070 */
[----:B------:R-:W-:Y:S02]  /*b750*/  VIADD R17, R0, 0x128 ;  /* 0x0000012800117836 */ /* 0x000fe40000000000 */
[----:B------:R-:W-:-:S03]  /*b760*/  IMAD.HI.U32 R18, R4, R14, RZ ;  /* 0x0000000e04127227 */ /* 0x000fc600078e00ff */
[----:B------:R-:W-:Y:S01]  /*b770*/  IABS R2, R17 ;  /* 0x0000001100027213 */ /* 0x000fe20000000000 */
[----:B------:R-:W-:Y:S01]  /*b780*/  @!P0 IMAD.MOV R7, RZ, RZ, -R7 ;  /* 0x000000ffff078224 */ /* 0x000fe200078e0a07 */
[----:B------:R-:W-:Y:S01]  /*b790*/  ISETP.GT.U32.AND P0, PT, R3, R8, PT ;  /* 0x000000080300720c */ /* 0x000fe20003f04070 */
[----:B------:R-:W-:Y:S02]  /*b7a0*/  IMAD.MOV R18, RZ, RZ, -R18 ;  /* 0x000000ffff127224 */ /* 0x000fe400078e0a12 */
[--C-:B------:R-:W-:Y:S01]  /*b7b0*/  @!P3 IMAD.IADD R15, R15, 0x1, -R3.reuse ;  /* 0x000000010f0fb824 */ /* 0x100fe200078e0a03 */
[----:B------:R0:W-:Y:S01]  /*b7c0*/  STL [R1+0x74c], R7 ;  /* 0x00074c0701007387 */ /* 0x0001e20000100800 */
[C---:B------:R-:W-:Y:S02]  /*b7d0*/  IMAD R14, R3.reuse, R18, R14 ;  /* 0x00000012030e7224 */ /* 0x040fe400078e020e */
[--C-:B------:R-:W-:Y:S01]  /*b7e0*/  @!P6 IMAD.IADD R16, R16, 0x1, -R3.reuse ;  /* 0x000000011010e824 */ /* 0x100fe200078e0a03 */
[----:B------:R-:W-:Y:S01]  /*b7f0*/  ISETP.GT.U32.AND P3, PT, R3, R15, PT ;  /* 0x0000000f0300720c */ /* 0x000fe20003f64070 */
[----:B------:R-:W-:Y:S01]  /*b800*/  @!P5 IMAD.IADD R9, R9, 0x1, -R3 ;  /* 0x000000010909d824 */ /* 0x000fe200078e0a03 */
[----:B------:R-:W-:Y:S01]  /*b810*/  ISETP.GT.U32.AND P6, PT, R3, R14, PT ;  /* 0x0000000e0300720c */ /* 0x000fe20003fc4070 */
[----:B------:R-:W-:Y:S01]  /*b820*/  STL [R1+0x748], R12 ;  /* 0x0007480c01007387 */ /* 0x000fe20000100800 */
[----:B------:R-:W-:-:S02]  /*b830*/  VIADD R20, R0, 0x123 ;  /* 0x0000012300147836 */ /* 0x000fc40000000000 */
[----:B0-----:R-:W-:Y:S01]  /*b840*/  IMAD.MOV.U32 R7, RZ, RZ, R10 ;  /* 0x000000ffff077224 */ /* 0x001fe200078e000a */
[----:B------:R-:W-:Y:S01]  /*b850*/  ISETP.GT.U32.AND P5, PT, R3, R9, PT ;  /* 0x000000090300720c */ /* 0x000fe20003fa4070 */
[----:B------:R-:W-:-:S04]  /*b860*/  IMAD.HI.U32 R10, R4, R2, RZ ;  /* 0x00000002040a7227 */ /* 0x000fc800078e00ff */
[----:B------:R-:W-:Y:S01]  /*b870*/  @!P4 IMAD.MOV R7, RZ, RZ, -R7 ;  /* 0x000000ffff07c224 */ /* 0x000fe200078e0a07 */
[----:B------:R-:W-:Y:S01]  /*b880*/  ISETP.GE.AND P4, PT, R11, RZ, PT ;  /* 0x000000ff0b00720c */ /* 0x000fe20003f86270 */
[--C-:B------:R-:W-:Y:S01]  /*b890*/  @!P0 IMAD.IADD R8, R8, 0x1, -R3.reuse ;  /* 0x0000000108088824 */ /* 0x100fe200078e0a03 */
[----:B------:R-:W-:Y:S01]  /*b8a0*/  ISETP.GE.AND P0, PT, R13, RZ, PT ;  /* 0x000000ff0d00720c */ /* 0x000fe20003f06270 */
[----:B------:R-:W-:Y:S01]  /*b8b0*/  IMAD.MOV R10, RZ, RZ, -R10 ;  /* 0x000000ffff0a7224 */ /* 0x000fe200078e0a0a */
[----:B------:R0:W-:Y:S01]  /*b8c0*/  STL [R1+0x744], R7 ;  /* 0x0007440701007387 */ /* 0x0001e20000100800 */
[--C-:B------:R-:W-:Y:S02]  /*b8d0*/  @!P3 IMAD.IADD R15, R15, 0x1, -R3.reuse ;  /* 0x000000010f0fb824 */ /* 0x100fe400078e0a03 */
[----:B------:R-:W-:Y:S02]  /*b8e0*/  IMAD R2, R3, R10, R2 ;  /* 0x0000000a03027224 */ /* 0x000fe400078e0202 */
[----:B------:R-:W-:-:S02]  /*b8f0*/  @!P6 IMAD.IADD R14, R14, 0x1, -R3 ;  /* 0x000000010e0ee824 */ /* 0x000fc400078e0a03 */
[----:B------:R-:W-:Y:S01]  /*b900*/  @!P5 IMAD.IADD R9, R9, 0x1, -R3 ;  /* 0x000000010909d824 */ /* 0x000fe200078e0a03 */
[C---:B------:R-:W-:Y:S01]  /*b910*/  ISETP.GT.U32.AND P3, PT, R3.reuse, R2, PT ;  /* 0x000000020300720c */ /* 0x040fe20003f64070 */
[C---:B------:R-:W-:Y:S01]  /*b920*/  VIADD R11, R0.reuse, 0x127 ;  /* 0x00000127000b7836 */ /* 0x040fe20000000000 */
[----:B------:R-:W-:Y:S01]  /*b930*/  ISETP.GT.U32.AND P6, PT, R3, R14, PT ;  /* 0x0000000e0300720c */ /* 0x000fe20003fc4070 */
[----:B0-----:R-:W-:Y:S01]  /*b940*/  IMAD.MOV.U32 R7, RZ, RZ, R8 ;  /* 0x000000ffff077224 */ /* 0x001fe200078e0008 */
[----:B------:R-:W-:Y:S01]  /*b950*/  ISETP.GE.AND P5, PT, R17, RZ, PT ;  /* 0x000000ff1100720c */ /* 0x000fe20003fa6270 */
[----:B------:R-:W-:Y:S01]  /*b960*/  @!P4 IMAD.MOV R9, RZ, RZ, -R9 ;  /* 0x000000ffff09c224 */ /* 0x000fe200078e0a09 */
[----:B------:R-:W-:Y:S01]  /*b970*/  IABS R19, R11 ;  /* 0x0000000b00137213 */ /* 0x000fe20000000000 */
[----:B------:R-:W-:Y:S01]  /*b980*/  @!P2 IMAD.MOV R7, RZ, RZ, -R7 ;  /* 0x000000ffff07a224 */ /* 0x000fe200078e0a07 */
[----:B------:R-:W-:Y:S01]  /*b990*/  ISETP.GE.AND P2, PT, R5, RZ, PT ;  /* 0x000000ff0500720c */ /* 0x000fe20003f46270 */
[----:B------:R-:W-:-:S02]  /*b9a0*/  VIADD R10, R0, 0x126 ;  /* 0x00000126000a7836 */ /* 0x000fc40000000000 */
[----:B------:R-:W-:Y:S01]  /*b9b0*/  VIADD R8, R0, 0x125 ;  /* 0x0000012500087836 */ /* 0x000fe20000000000 */
[----:B------:R0:W-:Y:S01]  /*b9c0*/  STL [R1+0x740], R7 ;  /* 0x0007400701007387 */ /* 0x0001e20000100800 */
[--C-:B------:R-:W-:Y:S01]  /*b9d0*/  @!P3 IMAD.IADD R2, R2, 0x1, -R3.reuse ;  /* 0x000000010202b824 */ /* 0x100fe200078e0a03 */
[----:B------:R-:W-:Y:S01]  /*b9e0*/  ISETP.GE.AND P4, PT, R10, RZ, PT ;  /* 0x000000ff0a00720c */ /* 0x000fe20003f86270 */
[----:B------:R-:W-:Y:S02]  /*b9f0*/  VIADD R5, R0, 0x124 ;  /* 0x0000012400057836 */ /* 0x000fe40000000000 */
[----:B------:R-:W-:Y:S01]  /*ba00*/  @!P6 IMAD.IADD R14, R14, 0x1, -R3 ;  /* 0x000000010e0ee824 */ /* 0x000fe200078e0a03 */
[----:B------:R-:W-:Y:S02]  /*ba10*/  ISETP.GT.U32.AND P3, PT, R3, R2, PT ;  /* 0x000000020300720c */ /* 0x000fe40003f64070 */
[----:B------:R-:W-:Y:S01]  /*ba20*/  ISETP.GE.AND P6, PT, R5, RZ, PT ;  /* 0x000000ff0500720c */ /* 0x000fe20003fc6270 */
[----:B0-----:R-:W-:-:S02]  /*ba30*/  IMAD.MOV.U32 R7, RZ, RZ, R16 ;  /* 0x000000ffff077224 */ /* 0x001fc400078e0010 */
[----:B------:R-:W-:Y:S02]  /*ba40*/  VIADD R16, R0, 0x122 ;  /* 0x0000012200107836 */ /* 0x000fe40000000000 */
[----:B------:R-:W-:Y:S01]  /*ba50*/  @!P1 IMAD.MOV R7, RZ, RZ, -R7 ;  /* 0x000000ffff079224 */ /* 0x000fe200078e0a07 */
[----:B------:R-:W-:-:S04]  /*ba60*/  ISETP.GE.AND P1, PT, R11, RZ, PT ;  /* 0x000000ff0b00720c */ /* 0x000fc80003f26270 */
[----:B------:R0:W-:Y:S01]  /*ba70*/  STL [R1+0x73c], R7 ;  /* 0x00073c0701007387 */ /* 0x0001e20000100800 */
[----:B------:R-:W-:-:S03]  /*ba80*/  @!P3 IMAD.IADD R2, R2, 0x1, -R3 ;  /* 0x000000010202b824 */ /* 0x000fc600078e0a03 */
[----:B------:R1:W-:Y:S01]  /*ba90*/  STL [R1+0x738], R9 ;  /* 0x0007380901007387 */ /* 0x0003e20000100800 */
[----:B0-----:R-:W-:Y:S01]  /*baa0*/  IMAD.MOV.U32 R7, RZ, RZ, R15 ;  /* 0x000000ffff077224 */ /* 0x001fe200078e000f */
[----:B------:R-:W-:Y:S02]  /*bab0*/  IABS R15, R5 ;  /* 0x00000005000f7213 */ /* 0x000fe40000000000 */
[----:B-1----:R-:W-:Y:S01]  /*bac0*/  IABS R9, R10 ;  /* 0x0000000a00097213 */ /* 0x002fe20000000000 */
[----:B------:R-:W-:Y:S01]  /*bad0*/  @!P0 IMAD.MOV R7, RZ, RZ, -R7 ;  /* 0x000000ffff078224 */ /* 0x000fe200078e0a07 */
[----:B------:R-:W-:Y:S01]  /*bae0*/  ISETP.GE.AND P0, PT, R8, RZ, PT ;  /* 0x000000ff0800720c */ /* 0x000fe20003f06270 */
[----:B------:R-:W-:Y:S01]  /*baf0*/  IMAD.HI.U32 R10, R4, R19, RZ ;  /* 0x00000013040a7227 */ /* 0x000fe200078e00ff */
[----:B------:R-:W-:Y:S02]  /*bb00*/  IABS R8, R8 ;  /* 0x0000000800087213 */ /* 0x000fe40000000000 */
[----:B------:R0:W-:Y:S01]  /*bb10*/  STL [R1+0x730], R7 ;  /* 0x0007300701007387 */ /* 0x0001e20000100800 */
[----:B------:R-:W-:-:S02]  /*bb20*/  IMAD.MOV R5, RZ, RZ, -R10 ;  /* 0x000000ffff057224 */ /* 0x000fc400078e0a0a */
[----:B------:R-:W-:-:S04]  /*bb30*/  IMAD.HI.U32 R10, R4, R8, RZ ;  /* 0x00000008040a7227 */ /* 0x000fc800078e00ff */
[----:B------:R-:W-:Y:S02]  /*bb40*/  IMAD R19, R3, R5, R19 ;  /* 0x0000000503137224 */ /* 0x000fe400078e0213 */
[----:B------:R-:W-:-:S04]  /*bb50*/  IMAD.HI.U32 R11, R4, R9, RZ ;  /* 0x00000009040b7227 */ /* 0x000fc800078e00ff */
[----:B0-----:R-:W-:Y:S02]  /*bb60*/  IMAD.MOV.U32 R7, RZ, RZ, R14 ;  /* 0x000000ffff077224 */ /* 0x001fe400078e000e */
[----:B------:R-:W-:Y:S02]  /*bb70*/  IMAD.MOV R14, RZ, RZ, -R10 ;  /* 0x000000ffff0e7224 */ /* 0x000fe400078e0a0a */
[----:B------:R-:W-:Y:S01]  /*bb80*/  @!P2 IMAD.MOV R7, RZ, RZ, -R7 ;  /* 0x000000ffff07a224 */ /* 0x000fe200078e0a07 */
[C---:B------:R-:W-:Y:S01]  /*bb90*/  ISETP.GT.U32.AND P2, PT, R3.reuse, R19, PT ;  /* 0x000000130300720c */ /* 0x040fe20003f44070 */
[----:B------:R-:W-:Y:S02]  /*bba0*/  IMAD R14, R3, R14, R8 ;  /* 0x0000000e030e7224 */ /* 0x000fe400078e0208 */
[----:B------:R-:W-:Y:S01]  /*bbb0*/  IMAD.MOV R11, RZ, RZ, -R11 ;  /* 0x000000ffff0b7224 */ /* 0x000fe200078e0a0b */
[----:B------:R0:W-:Y:S01]  /*bbc0*/  STL [R1+0x724], R7 ;  /* 0x0007240701007387 */ /* 0x0001e20000100800 */
[----:B------:R-:W-:-:S04]  /*bbd0*/  IMAD.HI.U32 R5, R4, R15, RZ ;  /* 0x0000000f04057227 */ /* 0x000fc800078e00ff */
[----:B------:R-:W-:Y:S02]  /*bbe0*/  IMAD R9, R3, R11, R9 ;  /* 0x0000000b03097224 */ /* 0x000fe400078e0209 */
[----:B------:R-:W-:Y:S02]  /*bbf0*/  IMAD.MOV R5, RZ, RZ, -R5 ;  /* 0x000000ffff057224 */ /* 0x000fe400078e0a05 */
[----:B------:R-:W-:Y:S01]  /*bc00*/  @!P2 IMAD.IADD R19, R19, 0x1, -R3 ;  /* 0x000000011313a824 */ /* 0x000fe200078e0a03 */
[C---:B------:R-:W-:Y:S01]  /*bc10*/  ISETP.GT.U32.AND P3, PT, R3.reuse, R9, PT ;  /* 0x000000090300720c */ /* 0x040fe20003f64070 */
        /* <DEDUP_REMOVED lines=9> */
[----:B------:R-:W-:Y:S02]  /*bcb0*/  IMAD.MOV R12, RZ, RZ, -R12 ;  /* 0x000000ffff0c7224 */ /* 0x000fe400078e0a0c */
[--C-:B------:R-:W-:Y:S02]  /*bcc0*/  @!P3 IMAD.IADD R9, R9, 0x1, -R3.reuse ;  /* 0x000000010909b824 */ /* 0x100fe400078e0a03 */
[----:B------:R-:W-:Y:S02]  /*bcd0*/  IMAD R2, R3, R12, R2 ;  /* 0x0000000c03027224 */ /* 0x000fe400078e0202 */
[--C-:B------:R-:W-:Y:S01]  /*bce0*/  @!P2 IMAD.IADD R19, R19, 0x1, -R3.reuse ;  /* 0x000000011313a824 */ /* 0x100fe200078e0a03 */
[C---:B------:R-:W-:Y:S01]  /*bcf0*/  ISETP.GT.U32.AND P2, PT, R3.reuse, R15, PT ;  /* 0x0000000f0300720c */ /* 0x040fe20003f44070 */
[----:B------:R-:W-:Y:S01]  /*bd00*/  @!P5 IMAD.IADD R14, R14, 0x1, -R3 ;  /* 0x000000010e0ed824 */ /* 0x000fe200078e0a03 */
[----:B------:R-:W-:Y:S01]  /*bd10*/  ISETP.GT.U32.AND P3, PT, R3, R9, PT ;  /* 0x000000090300720c */ /* 0x000fe20003f64070 */
[----:B------:R-:W-:-:S03]  /*bd20*/  IMAD.HI.U32 R17, R4, R5, RZ ;  /* 0x0000000504117227 */ /* 0x000fc600078e00ff */
[C---:B------:R-:W-:Y:S01]  /*bd30*/  ISETP.GT.U32.AND P5, PT, R3.reuse, R14, PT ;  /* 0x0000000e0300720c */ /* 0x040fe20003fa4070 */
[----:B------:R-:W-:Y:S02]  /*bd40*/  IMAD.MOV R17, RZ, RZ, -R17 ;  /* 0x000000ffff117224 */ /* 0x000fe400078e0a11 */
[----:B------:R-:W-:Y:S02]  /*bd50*/  VIADD R10, R0, 0x121 ;  /* 0x00000121000a7836 */ /* 0x000fe40000000000 */
[----:B------:R-:W-:Y:S02]  /*bd60*/  IMAD R5, R3, R17, R5 ;  /* 0x0000001103057224 */ /* 0x000fe400078e0205 */
[----:B------:R-:W-:Y:S01]  /*bd70*/  @!P2 IMAD.IADD R15, R15, 0x1, -R3 ;  /* 0x000000010f0fa824 */ /* 0x000fe200078e0a03 */
[----:B------:R-:W-:Y:S01]  /*bd80*/  IABS R11, R10 ;  /* 0x0000000a000b7213 */ /* 0x000fe20000000000 */
[----:B0-----:R-:W-:Y:S02]  /*bd90*/  IMAD.MOV.U32 R7, RZ, RZ, R19 ;  /* 0x000000ffff077224 */ /* 0x001fe400078e0013 */
[--C-:B------:R-:W-:Y:S01]  /*bda0*/  @!P3 IMAD.IADD R9, R9, 0x1, -R3.reuse ;  /* 0x000000010909b824 */ /* 0x100fe200078e0a03 */
[C---:B------:R-:W-:Y:S01]  /*bdb0*/  ISETP.GT.U32.AND P3, PT, R3.reuse, R5, PT ;  /* 0x000000050300720c */ /* 0x040fe20003f64070 */
[----:B------:R-:W-:Y:S01]  /*bdc0*/  @!P5 IMAD.IADD R14, R14, 0x1, -R3 ;  /* 0x000000010e0ed824 */ /* 0x000fe200078e0a03 */
[C---:B------:R-:W-:Y:S01]  /*bdd0*/  ISETP.GT.U32.AND P5, PT, R3.reuse, R2, PT ;  /* 0x000000020300720c */ /* 0x040fe20003fa4070 */
[C---:B------:R-:W-:Y:S01]  /*bde0*/  VIADD R8, R0.reuse, 0x120 ;  /* 0x0000012000087836 */ /* 0x040fe20000000000 */
[----:B------:R-:W-:Y:S01]  /*bdf0*/  ISETP.GT.U32.AND P2, PT, R3, R15, PT ;  /* 0x0000000f0300720c */ /* 0x000fe20003f44070 */
[----:B------:R-:W-:-:S02]  /*be00*/  VIADD R12, R0, 0x11f ;  /* 0x0000011f000c7836 */ /* 0x000fc40000000000 */
[----:B------:R-:W-:Y:S01]  /*be10*/  @!P1 IMAD.MOV R7, RZ, RZ, -R7 ;  /* 0x000000ffff079224 */ /* 0x000fe200078e0a07 */
[----:B------:R-:W-:Y:S01]  /*be20*/  IABS R13, R8 ;  /* 0x00000008000d7213 */ /* 0x000fe20000000000 */
[C---:B------:R-:W-:Y:S01]  /*be30*/  IMAD.HI.U32 R18, R4.reuse, R11, RZ ;  /* 0x0000000b04127227 */ /* 0x040fe200078e00ff */
[----:B------:R-:W-:Y:S02]  /*be40*/  IABS R19, R12 ;  /* 0x0000000c00137213 */ /* 0x000fe40000000000 */
[----:B------:R0:W-:Y:S01]  /*be50*/  STL [R1+0x720], R7 ;  /* 0x0007200701007387 */ /* 0x0001e20000100800 */
[----:B------:R-:W-:Y:S01]  /*be60*/  IMAD.HI.U32 R17, R4, R13, RZ ;  /* 0x0000000d04117227 */ /* 0x000fe200078e00ff */
[----:B------:R-:W-:-:S03]  /*be70*/  ISETP.GE.AND P1, PT, R20, RZ, PT ;  /* 0x000000ff1400720c */ /* 0x000fc60003f26270 */
[--C-:B------:R-:W-:Y:S02]  /*be80*/  @!P5 IMAD.IADD R2, R2, 0x1, -R3.reuse ;  /* 0x000000010202d824 */ /* 0x100fe400078e0a03 */
[----:B------:R-:W-:Y:S02]  /*be90*/  IMAD.MOV R18, RZ, RZ, -R18 ;  /* 0x000000ffff127224 */ /* 0x000fe400078e0a12 */
[----:B------:R-:W-:Y:S01]  /*bea0*/  @!P3 IMAD.IADD R5, R5, 0x1, -R3 ;  /* 0x000000010505b824 */ /* 0x000fe200078e0a03 */
[----:B------:R-:W-:Y:S01]  /*beb0*/  ISETP.GT.U32.AND P5, PT, R3, R2, PT ;  /* 0x000000020300720c */ /* 0x000fe20003fa4070 */
[----:B0-----:R-:W-:Y:S01]  /*bec0*/  IMAD.MOV.U32 R7, RZ, RZ, R9 ;  /* 0x000000ffff077224 */ /* 0x001fe200078e0009 */
[----:B------:R-:W-:Y:S01]  /*bed0*/  ISETP.GE.AND P3, PT, R16, RZ, PT ;  /* 0x000000ff1000720c */ /* 0x000fe20003f66270 */
        /* <DEDUP_REMOVED lines=14> */
[----:B------:R-:W-:Y:S01]  /*bfc0*/  @!P0 IMAD.MOV R14, RZ, RZ, -R14 ;  /* 0x000000ffff0e8224 */ /* 0x000fe200078e0a0e */
[----:B------:R-:W-:Y:S01]  /*bfd0*/  ISETP.GE.AND P0, PT, R10, RZ, PT ;  /* 0x000000ff0a00720c */ /* 0x000fe20003f06270 */
[----:B------:R-:W-:Y:S01]  /*bfe0*/  @!P6 IMAD.MOV R7, RZ, RZ, -R7 ;  /* 0x000000ffff07e224 */ /* 0x000fe200078e0a07 */
[----:B------:R-:W-:Y:S01]  /*bff0*/  ISETP.GT.U32.AND P6, PT, R3, R13, PT ;  /* 0x0000000d0300720c */ /* 0x000fe20003fc4070 */
[----:B------:R-:W-:Y:S01]  /*c000*/  VIADD R15, R0, 0x11e ;  /* 0x0000011e000f7836 */ /* 0x000fe20000000000 */
[----:B------:R0:W-:Y:S01]  /*c010*/  STL [R1+0x6e4], R14 ;  /* 0x0006e40e01007387 */ /* 0x0001e20000100800 */
[--C-:B------:R-:W-:Y:S01]  /*c020*/  @!P4 IMAD.IADD R5, R5, 0x1, -R3.reuse ;  /* 0x000000010505c824 */ /* 0x100fe200078e0a03 */
[----:B------:R-:W-:Y:S01]  /*c030*/  ISETP.GE.AND P4, PT, R8, RZ, PT ;  /* 0x000000ff0800720c */ /* 0x000fe20003f86270 */
[--C-:B------:R-:W-:Y:S01]  /*c040*/  @!P2 IMAD.IADD R11, R11, 0x1, -R3.reuse ;  /* 0x000000010b0ba824 */ /* 0x100fe200078e0a03 */
[----:B------:R-:W-:Y:S01]  /*c050*/  IABS R8, R15 ;  /* 0x0000000f00087213 */ /* 0x000fe20000000000 */
[----:B------:R1:W-:Y:S01]  /*c060*/  STL [R1+0x6e0], R7 ;  /* 0x0006e00701007387 */ /* 0x0003e20000100800 */
[----:B------:R-:W-:Y:S01]  /*c070*/  ISETP.GE.AND P2, PT, R12, RZ, PT ;  /* 0x000000ff0c00720c */ /* 0x000fe20003f46270 */
[----:B------:R-:W-:-:S02]  /*c080*/  @!P5 IMAD.IADD R19, R19, 0x1, -R3 ;  /* 0x000000011313d824 */ /* 0x000fc400078e0a03 */
[----:B------:R-:W-:-:S03]  /*c090*/  IMAD.HI.U32 R10, R4, R8, RZ ;  /* 0x00000008040a7227 */ /* 0x000fc600078e00ff */
[----:B------:R-:W-:Y:S01]  /*c0a0*/  ISETP.GT.U32.AND P5, PT, R3, R19, PT ;  /* 0x000000130300720c */ /* 0x000fe20003fa4070 */
[----:B0-----:R-:W-:Y:S02]  /*c0b0*/  VIADD R14, R0, 0x11d ;  /* 0x0000011d000e7836 */ /* 0x001fe40000000000 */
[----:B------:R-:W-:Y:S01]  /*c0c0*/  @!P6 IMAD.IADD R13, R13, 0x1, -R3 ;  /* 0x000000010d0de824 */ /* 0x000fe200078e0a03 */
[C---:B------:R-:W-:Y:S01]  /*c0d0*/  ISETP.GT.U32.AND P6, PT, R3.reuse, R11, PT ;  /* 0x0000000b0300720c */ /* 0x040fe20003fc4070 */
[----:B-1----:R-:W-:Y:S01]  /*c0e0*/  IMAD.MOV.U32 R7, RZ, RZ, R5 ;  /* 0x000000ffff077224 */ /* 0x002fe200078e0005 */
[----:B------:R-:W-:Y:S01]  /*c0f0*/  IABS R12, R14 ;  /* 0x0000000e000c7213 */ /* 0x000fe20000000000 */
[----:B------:R-:W-:Y:S02]  /*c100*/  IMAD.MOV R5, RZ, RZ, -R10 ;  /* 0x000000ffff057224 */ /* 0x000fe400078e0a0a */
[----:B------:R-:W-:Y:S01]  /*c110*/  @!P1 IMAD.MOV R7, RZ, RZ, -R7 ;  /* 0x000000ffff079224 */ /* 0x000fe200078e0a07 */
[----:B------:R-:W-:Y:S01]  /*c120*/  ISETP.GT.U32.AND P1, PT, R3, R13, PT ;  /* 0x0000000d0300720c */ /* 0x000fe20003f24070 */
[----:B------:R-:W-:-:S03]  /*c130*/  IMAD.HI.U32 R16, R4, R12, RZ ;  /* 0x0000000c04107227 */ /* 0x000fc600078e00ff */
[----:B------:R0:W-:Y:S01]  /*c140*/  STL [R1+0x6dc], R7 ;  /* 0x0006dc0701007387 */ /* 0x0001e20000100800 */
[----:B------:R-:W-:Y:S02]  /*c150*/  IMAD R8, R3, R5, R8 ;  /* 0x0000000503087224 */ /* 0x000fe400078e0208 */
[----:B------:R-:W-:Y:S02]  /*c160*/  IMAD.MOV R16, RZ, RZ, -R16 ;  /* 0x000000ffff107224 */ /* 0x000fe400078e0a10 */
[--C-:B------:R-:W-:Y:S01]  /*c170*/  @!P6 IMAD.IADD R11, R11, 0x1, -R3.reuse ;  /* 0x000000010b0be824 */ /* 0x100fe200078e0a03 */
[C---:B------:R-:W-:Y:S01]  /*c180*/  ISETP.GT.U32.AND P6, PT, R3.reuse, R8, PT ;  /* 0x000000080300720c */ /* 0x040fe20003fc4070 */
[----:B------:R-:W-:Y:S02]  /*c190*/  IMAD R12, R3, R16, R12 ;  /* 0x00000010030c7224 */ /* 0x000fe400078e020c */
[C---:B------:R-:W-:Y:S02]  /*c1a0*/  VIADD R9, R0.reuse, 0x11c ;  /* 0x0000011c00097836 */ /* 0x040fe40000000000 */
[--C-:B------:R-:W-:Y:S01]  /*c1b0*/  @!P5 IMAD.IADD R19, R19, 0x1, -R3.reuse ;  /* 0x000000011313d824 */ /* 0x100fe200078e0a03 */
[----:B------:R-:W-:Y:S01]  /*c1c0*/  ISETP.GT.U32.AND P5, PT, R3, R12, PT ;  /* 0x0000000c0300720c */ /* 0x000fe20003fa4070 */
[C---:B------:R-:W-:Y:S01]  /*c1d0*/  VIADD R10, R0.reuse, 0x11b ;  /* 0x0000011b000a7836 */ /* 0x040fe20000000000 */
[----:B------:R-:W-:Y:S01]  /*c1e0*/  IABS R5, R9 ;  /* 0x0000000900057213 */ /* 0x000fe20000000000 */
[----:B------:R-:W-:Y:S01]  /*c1f0*/  @!P1 IMAD.IADD R13, R13, 0x1, -R3 ;  /* 0x000000010d0d9824 */ /* 0x000fe200078e0a03 */
[----:B------:R-:W-:Y:S01]  /*c200*/  ISETP.GE.AND P1, PT, R15, RZ, PT ;  /* 0x000000ff0f00720c */ /* 0x000fe20003f26270 */
[----:B------:R-:W-:Y:S01]  /*c210*/  VIADD R15, R0, 0x11a ;  /* 0x0000011a000f7836 */ /* 0x000fe20000000000 */
[----:B------:R-:W-:Y:S01]  /*c220*/  IABS R20, R10 ;  /* 0x0000000a00147213 */ /* 0x000fe20000000000 */
[----:B------:R-:W-:-:S04]  /*c230*/  IMAD.HI.U32 R17, R4, R5, RZ ;  /* 0x0000000504117227 */ /* 0x000fc800078e00ff */
[----:B------:R-:W-:Y:S01]  /*c240*/  @!P6 IMAD.IADD R8, R8, 0x1, -R3 ;  /* 0x000000010808e824 */ /* 0x000fe200078e0a03 */
[----:B------:R-:W-:Y:S01]  /*c250*/  ISETP.GE.AND P6, PT, R14, RZ, PT ;  /* 0x000000ff0e00720c */ /* 0x000fe20003fc6270 */
[----:B------:R-:W-:-:S04]  /*c260*/  IMAD.HI.U32 R16, R4, R20, RZ ;  /* 0x0000001404107227 */ /* 0x000fc800078e00ff */
[----:B------:R-:W-:Y:S02]  /*c270*/  IMAD.MOV R17, RZ, RZ, -R17 ;  /* 0x000000ffff117224 */ /* 0x000fe400078e0a11 */
[----:B------:R-:W-:Y:S01]  /*c280*/  @!P5 IMAD.IADD R12, R12, 0x1, -R3 ;  /* 0x000000010c0cd824 */ /* 0x000fe200078e0a03 */
[C---:B------:R-:W-:Y:S01]  /*c290*/  ISETP.GT.U32.AND P5, PT, R3.reuse, R8, PT ;  /* 0x000000080300720c */ /* 0x040fe20003fa4070 */
[----:B0-----:R-:W-:Y:S02]  /*c2a0*/  IMAD.MOV.U32 R7, RZ, RZ, R11 ;  /* 0x000000ffff077224 */ /* 0x001fe400078e000b */
[----:B------:R-:W-:Y:S02]  /*c2b0*/  IMAD.MOV R16, RZ, RZ, -R16 ;  /* 0x000000ffff107224 */ /* 0x000fe400078e0a10 */
[----:B------:R-:W-:Y:S02]  /*c2c0*/  VIADD R14, R0, 0x119 ;  /* 0x00000119000e7836 */ /* 0x000fe40000000000 */
[----:B------:R-:W-:Y:S01]  /*c2d0*/  IMAD R5, R3, R17, R5 ;  /* 0x0000001103057224 */ /* 0x000fe200078e0205 */
[----:B------:R-:W-:Y:S01]  /*c2e0*/  IABS R17, R15 ;  /* 0x0000000f00117213 */ /* 0x000fe20000000000 */
[----:B------:R-:W-:-:S02]  /*c2f0*/  @!P3 IMAD.MOV R2, RZ, RZ, -R2 ;  /* 0x000000ffff02b224 */ /* 0x000fc400078e0a02 */
[----:B------:R-:W-:Y:S01]  /*c300*/  @!P0 IMAD.MOV R7, RZ, RZ, -R7 ;  /* 0x000000ffff078224 */ /* 0x000fe200078e0a07 */
[C---:B------:R-:W-:Y:S01]  /*c310*/  ISETP.GT.U32.AND P0, PT, R3.reuse, R12, PT ;  /* 0x0000000c0300720c */ /* 0x040fe20003f04070 */
[C---:B------:R-:W-:Y:S01]  /*c320*/  IMAD R20, R3.reuse, R16, R20 ;  /* 0x0000001003147224 */ /* 0x040fe200078e0214 */
[----:B------:R-:W-:Y:S01]  /*c330*/  IABS R16, R14 ;  /* 0x0000000e00107213 */ /* 0x000fe20000000000 */
[----:B------:R0:W-:Y:S01]  /*c340*/  STL [R1+0x6d8], R2 ;  /* 0x0006d80201007387 */ /* 0x0001e20000100800 */
[----:B------:R-:W-:Y:S01]  /*c350*/  @!P4 IMAD.MOV R13, RZ, RZ, -R13 ;  /* 0x000000ffff0dc224 */ /* 0x000fe200078e0a0d */
[C---:B------:R-:W-:Y:S01]  /*c360*/  ISETP.GT.U32.AND P3, PT, R3.reuse, R5, PT ;  /* 0x000000050300720c */ /* 0x040fe20003f64070 */
[----:B------:R-:W-:Y:S01]  /*c370*/  @!P5 IMAD.IADD R8, R8, 0x1, -R3 ;  /* 0x000000010808d824 */ /* 0x000fe200078e0a03 */
[----:B------:R1:W-:Y:S01]  /*c380*/  STL [R1+0x6d4], R7 ;  /* 0x0006d40701007387 */ /* 0x0003e20000100800 */
[----:B------:R-:W-:Y:S01]  /*c390*/  ISETP.GT.U32.AND P4, PT, R3, R20, PT ;  /* 0x000000140300720c */ /* 0x000fe20003f84070 */
[----:B------:R-:W-:Y:S01]  /*c3a0*/  IMAD.HI.U32 R11, R4, R16, RZ ;  /* 0x00000010040b7227 */ /* 0x000fe200078e00ff */
[----:B------:R-:W-:Y:S01]  /*c3b0*/  ISETP.GE.AND P5, PT, R10, RZ, PT ;  /* 0x000000ff0a00720c */ /* 0x000fe20003fa6270 */
[----:B------:R-:W-:Y:S02]  /*c3c0*/  STL [R1+0x6d0], R13 ;  /* 0x0006d00d01007387 */ /* 0x000fe40000100800 */
[----:B0-----:R-:W-:-:S04]  /*c3d0*/  IMAD.HI.U32 R2, R4, R17, RZ ;  /* 0x0000001104027227 */ /* 0x001fc800078e00ff */
[----:B-1----:R-:W-:Y:S02]  /*c3e0*/  IMAD.MOV.U32 R7, RZ, RZ, R19 ;  /* 0x000000ffff077224 */ /* 0x002fe400078e0013 */
[----:B------:R-:W-:Y:S02]  /*c3f0*/  IMAD.MOV R2, RZ, RZ, -R2 ;  /* 0x000000ffff027224 */ /* 0x000fe400078e0a02 */
[----:B------:R-:W-:Y:S01]  /*c400*/  @!P2 IMAD.MOV R7, RZ, RZ, -R7 ;  /* 0x000000ffff07a224 */ /* 0x000fe200078e0a07 */
[----:B------:R-:W-:Y:S01]  /*c410*/  ISETP.GE.AND P2, PT, R9, RZ, PT ;  /* 0x000000ff0900720c */ /* 0x000fe20003f46270 */
[----:B------:R-:W-:Y:S02]  /*c420*/  IMAD.MOV R11, RZ, RZ, -R11 ;  /* 0x000000ffff0b7224 */ /* 0x000fe400078e0a0b */
[----:B------:R-:W-:Y:S01]  /*c430*/  @!P0 IMAD.IADD R12, R12, 0x1, -R3 ;  /* 0x000000010c0c8824 */ /* 0x000fe200078e0a03 */
[----:B------:R0:W-:Y:S01]  /*c440*/  STL [R1+0x6cc], R7 ;  /* 0x0006cc0701007387 */ /* 0x0001e20000100800 */
[----:B------:R-:W-:Y:S01]  /*c450*/  IMAD R9, R3, R2, R17 ;  /* 0x0000000203097224 */ /* 0x000fe200078e0211 */
[----:B------:R-:W-:Y:S01]  /*c460*/  ISETP.GE.AND P0, PT, R15, RZ, PT ;  /* 0x000000ff0f00720c */ /* 0x000fe20003f06270 */
[----:B------:R-:W-:-:S02]  /*c470*/  IMAD.MOV.U32 R18, RZ, RZ, R8 ;  /* 0x000000ffff127224 */ /* 0x000fc400078e0008 */
[C---:B------:R-:W-:Y:S02]  /*c480*/  IMAD R10, R3.reuse, R11, R16 ;  /* 0x0000000b030a7224 */ /* 0x040fe400078e0210 */
[----:B------:R-:W-:Y:S01]  /*c490*/  @!P1 IMAD.MOV R18, RZ, RZ, -R18 ;  /* 0x000000ffff129224 */ /* 0x000fe200078e0a12 */
[----:B------:R-:W-:Y:S01]  /*c4a0*/  ISETP.GT.U32.AND P1, PT, R3, R9, PT ;  /* 0x000000090300720c */ /* 0x000fe20003f24070 */
[--C-:B------:R-:W-:Y:S02]  /*c4b0*/  @!P4 IMAD.IADD R20, R20, 0x1, -R3.reuse ;  /* 0x000000011414c824 */ /* 0x100fe400078e0a03 */
[----:B0-----:R-:W-:Y:S01]  /*c4c0*/  IMAD.MOV.U32 R7, RZ, RZ, R12 ;  /* 0x000000ffff077224 */ /* 0x001fe200078e000c */
[----:B------:R-:W-:Y:S01]  /*c4d0*/  STL [R1+0x6c8], R18 ;  /* 0x0006c81201007387 */ /* 0x000fe20000100800 */
[----:B------:R-:W-:Y:S01]  /*c4e0*/  @!P3 IMAD.IADD R5, R5, 0x1, -R3 ;  /* 0x000000010505b824 */ /* 0x000fe200078e0a03 */
[C---:B------:R-:W-:Y:S01]  /*c4f0*/  ISETP.GT.U32.AND P4, PT, R3.reuse, R20, PT ;  /* 0x000000140300720c */ /* 0x040fe20003f84070 */
[----:B------:R-:W-:Y:S01]  /*c500*/  @!P6 IMAD.MOV R7, RZ, RZ, -R7 ;  /* 0x000000ffff07e224 */ /* 0x000fe200078e0a07 */
[C---:B------:R-:W-:Y:S01]  /*c510*/  ISETP.GT.U32.AND P6, PT, R3.reuse, R10, PT ;  /* 0x0000000a0300720c */ /* 0x040fe20003fc4070 */
[C---:B------:R-:W-:Y:S01]  /*c520*/  VIADD R11, R0.reuse, 0x118 ;  /* 0x00000118000b7836 */ /* 0x040fe20000000000 */
[----:B------:R-:W-:Y:S01]  /*c530*/  ISETP.GT.U32.AND P3, PT, R3, R5, PT ;  /* 0x000000050300720c */ /* 0x000fe20003f64070 */
[C---:B------:R-:W-:Y:S01]  /*c540*/  VIADD R2, R0.reuse, 0x117 ;  /* 0x0000011700027836 */ /* 0x040fe20000000000 */
[----:B------:R0:W-:Y:S01]  /*c550*/  STL [R1+0x6b8], R7 ;  /* 0x0006b80701007387 */ /* 0x0001e20000100800 */
[----:B------:R-:W-:Y:S01]  /*c560*/  @!P1 IMAD.IADD R9, R9, 0x1, -R3 ;  /* 0x0000000109099824 */ /* 0x000fe200078e0a03 */
[----:B------:R-:W-:Y:S01]  /*c570*/  IABS R13, R11 ;  /* 0x0000000b000d7213 */ /* 0x000fe20000000000 */
[----:B------:R-:W-:Y:S01]  /*c580*/  VIADD R15, R0, 0x116 ;  /* 0x00000116000f7836 */ /* 0x000fe20000000000 */
[----:B------:R-:W-:-:S02]  /*c590*/  IABS R8, R2 ;  /* 0x0000000200087213 */ /* 0x000fc40000000000 */
[----:B------:R-:W-:Y:S01]  /*c5a0*/  ISETP.GT.U32.AND P1, PT, R3, R9, PT ;  /* 0x000000090300720c */ /* 0x000fe20003f24070 */
[----:B------:R-:W-:Y:S01]  /*c5b0*/  IMAD.MOV.U32 R12, RZ, RZ, R13 ;  /* 0x000000ffff0c7224 */ /* 0x000fe200078e000d */
[----:B------:R-:W-:Y:S01]  /*c5c0*/  IABS R17, R15 ;  /* 0x0000000f00117213 */ /* 0x000fe20000000000 */
[----:B------:R-:W-:Y:S02]  /*c5d0*/  @!P6 IMAD.IADD R10, R10, 0x1, -R3 ;  /* 0x000000010a0ae824 */ /* 0x000fe400078e0a03 */
[----:B------:R-:W-:-:S03]  /*c5e0*/  IMAD.HI.U32 R13, R4, R12, RZ ;  /* 0x0000000c040d7227 */ /* 0x000fc600078e00ff */
[----:B------:R-:W-:Y:S01]  /*c5f0*/  ISETP.GT.U32.AND P6, PT, R3, R10, PT ;  /* 0x0000000a0300720c */ /* 0x000fe20003fc4070 */
[--C-:B------:R-:W-:Y:S01]  /*c600*/  @!P4 IMAD.IADD R20, R20, 0x1, -R3.reuse ;  /* 0x000000011414c824 */ /* 0x100fe200078e0a03 */
[----:B------:R-:W-:Y:S01]  /*c610*/  ISETP.GE.AND P4, PT, R11, RZ, PT ;  /* 0x000000ff0b00720c */ /* 0x000fe20003f86270 */
[----:B------:R-:W-:Y:S01]  /*c620*/  @!P3 IMAD.IADD R5, R5, 0x1, -R3 ;  /* 0x000000010505b824 */ /* 0x000fe200078e0a03 */
[----:B------:R-:W-:Y:S01]  /*c630*/  ISETP.GE.AND P3, PT, R14, RZ, PT ;  /* 0x000000ff0e00720c */ /* 0x000fe20003f66270 */
[----:B------:R-:W-:-:S04]  /*c640*/  IMAD.HI.U32 R11, R4, R8, RZ ;  /* 0x00000008040b7227 */ /* 0x000fc800078e00ff */
[----:B------:R-:W-:Y:S02]  /*c650*/  IMAD.MOV R13, RZ, RZ, -R13 ;  /* 0x000000ffff0d7224 */ /* 0x000fe400078e0a0d */
[----:B0-----:R-:W-:Y:S02]  /*c660*/  IMAD.MOV.U32 R7, RZ, RZ, R5 ;  /* 0x000000ffff077224 */ /* 0x001fe400078e0005 */
[----:B------:R-:W-:Y:S02]  /*c670*/  IMAD.MOV R5, RZ, RZ, -R11 ;  /* 0x000000ffff057224 */ /* 0x000fe400078e0a0b */
[C---:B------:R-:W-:Y:S02]  /*c680*/  IMAD R11, R3.reuse, R13, R12 ;  /* 0x0000000d030b7224 */ /* 0x040fe400078e020c */
[----:B------:R-:W-:Y:S02]  /*c690*/  IMAD R8, R3, R5, R8 ;  /* 0x0000000503087224 */ /* 0x000fe400078e0208 */
[--C-:B------:R-:W-:Y:S01]  /*c6a0*/  @!P1 IMAD.IADD R9, R9, 0x1, -R3.reuse ;  /* 0x0000000109099824 */ /* 0x100fe200078e0a03 */
[C---:B------:R-:W-:Y:S01]  /*c6b0*/  ISETP.GT.U32.AND P1, PT, R3.reuse, R11, PT ;  /* 0x0000000b0300720c */ /* 0x040fe20003f24070 */
[----:B------:R-:W-:Y:S01]  /*c6c0*/  @!P6 IMAD.IADD R10, R10, 0x1, -R3 ;  /* 0x000000010a0ae824 */ /* 0x000fe200078e0a03 */
[----:B------:R-:W-:Y:S01]  /*c6d0*/  ISETP.GT.U32.AND P6, PT, R3, R8, PT ;  /* 0x000000080300720c */ /* 0x000fe20003fc4070 */
[----:B------:R-:W-:-:S04]  /*c6e0*/  IMAD.HI.U32 R5, R4, R17, RZ ;  /* 0x0000001104057227 */ /* 0x000fc800078e00ff */
[----:B------:R-:W-:Y:S01]  /*c6f0*/  @!P2 IMAD.MOV R7, RZ, RZ, -R7 ;  /* 0x000000ffff07a224 */ /* 0x000fe200078e0a07 */
[----:B------:R-:W-:Y:S01]  /*c700*/  ISETP.GE.AND P2, PT, R2, RZ, PT ;  /* 0x000000ff0200720c */ /* 0x000fe20003f46270 */
[C---:B------:R-:W-:Y:S02]  /*c710*/  VIADD R12, R0.reuse, 0x115 ;  /* 0x00000115000c7836 */ /* 0x040fe40000000000 */
[----:B------:R-:W-:Y:S01]  /*c720*/  IMAD.MOV R5, RZ, RZ, -R5 ;  /* 0x000000ffff057224 */ /* 0x000fe200078e0a05 */
[----:B------:R0:W-:Y:S01]  /*c730*/  STL [R1+0x6b0], R7 ;  /* 0x0006b00701007387 */ /* 0x0001e20000100800 */
[----:B------:R-:W-:Y:S01]  /*c740*/  @!P1 IMAD.IADD R11, R11, 0x1, -R3 ;  /* 0x000000010b0b9824 */ /* 0x000fe200078e0a03 */
[----:B------:R-:W-:Y:S01]  /*c750*/  IABS R18, R12 ;  /* 0x0000000c00127213 */ /* 0x000fe20000000000 */
[----:B------:R-:W-:Y:S02]  /*c760*/  VIADD R13, R0, 0x114 ;  /* 0x00000114000d7836 */ /* 0x000fe40000000000 */
[----:B------:R-:W-:-:S02]  /*c770*/  IMAD R17, R3, R5, R17 ;  /* 0x0000000503117224 */ /* 0x000fc400078e0211 */
[----:B------:R-:W-:Y:S01]  /*c780*/  @!P6 IMAD.IADD R8, R8, 0x1, -R3 ;  /* 0x000000010808e824 */ /* 0x000fe200078e0a03 */
[C---:B------:R-:W-:Y:S01]  /*c790*/  ISETP.GT.U32.AND P6, PT, R3.reuse, R11, PT ;  /* 0x0000000b0300720c */ /* 0x040fe20003fc4070 */
[----:B------:R-:W-:Y:S01]  /*c7a0*/  IMAD.HI.U32 R21, R4, R18, RZ ;  /* 0x0000001204157227 */ /* 0x000fe200078e00ff */
[----:B------:R-:W-:Y:S02]  /*c7b0*/  IABS R16, R13 ;  /* 0x0000000d00107213 */ /* 0x000fe40000000000 */
[----:B------:R-:W-:Y:S01]  /*c7c0*/  ISETP.GT.U32.AND P1, PT, R3, R17, PT ;  /* 0x000000110300720c */ /* 0x000fe20003f24070 */
[----:B0-----:R-:W-:Y:S02]  /*c7d0*/  IMAD.MOV.U32 R7, RZ, RZ, R20 ;  /* 0x000000ffff077224 */ /* 0x001fe400078e0014 */
[----:B------:R-:W-:Y:S02]  /*c7e0*/  VIADD R2, R0, 0x113 ;  /* 0x0000011300027836 */ /* 0x000fe40000000000 */
[----:B------:R-:W-:Y:S01]  /*c7f0*/  @!P5 IMAD.MOV R7, RZ, RZ, -R7 ;  /* 0x000000ffff07d224 */ /* 0x000fe200078e0a07 */
[----:B------:R-:W-:Y:S01]  /*c800*/  ISETP.GE.AND P5, PT, R15, RZ, PT ;  /* 0x000000ff0f00720c */ /* 0x000fe20003fa6270 */
[----:B------:R-:W-:Y:S01]  /*c810*/  IMAD.MOV R21, RZ, RZ, -R21 ;  /* 0x000000ffff157224 */ /* 0x000fe200078e0a15 */
[----:B------:R-:W-:Y:S01]  /*c820*/  IABS R14, R2 ;  /* 0x00000002000e7213 */ /* 0x000fe20000000000 */
[----:B------:R-:W-:Y:S01]  /*c830*/  IMAD.HI.U32 R19, R4, R16, RZ ;  /* 0x0000001004137227 */ /* 0x000fe200078e00ff */
[----:B------:R0:W-:Y:S03]  /*c840*/  STL [R1+0x6ac], R7 ;  /* 0x0006ac0701007387 */ /* 0x0001e60000100800 */
[----:B------:R-:W-:-:S02]  /*c850*/  IMAD R15, R3, R21, R18 ;  /* 0x00000015030f7224 */ /* 0x000fc400078e0212 */
[----:B------:R-:W-:Y:S02]  /*c860*/  IMAD.MOV R19, RZ, RZ, -R19 ;  /* 0x000000ffff137224 */ /* 0x000fe400078e0a13 */
[----:B------:R-:W-:Y:S01]  /*c870*/  @!P6 IMAD.IADD R11, R11, 0x1, -R3 ;  /* 0x000000010b0be824 */ /* 0x000fe200078e0a03 */
[C---:B------:R-:W-:Y:S01]  /*c880*/  ISETP.GT.U32.AND P6, PT, R3.reuse, R15, PT ;  /* 0x0000000f0300720c */ /* 0x040fe20003fc4070 */
[----:B------:R-:W-:Y:S02]  /*c890*/  IMAD R16, R3, R19, R16 ;  /* 0x0000001303107224 */ /* 0x000fe400078e0210 */
[----:B0-----:R-:W-:Y:S02]  /*c8a0*/  IMAD.MOV.U32 R7, RZ, RZ, R9 ;  /* 0x000000ffff077224 */ /* 0x001fe400078e0009 */
[----:B------:R-:W-:-:S04]  /*c8b0*/  IMAD.HI.U32 R9, R4, R14, RZ ;  /* 0x0000000e04097227 */ /* 0x000fc800078e00ff */
[----:B------:R-:W-:Y:S02]  /*c8c0*/  @!P0 IMAD.MOV R7, RZ, RZ, -R7 ;  /* 0x000000ffff078224 */ /* 0x000fe400078e0a07 */
[----:B------:R-:W-:Y:S01]  /*c8d0*/  @!P1 IMAD.IADD R17, R17, 0x1, -R3 ;  /* 0x0000000111119824 */ /* 0x000fe200078e0a03 */
[C---:B------:R-:W-:Y:S01]  /*c8e0*/  ISETP.GT.U32.AND P1, PT, R3.reuse, R8, PT ;  /* 0x000000080300720c */ /* 0x040fe20003f24070 */
[----:B------:R-:W-:Y:S01]  /*c8f0*/  IMAD.MOV.U32 R19, RZ, RZ, R10 ;  /* 0x000000ffff137224 */ /* 0x000fe200078e000a */
[----:B------:R0:W-:Y:S01]  /*c900*/  STL [R1+0x6a8], R7 ;  /* 0x0006a80701007387 */ /* 0x0001e20000100800 */
[----:B------:R-:W-:Y:S01]  /*c910*/  VIADD R5, R0, 0x112 ;  /* 0x0000011200057836 */ /* 0x000fe20000000000 */
[C---:B------:R-:W-:Y:S01]  /*c920*/  ISETP.GT.U32.AND P0, PT, R3.reuse, R17, PT ;  /* 0x000000110300720c */ /* 0x040fe20003f04070 */
[----:B------:R-:W-:Y:S02]  /*c930*/  IMAD.MOV R9, RZ, RZ, -R9 ;  /* 0x000000ffff097224 */ /* 0x000fe400078e0a09 */
[----:B------:R-:W-:Y:S01]  /*c940*/  @!P3 IMAD.MOV R19, RZ, RZ, -R19 ;  /* 0x000000ffff13b224 */ /* 0x000fe200078e0a13 */
[----:B------:R-:W-:Y:S01]  /*c950*/  ISETP.GE.AND P3, PT, R12, RZ, PT ;  /* 0x000000ff0c00720c */ /* 0x000fe20003f66270 */
[----:B------:R-:W-:Y:S01]  /*c960*/  IMAD R12, R3, R9, R14 ;  /* 0x00000009030c7224 */ /* 0x000fe200078e020e */
[----:B------:R-:W-:Y:S01]  /*c970*/  IABS R18, R5 ;  /* 0x0000000500127213 */ /* 0x000fe20000000000 */
[----:B------:R-:W-:Y:S01]  /*c980*/  @!P6 IMAD.IADD R15, R15, 0x1, -R3 ;  /* 0x000000010f0fe824 */ /* 0x000fe200078e0a03 */
[----:B------:R1:W-:Y:S01]  /*c990*/  STL [R1+0x6a4], R19 ;  /* 0x0006a41301007387 */ /* 0x0003e20000100800 */
[----:B0-----:R-:W-:Y:S01]  /*c9a0*/  IMAD.MOV.U32 R7, RZ, RZ, R11 ;  /* 0x000000ffff077224 */ /* 0x001fe200078e000b */
[----:B------:R-:W-:Y:S01]  /*c9b0*/  ISETP.GT.U32.AND P6, PT, R3, R12, PT ;  /* 0x0000000c0300720c */ /* 0x000fe20003fc4070 */
[----:B------:R-:W-:-:S04]  /*c9c0*/  IMAD.HI.U32 R10, R4, R18, RZ ;  /* 0x00000012040a7227 */ /* 0x000fc800078e00ff */
[----:B------:R-:W-:Y:S01]  /*c9d0*/  @!P4 IMAD.MOV R7, RZ, RZ, -R7 ;  /* 0x000000ffff07c224 */ /* 0x000fe200078e0a07 */
[----:B------:R-:W-:Y:S01]  /*c9e0*/  ISETP.GT.U32.AND P4, PT, R3, R16, PT ;  /* 0x000000100300720c */ /* 0x000fe20003f84070 */
[----:B------:R-:W-:Y:S02]  /*c9f0*/  IMAD.MOV R10, RZ, RZ, -R10 ;  /* 0x000000ffff0a7224 */ /* 0x000fe400078e0a0a */
[--C-:B------:R-:W-:Y:S01]  /*ca00*/  @!P1 IMAD.IADD R8, R8, 0x1, -R3.reuse ;  /* 0x0000000108089824 */ /* 0x100fe200078e0a03 */
[----:B------:R0:W-:Y:S01]  /*ca10*/  STL [R1+0x6a0], R7 ;  /* 0x0006a00701007387 */ /* 0x0001e20000100800 */
[----:B------:R-:W-:Y:S01]  /*ca20*/  @!P0 IMAD.IADD R17, R17, 0x1, -R3 ;  /* 0x0000000111118824 */ /* 0x000fe200078e0a03 */
[----:B------:R-:W-:Y:S01]  /*ca30*/  ISETP.GE.AND P0, PT, R2, RZ, PT ;  /* 0x000000ff0200720c */ /* 0x000fe20003f06270 */
[----:B------:R-:W-:Y:S01]  /*ca40*/  IMAD R2, R3, R10, R18 ;  /* 0x0000000a03027224 */ /* 0x000fe200078e0212 */
[----:B------:R-:W-:Y:S01]  /*ca50*/  ISETP.GE.AND P1, PT, R13, RZ, PT ;  /* 0x000000ff0d00720c */ /* 0x000fe20003f26270 */
[----:B------:R-:W-:-:S02]  /*ca60*/  VIADD R10, R0, 0x111 ;  /* 0x00000111000a7836 */ /* 0x000fc40000000000 */
[--C-:B------:R-:W-:Y:S02]  /*ca70*/  @!P6 IMAD.IADD R12, R12, 0x1, -R3.reuse ;  /* 0x000000010c0ce824 */ /* 0x100fe400078e0a03 */
[----:B------:R-:W-:Y:S01]  /*ca80*/  @!P4 IMAD.IADD R16, R16, 0x1, -R3 ;  /* 0x000000011010c824 */ /* 0x000fe200078e0a03 */
[----:B-1----:R-:W-:Y:S01]  /*ca90*/  IABS R19, R10 ;  /* 0x0000000a00137213 */ /* 0x002fe20000000000 */
[----:B0-----:R-:W-:Y:S01]  /*caa0*/  IMAD.MOV.U32 R7, RZ, RZ, R8 ;  /* 0x000000ffff077224 */ /* 0x001fe200078e0008 */
[C---:B------:R-:W-:Y:S01]  /*cab0*/  ISETP.GT.U32.AND P6, PT, R3.reuse, R12, PT ;  /* 0x0000000c0300720c */ /* 0x040fe20003fc4070 */
[----:B------:R-:W-:Y:S01]  /*cac0*/  VIADD R13, R0, 0x10f ;  /* 0x0000010f000d7836 */ /* 0x000fe20000000000 */
[C---:B------:R-:W-:Y:S01]  /*cad0*/  ISETP.GT.U32.AND P4, PT, R3.reuse, R16, PT ;  /* 0x000000100300720c */ /* 0x040fe20003f84070 */
[----:B------:R-:W-:Y:S01]  /*cae0*/  @!P2 IMAD.MOV R7, RZ, RZ, -R7 ;  /* 0x000000ffff07a224 */ /* 0x000fe200078e0a07 */
[----:B------:R-:W-:Y:S01]  /*caf0*/  ISETP.GT.U32.AND P2, PT, R3, R15, PT ;  /* 0x0000000f0300720c */ /* 0x000fe20003f44070 */
[----:B------:R-:W-:Y:S01]  /*cb00*/  IMAD.HI.U32 R20, R4, R19, RZ ;  /* 0x0000001304147227 */ /* 0x000fe200078e00ff */
[----:B------:R-:W-:-:S02]  /*cb10*/  IABS R8, R13 ;  /* 0x0000000d00087213 */ /* 0x000fc40000000000 */
[----:B------:R0:W-:Y:S01]  /*cb20*/  STL [R1+0x69c], R7 ;  /* 0x00069c0701007387 */ /* 0x0001e20000100800 */
[----:B------:R-:W-:Y:S02]  /*cb30*/  IMAD.MOV R20, RZ, RZ, -R20 ;  /* 0x000000ffff147224 */ /* 0x000fe400078e0a14 */
[----:B------:R-:W-:Y:S02]  /*cb40*/  VIADD R18, R0, 0x110 ;  /* 0x0000011000127836 */ /* 0x000fe40000000000 */
[--C-:B------:R-:W-:Y:S02]  /*cb50*/  @!P6 IMAD.IADD R12, R12, 0x1, -R3.reuse ;  /* 0x000000010c0ce824 */ /* 0x100fe400078e0a03 */
[--C-:B------:R-:W-:Y:S01]  /*cb60*/  @!P4 IMAD.IADD R16, R16, 0x1, -R3.reuse ;  /* 0x000000011010c824 */ /* 0x100fe200078e0a03 */
[----:B------:R-:W-:Y:S01]  /*cb70*/  ISETP.GE.AND P4, PT, R5, RZ, PT ;  /* 0x000000ff0500720c */ /* 0x000fe20003f86270 */
[----:B------:R-:W-:Y:S01]  /*cb80*/  @!P2 IMAD.IADD R15, R15, 0x1, -R3 ;  /* 0x000000010f0fa824 */ /* 0x000fe200078e0a03 */
[C---:B------:R-:W-:Y:S01]  /*cb90*/  ISETP.GT.U32.AND P2, PT, R3.reuse, R2, PT ;  /* 0x000000020300720c */ /* 0x040fe20003f44070 */
[----:B------:R-:W-:Y:S01]  /*cba0*/  IMAD R5, R3, R20, R19 ;  /* 0x0000001403057224 */ /* 0x000fe200078e0213 */
[----:B------:R-:W-:Y:S01]  /*cbb0*/  IABS R14, R18 ;  /* 0x00000012000e7213 */ /* 0x000fe20000000000 */
[----:B------:R-:W-:-:S02]  /*cbc0*/  VIADD R11, R0, 0x10e ;  /* 0x0000010e000b7836 */ /* 0x000fc40000000000 */
[C---:B------:R-:W-:Y:S01]  /*cbd0*/  IMAD.HI.U32 R20, R4.reuse, R8, RZ ;  /* 0x0000000804147227 */ /* 0x040fe200078e00ff */
[----:B------:R-:W-:Y:S02]  /*cbe0*/  ISETP.GT.U32.AND P6, PT, R3, R5, PT ;  /* 0x000000050300720c */ /* 0x000fe40003fc4070 */
[----:B------:R-:W-:Y:S01]  /*cbf0*/  IABS R9, R11 ;  /* 0x0000000b00097213 */ /* 0x000fe20000000000 */
[----:B------:R-:W-:-:S04]  /*cc00*/  IMAD.HI.U32 R21, R4, R14, RZ ;  /* 0x0000000e04157227 */ /* 0x000fc800078e00ff */
[----:B------:R-:W-:Y:S01]  /*cc10*/  @!P2 IMAD.IADD R2, R2, 0x1, -R3 ;  /* 0x000000010202a824 */ /* 0x000fe200078e0a03 */
[----:B------:R-:W-:Y:S01]  /*cc20*/  ISETP.GE.AND P2, PT, R10, RZ, PT ;  /* 0x000000ff0a00720c */ /* 0x000fe20003f46270 */
[----:B------:R-:W-:-:S04]  /*cc30*/  IMAD.HI.U32 R19, R4, R9, RZ ;  /* 0x0000000904137227 */ /* 0x000fc800078e00ff */
[----:B------:R-:W-:Y:S01]  /*cc40*/  @!P6 IMAD.IADD R5, R5, 0x1, -R3 ;  /* 0x000000010505e824 */ /* 0x000fe200078e0a03 */
[C---:B------:R-:W-:Y:S01]  /*cc50*/  ISETP.GT.U32.AND P6, PT, R3.reuse, R2, PT ;  /* 0x000000020300720c */ /* 0x040fe20003fc4070 */
[----:B------:R-:W-:Y:S02]  /*cc60*/  IMAD.MOV R20, RZ, RZ, -R20 ;  /* 0x000000ffff147224 */ /* 0x000fe400078e0a14 */
[----:B0-----:R-:W-:Y:S02]  /*cc70*/  IMAD.MOV.U32 R7, RZ, RZ, R15 ;  /* 0x000000ffff077224 */ /* 0x001fe400078e000f */
[----:B------:R-:W-:Y:S02]  /*cc80*/  IMAD.MOV R21, RZ, RZ, -R21 ;  /* 0x000000ffff157224 */ /* 0x000fe400078e0a15 */
[----:B------:R-:W-:Y:S02]  /*cc90*/  IMAD.MOV R19, RZ, RZ, -R19 ;  /* 0x000000ffff137224 */ /* 0x000fe400078e0a13 */
[----:B------:R-:W-:-:S02]  /*cca0*/  IMAD R8, R3, R20, R8 ;  /* 0x0000001403087224 */ /* 0x000fc400078e0208 */
[----:B------:R-:W-:Y:S02]  /*ccb0*/  IMAD.MOV.U32 R15, RZ, RZ, R16 ;  /* 0x000000ffff0f7224 */ /* 0x000fe400078e0010 */
[----:B------:R-:W-:Y:S02]  /*ccc0*/  IMAD.MOV.U32 R22, RZ, RZ, R17 ;  /* 0x000000ffff167224 */ /* 0x000fe400078e0011 */
[C---:B------:R-:W-:Y:S02]  /*ccd0*/  IMAD R14, R3.reuse, R21, R14 ;  /* 0x00000015030e7224 */ /* 0x040fe400078e020e */
[C---:B------:R-:W-:Y:S02]  /*cce0*/  IMAD R9, R3.reuse, R19, R9 ;  /* 0x0000001303097224 */ /* 0x040fe400078e0209 */
[----:B------:R-:W-:Y:S01]  /*ccf0*/  @!P1 IMAD.MOV R15, RZ, RZ, -R15 ;  /* 0x000000ffff0f9224 */ /* 0x000fe200078e0a0f */
[C---:B------:R-:W-:Y:S01]  /*cd00*/  ISETP.GT.U32.AND P1, PT, R3.reuse, R8, PT ;  /* 0x000000080300720c */ /* 0x040fe20003f24070 */
[----:B------:R-:W-:Y:S01]  /*cd10*/  @!P5 IMAD.MOV R22, RZ, RZ, -R22 ;  /* 0x000000ffff16d224 */ /* 0x000fe200078e0a16 */
[C---:B------:R-:W-:Y:S01]  /*cd20*/  ISETP.GT.U32.AND P5, PT, R3.reuse, R14, PT ;  /* 0x0000000e0300720c */ /* 0x040fe20003fa4070 */
[----:B------:R-:W-:Y:S01]  /*cd30*/  @!P3 IMAD.MOV R7, RZ, RZ, -R7 ;  /* 0x000000ffff07b224 */ /* 0x000fe200078e0a07 */
[C---:B------:R-:W-:Y:S01]  /*cd40*/  ISETP.GT.U32.AND P3, PT, R3.reuse, R5, PT ;  /* 0x000000050300720c */ /* 0x040fe20003f64070 */
[----:B------:R-:W-:Y:S01]  /*cd50*/  @!P6 IMAD.IADD R2, R2, 0x1, -R3 ;  /* 0x000000010202e824 */ /* 0x000fe200078e0a03 */
[----:B------:R-:W-:Y:S01]  /*cd60*/  ISETP.GT.U32.AND P6, PT, R3, R9, PT ;  /* 0x000000090300720c */ /* 0x000fe20003fc4070 */
[----:B------:R-:W-:Y:S01]  /*cd70*/  STL [R1+0x698], R22 ;  /* 0x0006981601007387 */ /* 0x000fe20000100800 */
[----:B------:R-:W-:-:S02]  /*cd80*/  VIADD R10, R0, 0x10d ;  /* 0x0000010d000a7836 */ /* 0x000fc40000000000 */
[----:B------:R-:W-:Y:S01]  /*cd90*/  VIADD R20, R0, 0x109 ;  /* 0x0000010900147836 */ /* 0x000fe20000000000 */
[----:B------:R0:W-:Y:S02]  /*cda0*/  STL [R1+0x694], R7 ;  /* 0x0006940701007387 */ /* 0x0001e40000100800 */
[--C-:B------:R-:W-:Y:S01]  /*cdb0*/  @!P1 IMAD.IADD R8, R8, 0x1, -R3.reuse ;  /* 0x0000000108089824 */ /* 0x100fe200078e0a03 */
[----:B------:R-:W-:Y:S01]  /*cdc0*/  IABS R17, R10 ;  /* 0x0000000a00117213 */ /* 0x000fe20000000000 */
[----:B------:R1:W-:Y:S01]  /*cdd0*/  STL [R1+0x670], R15 ;  /* 0x0006700f01007387 */ /* 0x0003e20000100800 */
[--C-:B------:R-:W-:Y:S01]  /*cde0*/  @!P5 IMAD.IADD R14, R14, 0x1, -R3.reuse ;  /* 0x000000010e0ed824 */ /* 0x100fe200078e0a03 */
[----:B------:R-:W-:Y:S01]  /*cdf0*/  ISETP.GE.AND P5, PT, R11, RZ, PT ;  /* 0x000000ff0b00720c */ /* 0x000fe20003fa6270 */
[--C-:B------:R-:W-:Y:S01]  /*ce00*/  @!P3 IMAD.IADD R5, R5, 0x1, -R3.reuse ;  /* 0x000000010505b824 */ /* 0x100fe200078e0a03 */
[----:B------:R-:W-:Y:S01]  /*ce10*/  ISETP.GE.AND P3, PT, R13, RZ, PT ;  /* 0x000000ff0d00720c */ /* 0x000fe20003f66270 */
[----:B------:R-:W-:Y:S01]  /*ce20*/  @!P6 IMAD.IADD R9, R9, 0x1, -R3 ;  /* 0x000000010909e824 */ /* 0x000fe200078e0a03 */
[C---:B------:R-:W-:Y:S01]  /*ce30*/  ISETP.GT.U32.AND P6, PT, R3.reuse, R8, PT ;  /* 0x000000080300720c */ /* 0x040fe20003fc4070 */
[----:B0-----:R-:W-:Y:S01]  /*ce40*/  IMAD.MOV.U32 R7, RZ, RZ, R12 ;  /* 0x000000ffff077224 */ /* 0x001fe200078e000c */
[----:B------:R-:W-:Y:S01]  /*ce50*/  ISETP.GT.U32.AND P1, PT, R3, R14, PT ;  /* 0x0000000e0300720c */ /* 0x000fe20003f24070 */
[----:B------:R-:W-:-:S02]  /*ce60*/  VIADD R12, R0, 0x10c ;  /* 0x0000010c000c7836 */ /* 0x000fc40000000000 */
[----:B------:R-:W-:Y:S01]  /*ce70*/  @!P0 IMAD.MOV R7, RZ, RZ, -R7 ;  /* 0x000000ffff078224 */ /* 0x000fe200078e0a07 */
[----:B------:R-:W-:Y:S01]  /*ce80*/  ISETP.GE.AND P0, PT, R18, RZ, PT ;  /* 0x000000ff1200720c */ /* 0x000fe20003f06270 */
[----:B-1----:R-:W-:Y:S01]  /*ce90*/  IMAD.HI.U32 R15, R4, R17, RZ ;  /* 0x00000011040f7227 */ /* 0x002fe200078e00ff */
[----:B------:R-:W-:Y:S02]  /*cea0*/  IABS R16, R12 ;  /* 0x0000000c00107213 */ /* 0x000fe40000000000 */
[----:B------:R0:W-:Y:S01]  /*ceb0*/  STL [R1+0x66c], R7 ;  /* 0x00066c0701007387 */ /* 0x0001e20000100800 */
[----:B------:R-:W-:Y:S01]  /*cec0*/  IMAD.MOV R15, RZ, RZ, -R15 ;  /* 0x000000ffff0f7224 */ /* 0x000fe200078e0a0f */
[----:B------:R-:W-:Y:S01]  /*ced0*/  IABS R18, R20 ;  /* 0x0000001400127213 */ /* 0x000fe20000000000 */
[----:B------:R-:W-:Y:S02]  /*cee0*/  @!P6 IMAD.IADD R8, R8, 0x1, -R3 ;  /* 0x000000010808e824 */ /* 0x000fe400078e0a03 */
[----:B------:R-:W-:-:S02]  /*cef0*/  IMAD R11, R3, R15, R17 ;  /* 0x0000000f030b7224 */ /* 0x000fc400078e0211 */
[----:B------:R-:W-:Y:S02]  /*cf00*/  @!P1 IMAD.IADD R14, R14, 0x1, -R3 ;  /* 0x000000010e0e9824 */ /* 0x000fe400078e0a03 */
[----:B------:R-:W-:Y:S01]  /*cf10*/  VIADD R15, R0, 0x10a ;  /* 0x0000010a000f7836 */ /* 0x000fe20000000000 */
[----:B------:R-:W-:Y:S01]  /*cf20*/  ISETP.GT.U32.AND P1, PT, R3, R11, PT ;  /* 0x0000000b0300720c */ /* 0x000fe20003f24070 */
[----:B0-----:R-:W-:Y:S02]  /*cf30*/  IMAD.MOV.U32 R7, RZ, RZ, R2 ;  /* 0x000000ffff077224 */ /* 0x001fe400078e0002 */
[----:B------:R-:W-:-:S04]  /*cf40*/  IMAD.HI.U32 R2, R4, R16, RZ ;  /* 0x0000001004027227 */ /* 0x000fc800078e00ff */
[----:B------:R-:W-:Y:S02]  /*cf50*/  IMAD.MOV R2, RZ, RZ, -R2 ;  /* 0x000000ffff027224 */ /* 0x000fe400078e0a02 */
[----:B------:R-:W-:Y:S01]  /*cf60*/  @!P4 IMAD.MOV R7, RZ, RZ, -R7 ;  /* 0x000000ffff07c224 */ /* 0x000fe200078e0a07 */
[C---:B------:R-:W-:Y:S01]  /*cf70*/  ISETP.GT.U32.AND P4, PT, R3.reuse, R9, PT ;  /* 0x000000090300720c */ /* 0x040fe20003f84070 */
[----:B------:R-:W-:Y:S01]  /*cf80*/  IMAD R2, R3, R2, R16 ;  /* 0x0000000203027224 */ /* 0x000fe200078e0210 */
[----:B------:R-:W-:Y:S01]  /*cf90*/  IABS R16, R15 ;  /* 0x0000000f00107213 */ /* 0x000fe20000000000 */
[----:B------:R-:W-:Y:S01]  /*cfa0*/  VIADD R13, R0, 0x10b ;  /* 0x0000010b000d7836 */ /* 0x000fe20000000000 */
[----:B------:R0:W-:Y:S01]  /*cfb0*/  STL [R1+0x668], R7 ;  /* 0x0006680701007387 */ /* 0x0001e20000100800 */
[----:B------:R-:W-:Y:S01]  /*cfc0*/  @!P1 IMAD.IADD R11, R11, 0x1, -R3 ;  /* 0x000000010b0b9824 */ /* 0x000fe200078e0a03 */
[----:B------:R-:W-:Y:S01]  /*cfd0*/  ISETP.GT.U32.AND P6, PT, R3, R2, PT ;  /* 0x000000020300720c */ /* 0x000fe20003fc4070 */
[----:B------:R-:W-:Y:S01]  /*cfe0*/  IMAD.HI.U32 R19, R4, R16, RZ ;  /* 0x0000001004137227 */ /* 0x000fe200078e00ff */
[----:B------:R-:W-:-:S02]  /*cff0*/  IABS R17, R13 ;  /* 0x0000000d00117213 */ /* 0x000fc40000000000 */
[----:B------:R-:W-:Y:S01]  /*d000*/  ISETP.GE.AND P1, PT, R12, RZ, PT ;  /* 0x000000ff0c00720c */ /* 0x000fe20003f26270 */
[----:B------:R-:W-:Y:S02]  /*d010*/  IMAD.MOV R19, RZ, RZ, -R19 ;  /* 0x000000ffff137224 */ /* 0x000fe400078e0a13 */
[----:B------:R-:W-:Y:S01]  /*d020*/  @!P4 IMAD.IADD R9, R9, 0x1, -R3 ;  /* 0x000000010909c824 */ /* 0x000fe200078e0a03 */
[----:B------:R-:W-:Y:S01]  /*d030*/  ISETP.GE.AND P4, PT, R10, RZ, PT ;  /* 0x000000ff0a00720c */ /* 0x000fe20003f86270 */
[----:B------:R-:W-:Y:S02]  /*d040*/  IMAD.MOV.U32 R10, RZ, RZ, R18 ;  /* 0x000000ffff0a7224 */ /* 0x000fe400078e0012 */
[----:B------:R-:W-:Y:S01]  /*d050*/  @!P2 IMAD.MOV R5, RZ, RZ, -R5 ;  /* 0x000000ffff05a224 */ /* 0x000fe200078e0a05 */
[C---:B------:R-:W-:Y:S01]  /*d060*/  ISETP.GT.U32.AND P2, PT, R3.reuse, R11, PT ;  /* 0x0000000b0300720c */ /* 0x040fe20003f44070 */
[----:B------:R-:W-:Y:S02]  /*d070*/  @!P6 IMAD.IADD R2, R2, 0x1, -R3 ;  /* 0x000000010202e824 */ /* 0x000fe400078e0a03 */
[----:B------:R-:W-:Y:S01]  /*d080*/  IMAD.HI.U32 R12, R4, R10, RZ ;  /* 0x0000000a040c7227 */ /* 0x000fe200078e00ff */
[----:B------:R1:W-:Y:S02]  /*d090*/  STL [R1+0x664], R5 ;  /* 0x0006640501007387 */ /* 0x0003e40000100800 */
[----:B------:R-:W-:Y:S01]  /*d0a0*/  ISETP.GT.U32.AND P6, PT, R3, R2, PT ;  /* 0x000000020300720c */ /* 0x000fe20003fc4070 */
[----:B------:R-:W-:-:S02]  /*d0b0*/  IMAD.MOV.U32 R21, RZ, RZ, R8 ;  /* 0x000000ffff157224 */ /* 0x000fc400078e0008 */
[----:B------:R-:W-:-:S04]  /*d0c0*/  IMAD.HI.U32 R18, R4, R17, RZ ;  /* 0x0000001104127227 */ /* 0x000fc800078e00ff */
[----:B------:R-:W-:Y:S02]  /*d0d0*/  IMAD.MOV R12, RZ, RZ, -R12 ;  /* 0x000000ffff0c7224 */ /* 0x000fe400078e0a0c */
[C---:B------:R-:W-:Y:S02]  /*d0e0*/  IMAD R8, R3.reuse, R19, R16 ;  /* 0x0000001303087224 */ /* 0x040fe400078e0210 */
[----:B0-----:R-:W-:Y:S02]  /*d0f0*/  IMAD.MOV.U32 R7, RZ, RZ, R9 ;  /* 0x000000ffff077224 */ /* 0x001fe400078e0009 */
[----:B------:R-:W-:Y:S02]  /*d100*/  IMAD.MOV R18, RZ, RZ, -R18 ;  /* 0x000000ffff127224 */ /* 0x000fe400078e0a12 */
[C---:B------:R-:W-:Y:S02]  /*d110*/  IMAD R9, R3.reuse, R12, R10 ;  /* 0x0000000c03097224 */ /* 0x040fe400078e020a */
[----:B------:R-:W-:Y:S01]  /*d120*/  @!P5 IMAD.MOV R7, RZ, RZ, -R7 ;  /* 0x000000ffff07d224 */ /* 0x000fe200078e0a07 */
[C---:B------:R-:W-:Y:S01]  /*d130*/  ISETP.GT.U32.AND P5, PT, R3.reuse, R8, PT ;  /* 0x000000080300720c */ /* 0x040fe20003fa4070 */
[----:B-1----:R-:W-:-:S02]  /*d140*/  IMAD R5, R3, R18, R17 ;  /* 0x0000001203057224 */ /* 0x002fc400078e0211 */
[----:B------:R-:W-:Y:S01]  /*d150*/  @!P6 IMAD.IADD R2, R2, 0x1, -R3 ;  /* 0x000000010202e824 */ /* 0x000fe200078e0a03 */
[C---:B------:R-:W-:Y:S01]  /*d160*/  ISETP.GT.U32.AND P6, PT, R3.reuse, R9, PT ;  /* 0x000000090300720c */ /* 0x040fe20003fc4070 */
[----:B------:R-:W-:Y:S01]  /*d170*/  @!P3 IMAD.MOV R21, RZ, RZ, -R21 ;  /* 0x000000ffff15b224 */ /* 0x000fe200078e0a15 */
[----:B------:R-:W-:Y:S01]  /*d180*/  ISETP.GT.U32.AND P3, PT, R3, R5, PT ;  /* 0x000000050300720c */ /* 0x000fe20003f64070 */
[--C-:B------:R-:W-:Y:S01]  /*d190*/  @!P2 IMAD.IADD R11, R11, 0x1, -R3.reuse ;  /* 0x000000010b0ba824 */ /* 0x100fe200078e0a03 */
[----:B------:R-:W-:Y:S01]  /*d1a0*/  ISETP.GE.AND P2, PT, R13, RZ, PT ;  /* 0x000000ff0d00720c */ /* 0x000fe20003f46270 */
[C---:B------:R-:W-:Y:S01]  /*d1b0*/  VIADD R13, R0.reuse, 0x107 ;  /* 0x00000107000d7836 */ /* 0x040fe20000000000 */
[----:B------:R-:W-:Y:S01]  /*d1c0*/  STL [R1+0x660], R21 ;  /* 0x0006601501007387 */ /* 0x000fe20000100800 */
[----:B------:R-:W-:Y:S02]  /*d1d0*/  VIADD R12, R0, 0x108 ;  /* 0x00000108000c7836 */ /* 0x000fe40000000000 */
[--C-:B------:R-:W-:Y:S01]  /*d1e0*/  @!P5 IMAD.IADD R8, R8, 0x1, -R3.reuse ;  /* 0x000000010808d824 */ /* 0x100fe200078e0a03 */
[----:B------:R-:W-:Y:S01]  /*d1f0*/  IABS R18, R13 ;  /* 0x0000000d00127213 */ /* 0x000fe20000000000 */
[----:B------:R0:W-:Y:S01]  /*d200*/  STL [R1+0x65c], R7 ;  /* 0x00065c0701007387 */ /* 0x0001e20000100800 */
[----:B------:R-:W-:Y:S01]  /*d210*/  IABS R10, R12 ;  /* 0x0000000c000a7213 */ /* 0x000fe20000000000 */
[--C-:B------:R-:W-:Y:S01]  /*d220*/  @!P6 IMAD.IADD R9, R9, 0x1, -R3.reuse ;  /* 0x000000010909e824 */ /* 0x100fe200078e0a03 */
[----:B------:R-:W-:Y:S01]  /*d230*/  ISETP.GT.U32.AND P6, PT, R3, R8, PT ;  /* 0x000000080300720c */ /* 0x000fe20003fc4070 */
[----:B------:R-:W-:Y:S01]  /*d240*/  @!P3 IMAD.IADD R5, R5, 0x1, -R3 ;  /* 0x000000010505b824 */ /* 0x000fe200078e0a03 */
[----:B------:R-:W-:Y:S01]  /*d250*/  ISETP.GE.AND P3, PT, R15, RZ, PT ;  /* 0x000000ff0f00720c */ /* 0x000fe20003f66270 */
[----:B------:R-:W-:-:S03]  /*d260*/  IMAD.HI.U32 R16, R4, R10, RZ ;  /* 0x0000000a04107227 */ /* 0x000fc600078e00ff */
[----:B------:R-:W-:Y:S01]  /*d270*/  ISETP.GT.U32.AND P5, PT, R3, R5, PT ;  /* 0x000000050300720c */ /* 0x000fe20003fa4070 */
[----:B0-----:R-:W-:Y:S02]  /*d280*/  IMAD.MOV.U32 R7, RZ, RZ, R11 ;  /* 0x000000ffff077224 */ /* 0x001fe400078e000b */
[----:B------:R-:W-:-:S04]  /*d290*/  IMAD.HI.U32 R11, R4, R18, RZ ;  /* 0x00000012040b7227 */ /* 0x000fc800078e00ff */
[----:B------:R-:W-:Y:S02]  /*d2a0*/  IMAD.MOV R11, RZ, RZ, -R11 ;  /* 0x000000ffff0b7224 */ /* 0x000fe400078e0a0b */
[----:B------:R-:W-:Y:S01]  /*d2b0*/  @!P4 IMAD.MOV R7, RZ, RZ, -R7 ;  /* 0x000000ffff07c224 */ /* 0x000fe200078e0a07 */
[C---:B------:R-:W-:Y:S01]  /*d2c0*/  ISETP.GT.U32.AND P4, PT, R3.reuse, R9, PT ;  /* 0x000000090300720c */ /* 0x040fe20003f84070 */
[C---:B------:R-:W-:Y:S02]  /*d2d0*/  IMAD R11, R3.reuse, R11, R18 ;  /* 0x0000000b030b7224 */ /* 0x040fe400078e0212 */
[----:B------:R-:W-:Y:S01]  /*d2e0*/  VIADD R15, R0, 0x106 ;  /* 0x00000106000f7836 */ /* 0x000fe20000000000 */
[----:B------:R0:W-:Y:S01]  /*d2f0*/  STL [R1+0x658], R7 ;  /* 0x0006580701007387 */ /* 0x0001e20000100800 */
[----:B------:R-:W-:Y:S02]  /*d300*/  IMAD.MOV R16, RZ, RZ, -R16 ;  /* 0x000000ffff107224 */ /* 0x000fe400078e0a10 */
[--C-:B------:R-:W-:Y:S01]  /*d310*/  @!P6 IMAD.IADD R8, R8, 0x1, -R3.reuse ;  /* 0x000000010808e824 */ /* 0x100fe200078e0a03 */
[C---:B------:R-:W-:Y:S01]  /*d320*/  ISETP.GT.U32.AND P6, PT, R3.reuse, R11, PT ;  /* 0x0000000b0300720c */ /* 0x040fe20003fc4070 */
[----:B------:R-:W-:Y:S01]  /*d330*/  IMAD R10, R3, R16, R10 ;  /* 0x00000010030a7224 */ /* 0x000fe200078e020a */
[----:B------:R-:W-:Y:S01]  /*d340*/  IABS R17, R15 ;  /* 0x0000000f00117213 */ /* 0x000fe20000000000 */
[----:B------:R-:W-:-:S02]  /*d350*/  @!P5 IMAD.IADD R5, R5, 0x1, -R3 ;  /* 0x000000010505d824 */ /* 0x000fc400078e0a03 */
[----:B------:R-:W-:Y:S01]  /*d360*/  VIADD R16, R0, 0x105 ;  /* 0x0000010500107836 */ /* 0x000fe20000000000 */
[----:B------:R-:W-:Y:S01]  /*d370*/  ISETP.GT.U32.AND P5, PT, R3, R10, PT ;  /* 0x0000000a0300720c */ /* 0x000fe20003fa4070 */
[----:B------:R-:W-:-:S03]  /*d380*/  IMAD.HI.U32 R21, R4, R17, RZ ;  /* 0x0000001104157227 */ /* 0x000fc600078e00ff */
[----:B------:R-:W-:Y:S01]  /*d390*/  IABS R19, R16 ;  /* 0x0000001000137213 */ /* 0x000fe20000000000 */
[----:B------:R-:W-:Y:S01]  /*d3a0*/  @!P4 IMAD.IADD R9, R9, 0x1, -R3 ;  /* 0x000000010909c824 */ /* 0x000fe200078e0a03 */
[----:B------:R-:W-:Y:S01]  /*d3b0*/  ISETP.GE.AND P4, PT, R20, RZ, PT ;  /* 0x000000ff1400720c */ /* 0x000fe20003f86270 */
[----:B------:R-:W-:Y:S02]  /*d3c0*/  IMAD.MOV R20, RZ, RZ, -R21 ;  /* 0x000000ffff147224 */ /* 0x000fe400078e0a15 */
[----:B------:R-:W-:Y:S02]  /*d3d0*/  @!P6 IMAD.IADD R11, R11, 0x1, -R3 ;  /* 0x000000010b0be824 */ /* 0x000fe400078e0a03 */
[----:B------:R-:W-:Y:S02]  /*d3e0*/  @!P1 IMAD.MOV R2, RZ, RZ, -R2 ;  /* 0x000000ffff029224 */ /* 0x000fe400078e0a02 */
[C---:B------:R-:W-:Y:S01]  /*d3f0*/  IMAD R17, R3.reuse, R20, R17 ;  /* 0x0000001403117224 */ /* 0x040fe200078e0211 */
[----:B------:R-:W-:Y:S01]  /*d400*/  ISETP.GT.U32.AND P6, PT, R3, R11, PT ;  /* 0x0000000b0300720c */ /* 0x000fe20003fc4070 */
[----:B0-----:R-:W-:Y:S01]  /*d410*/  IMAD.MOV.U32 R7, RZ, RZ, R8 ;  /* 0x000000ffff077224 */ /* 0x001fe200078e0008 */
[----:B------:R0:W-:Y:S01]  /*d420*/  STL [R1+0x654], R2 ;  /* 0x0006540201007387 */ /* 0x0001e20000100800 */
[----:B------:R-:W-:-:S02]  /*d430*/  VIADD R18, R0, 0x104 ;  /* 0x0000010400127836 */ /* 0x000fc40000000000 */
[----:B------:R-:W-:-:S03]  /*d440*/  IMAD.HI.U32 R22, R4, R19, RZ ;  /* 0x0000001304167227 */ /* 0x000fc600078e00ff */
[----:B------:R-:W-:Y:S01]  /*d450*/  IABS R21, R18 ;  /* 0x0000001200157213 */ /* 0x000fe20000000000 */
[----:B------:R-:W-:Y:S01]  /*d460*/  @!P5 IMAD.IADD R10, R10, 0x1, -R3 ;  /* 0x000000010a0ad824 */ /* 0x000fe200078e0a03 */
[----:B------:R-:W-:Y:S01]  /*d470*/  ISETP.GE.AND P5, PT, R12, RZ, PT ;  /* 0x000000ff0c00720c */ /* 0x000fe20003fa6270 */
[----:B------:R-:W-:Y:S01]  /*d480*/  @!P2 IMAD.MOV R5, RZ, RZ, -R5 ;  /* 0x000000ffff05a224 */ /* 0x000fe200078e0a05 */
[C---:B------:R-:W-:Y:S01]  /*d490*/  ISETP.GT.U32.AND P2, PT, R3.reuse, R17, PT ;  /* 0x000000110300720c */ /* 0x040fe20003f44070 */
[----:B0-----:R-:W-:Y:S01]  /*d4a0*/  IMAD.MOV.U32 R2, RZ, RZ, R9 ;  /* 0x000000ffff027224 */ /* 0x001fe200078e0009 */
[----:B------:R-:W-:Y:S01]  /*d4b0*/  ISETP.GT.U32.AND P1, PT, R3, R10, PT ;  /* 0x0000000a0300720c */ /* 0x000fe20003f24070 */
[----:B------:R-:W-:Y:S01]  /*d4c0*/  @!P3 IMAD.MOV R7, RZ, RZ, -R7 ;  /* 0x000000ffff07b224 */ /* 0x000fe200078e0a07 */
[----:B------:R0:W-:Y:S01]  /*d4d0*/  STL [R1+0x650], R5 ;  /* 0x0006500501007387 */ /* 0x0001e20000100800 */
[----:B------:R-:W-:Y:S01]  /*d4e0*/  IMAD.MOV R22, RZ, RZ, -R22 ;  /* 0x000000ffff167224 */ /* 0x000fe200078e0a16 */
[----:B------:R-:W-:Y:S01]  /*d4f0*/  ISETP.GE.AND P3, PT, R13, RZ, PT ;  /* 0x000000ff0d00720c */ /* 0x000fe20003f66270 */
[----:B------:R-:W-:Y:S01]  /*d500*/  @!P4 IMAD.MOV R2, RZ, RZ, -R2 ;  /* 0x000000ffff02c224 */ /* 0x000fe200078e0a02 */
[----:B------:R1:W-:Y:S01]  /*d510*/  STL [R1+0x64c], R7 ;  /* 0x00064c0701007387 */ /* 0x0003e20000100800 */
[----:B------:R-:W-:Y:S01]  /*d520*/  IMAD R19, R3, R22, R19 ;  /* 0x0000001603137224 */ /* 0x000fe200078e0213 */
[----:B------:R-:W-:Y:S01]  /*d530*/  ISETP.GE.AND P4, PT, R15, RZ, PT ;  /* 0x000000ff0f00720c */ /* 0x000fe20003f86270 */
[--C-:B------:R-:W-:Y:S01]  /*d540*/  @!P6 IMAD.IADD R11, R11, 0x1, -R3.reuse ;  /* 0x000000010b0be824 */ /* 0x100fe200078e0a03 */
[----:B------:R2:W-:Y:S01]  /*d550*/  STL [R1+0x640], R2 ;  /* 0x0006400201007387 */ /* 0x0005e20000100800 */
[--C-:B------:R-:W-:Y:S01]  /*d560*/  @!P2 IMAD.IADD R17, R17, 0x1, -R3.reuse ;  /* 0x000000011111a824 */ /* 0x100fe200078e0a03 */
[C---:B------:R-:W-:Y:S01]  /*d570*/  ISETP.GT.U32.AND P6, PT, R3.reuse, R19, PT ;  /* 0x000000130300720c */ /* 0x040fe20003fc4070 */
[----:B------:R-:W-:Y:S01]  /*d580*/  @!P1 IMAD.IADD R10, R10, 0x1, -R3 ;  /* 0x000000010a0a9824 */ /* 0x000fe200078e0a03 */
[----:B------:R-:W-:Y:S01]  /*d590*/  ISETP.GE.AND P1, PT, R16, RZ, PT ;  /* 0x000000ff1000720c */ /* 0x000fe20003f26270 */
[----:B0-----:R-:W-:Y:S01]  /*d5a0*/  VIADD R5, R0, 0x103 ;  /* 0x0000010300057836 */ /* 0x001fe20000000000 */
[----:B------:R-:W-:Y:S01]  /*d5b0*/  ISETP.GT.U32.AND P2, PT, R3, R17, PT ;  /* 0x000000110300720c */ /* 0x000fe20003f44070 */
[----:B-1----:R-:W-:-:S02]  /*d5c0*/  IMAD.MOV.U32 R7, RZ, RZ, R11 ;  /* 0x000000ffff077224 */ /* 0x002fc400078e000b */
[----:B------:R-:W-:Y:S01]  /*d5d0*/  IMAD.MOV.U32 R8, RZ, RZ, R10 ;  /* 0x000000ffff087224 */ /* 0x000fe200078e000a */
[----:B------:R-:W-:Y:S01]  /*d5e0*/  IABS R15, R5 ;  /* 0x00000005000f7213 */ /* 0x000fe20000000000 */
[----:B--2---:R-:W-:-:S04]  /*d5f0*/  IMAD.HI.U32 R2, R4, R21, RZ ;  /* 0x0000001504027227 */ /* 0x004fc800078e00ff */
[----:B------:R-:W-:Y:S02]  /*d600*/  IMAD.MOV R2, RZ, RZ, -R2 ;  /* 0x000000ffff027224 */ /* 0x000fe400078e0a02 */
[----:B------:R-:W-:Y:S02]  /*d610*/  @!P3 IMAD.MOV R7, RZ, RZ, -R7 ;  /* 0x000000ffff07b224 */ /* 0x000fe400078e0a07 */
[----:B------:R-:W-:Y:S02]  /*d620*/  IMAD R21, R3, R2, R21 ;  /* 0x0000000203157224 */ /* 0x000fe400078e0215 */
[----:B------:R-:W-:Y:S02]  /*d630*/  @!P6 IMAD.IADD R19, R19, 0x1, -R3 ;  /* 0x000000011313e824 */ /* 0x000fe400078e0a03 */
[----:B------:R-:W-:Y:S01]  /*d640*/  @!P5 IMAD.MOV R8, RZ, RZ, -R8 ;  /* 0x000000ffff08d224 */ /* 0x000fe200078e0a08 */
[C---:B------:R-:W-:Y:S01]  /*d650*/  ISETP.GT.U32.AND P3, PT, R3.reuse, R21, PT ;  /* 0x000000150300720c */ /* 0x040fe20003f64070 */
[----:B------:R-:W-:Y:S01]  /*d660*/  IMAD.HI.U32 R9, R4, R15, RZ ;  /* 0x0000000f04097227 */ /* 0x000fe200078e00ff */
[----:B------:R-:W-:-:S02]  /*d670*/  ISETP.GT.U32.AND P6, PT, R3, R19, PT ;  /* 0x000000130300720c */ /* 0x000fc40003fc4070 */
[----:B------:R0:W-:Y:S01]  /*d680*/  STL [R1+0x63c], R8 ;  /* 0x00063c0801007387 */ /* 0x0001e20000100800 */
[----:B------:R-:W-:Y:S01]  /*d690*/  @!P2 IMAD.IADD R17, R17, 0x1, -R3 ;  /* 0x000000011111a824 */ /* 0x000fe200078e0a03 */
[----:B------:R-:W-:Y:S01]  /*d6a0*/  ISETP.GE.AND P5, PT, R18, RZ, PT ;  /* 0x000000ff1200720c */ /* 0x000fe20003fa6270 */
[----:B------:R-:W-:Y:S01]  /*d6b0*/  IMAD.MOV R9, RZ, RZ, -R9 ;  /* 0x000000ffff097224 */ /* 0x000fe200078e0a09 */
[----:B------:R1:W-:Y:S01]  /*d6c0*/  STL [R1+0x620], R7 ;  /* 0x0006200701007387 */ /* 0x0003e20000100800 */
[C---:B------:R-:W-:Y:S01]  /*d6d0*/  VIADD R2, R0.reuse, 0x101 ;  /* 0x0000010100027836 */ /* 0x040fe20000000000 */
[----:B------:R-:W-:Y:S01]  /*d6e0*/  ISETP.GE.AND P2, PT, R5, RZ, PT ;  /* 0x000000ff0500720c */ /* 0x000fe20003f46270 */
[----:B------:R-:W-:Y:S02]  /*d6f0*/  IMAD R15, R3, R9, R15 ;  /* 0x00000009030f7224 */ /* 0x000fe400078e020f */
[----:B------:R-:W-:Y:S01]  /*d700*/  @!P3 IMAD.IADD R21, R21, 0x1, -R3 ;  /* 0x000000011515b824 */ /* 0x000fe200078e0a03 */
[----:B------:R-:W-:Y:S01]  /*d710*/  IABS R12, R2 ;  /* 0x00000002000c7213 */ /* 0x000fe20000000000 */
[----:B0-----:R-:W-:-:S02]  /*d720*/  VIADD R8, R0, 0x102 ;  /* 0x0000010200087836 */ /* 0x001fc40000000000 */
[----:B------:R-:W-:Y:S01]  /*d730*/  @!P6 IMAD.IADD R19, R19, 0x1, -R3 ;  /* 0x000000011313e824 */ /* 0x000fe200078e0a03 */
[----:B------:R-:W-:Y:S01]  /*d740*/  ISETP.GT.U32.AND P3, PT, R3, R21, PT ;  /* 0x000000150300720c */ /* 0x000fe20003f64070 */
[----:B-1----:R-:W-:Y:S01]  /*d750*/  IMAD.MOV.U32 R7, RZ, RZ, R17 ;  /* 0x000000ffff077224 */ /* 0x002fe200078e0011 */
[----:B------:R-:W-:Y:S01]  /*d760*/  IABS R11, R8 ;  /* 0x00000008000b7213 */ /* 0x000fe20000000000 */
[----:B------:R-:W-:Y:S01]  /*d770*/  IMAD.HI.U32 R10, R4, R12, RZ ;  /* 0x0000000c040a7227 */ /* 0x000fe200078e00ff */
[----:B------:R-:W-:-:S03]  /*d780*/  ISETP.GE.AND P6, PT, R8, RZ, PT ;  /* 0x000000ff0800720c */ /* 0x000fc60003fc6270 */
[----:B------:R-:W-:Y:S01]  /*d790*/  @!P4 IMAD.MOV R7, RZ, RZ, -R7 ;  /* 0x000000ffff07c224 */ /* 0x000fe200078e0a07 */
[----:B------:R-:W-:Y:S01]  /*d7a0*/  ISETP.GT.U32.AND P4, PT, R3, R15, PT ;  /* 0x0000000f0300720c */ /* 0x000fe20003f84070 */
[----:B------:R-:W-:-:S03]  /*d7b0*/  IMAD.HI.U32 R9, R4, R11, RZ ;  /* 0x0000000b04097227 */ /* 0x000fc600078e00ff */
[----:B------:R0:W-:Y:S01]  /*d7c0*/  STL [R1+0x61c], R7 ;  /* 0x00061c0701007387 */ /* 0x0001e20000100800 */
[----:B------:R-:W-:Y:S02]  /*d7d0*/  IMAD.MOV R9, RZ, RZ, -R9 ;  /* 0x000000ffff097224 */ /* 0x000fe400078e0a09 */
[----:B------:R-:W-:Y:S02]  /*d7e0*/  VIADD R18, R0, 0x100 ;  /* 0x0000010000127836 */ /* 0x000fe40000000000 */
[----:B------:R-:W-:Y:S02]  /*d7f0*/  IMAD R11, R3, R9, R11 ;  /* 0x00000009030b7224 */ /* 0x000fe400078e020b */
[----:B------:R-:W-:Y:S01]  /*d800*/  IMAD.MOV R10, RZ, RZ, -R10 ;  /* 0x000000ffff0a7224 */ /* 0x000fe200078e0a0a */
[----:B------:R-:W-:Y:S01]  /*d810*/  IABS R5, R18 ;  /* 0x0000001200057213 */ /* 0x000fe20000000000 */
[----:B------:R-:W-:Y:S01]  /*d820*/  @!P3 IMAD.IADD R21, R21, 0x1, -R3 ;  /* 0x000000011515b824 */ /* 0x000fe200078e0a03 */
[----:B------:R-:W-:Y:S01]  /*d830*/  ISETP.GT.U32.AND P3, PT, R3, R11, PT ;  /* 0x0000000b0300720c */ /* 0x000fe20003f64070 */
[----:B0-----:R-:W-:-:S02]  /*d840*/  IMAD.MOV.U32 R7, RZ, RZ, R19 ;  /* 0x000000ffff077224 */ /* 0x001fc400078e0013 */
[----:B------:R-:W-:Y:S02]  /*d850*/  IMAD R12, R3, R10, R12 ;  /* 0x0000000a030c7224 */ /* 0x000fe400078e020c */
[----:B------:R-:W-:Y:S01]  /*d860*/  @!P1 IMAD.MOV R7, RZ, RZ, -R7 ;  /* 0x000000ffff079224 */ /* 0x000fe200078e0a07 */
[----:B------:R-:W-:Y:S01]  /*d870*/  ISETP.GE.AND P1, PT, R2, RZ, PT ;  /* 0x000000ff0200720c */ /* 0x000fe20003f26270 */
[----:B------:R-:W-:Y:S02]  /*d880*/  @!P4 IMAD.IADD R15, R15, 0x1, -R3 ;  /* 0x000000010f0fc824 */ /* 0x000fe400078e0a03 */
[----:B------:R-:W-:Y:S01]  /*d890*/  IMAD.MOV.U32 R8, RZ, RZ, R5 ;  /* 0x000000ffff087224 */ /* 0x000fe200078e0005 */
[----:B------:R0:W-:Y:S01]  /*d8a0*/  STL [R1+0x618], R7 ;  /* 0x0006180701007387 */ /* 0x0001e20000100800 */
[----:B------:R-:W-:Y:S01]  /*d8b0*/  VIADD R5, R0, 0xff ;  /* 0x000000ff00057836 */ /* 0x000fe20000000000 */
[----:B------:R-:W-:Y:S01]  /*d8c0*/  ISETP.GT.U32.AND P4, PT, R3, R15, PT ;  /* 0x0000000f0300720c */ /* 0x000fe20003f84070 */
[----:B------:R-:W-:-:S03]  /*d8d0*/  IMAD.HI.U32 R2, R4, R8, RZ ;  /* 0x0000000804027227 */ /* 0x000fc600078e00ff */
[----:B------:R-:W-:Y:S01]  /*d8e0*/  IABS R16, R5 ;  /* 0x0000000500107213 */ /* 0x000fe20000000000 */
[----:B------:R-:W-:Y:S02]  /*d8f0*/  IMAD.MOV R9, RZ, RZ, -R2 ;  /* 0x000000ffff097224 */ /* 0x000fe400078e0a02 */
[----:B------:R-:W-:Y:S02]  /*d900*/  @!P3 IMAD.IADD R11, R11, 0x1, -R3 ;  /* 0x000000010b0bb824 */ /* 0x000fe400078e0a03 */
[----:B0-----:R-:W-:Y:S02]  /*d910*/  IMAD.MOV.U32 R7, RZ, RZ, R21 ;  /* 0x000000ffff077224 */ /* 0x001fe400078e0015 */
[C---:B------:R-:W-:Y:S01]  /*d920*/  IMAD R9, R3.reuse, R9, R8 ;  /* 0x0000000903097224 */ /* 0x040fe200078e0208 */
[C---:B------:R-:W-:Y:S01]  /*d930*/  ISETP.GT.U32.AND P3, PT, R3.reuse, R11, PT ;  /* 0x0000000b0300720c */ /* 0x040fe20003f64070 */
[----:B------:R-:W-:Y:S01]  /*d940*/  @!P5 IMAD.MOV R7, RZ, RZ, -R7 ;  /* 0x000000ffff07d224 */ /* 0x000fe200078e0a07 */
[----:B------:R-:W-:Y:S01]  /*d950*/  ISETP.GT.U32.AND P5, PT, R3, R12, PT ;  /* 0x0000000c0300720c */ /* 0x000fe20003fa4070 */
[----:B------:R-:W-:-:S02]  /*d960*/  VIADD R2, R0, 0xfe ;  /* 0x000000fe00027836 */ /* 0x000fc40000000000 */
[----:B------:R-:W-:Y:S01]  /*d970*/  @!P4 IMAD.IADD R15, R15, 0x1, -R3 ;  /* 0x000000010f0fc824 */ /* 0x000fe200078e0a03 */
[----:B------:R-:W-:Y:S01]  /*d980*/  ISETP.GT.U32.AND P4, PT, R3, R9, PT ;  /* 0x000000090300720c */ /* 0x000fe20003f84070 */
[----:B------:R0:W-:Y:S01]  /*d990*/  STL [R1+0x614], R7 ;  /* 0x0006140701007387 */ /* 0x0001e20000100800 */
[----:B------:R-:W-:Y:S01]  /*d9a0*/  IABS R13, R2 ;  /* 0x00000002000d7213 */ /* 0x000fe20000000000 */
[----:B------:R-:W-:-:S04]  /*d9b0*/  IMAD.HI.U32 R19, R4, R16, RZ ;  /* 0x0000001004137227 */ /* 0x000fc800078e00ff */
[----:B------:R-:W-:Y:S02]  /*d9c0*/  VIADD R10, R0, 0xfd ;  /* 0x000000fd000a7836 */ /* 0x000fe40000000000 */
[----:B------:R-:W-:Y:S02]  /*d9d0*/  @!P5 IMAD.IADD R12, R12, 0x1, -R3 ;  /* 0x000000010c0cd824 */ /* 0x000fe400078e0a03 */
[----:B0-----:R-:W-:Y:S01]  /*d9e0*/  IMAD.MOV.U32 R7, RZ, RZ, R15 ;  /* 0x000000ffff077224 */ /* 0x001fe200078e000f */
[----:B------:R-:W-:Y:S01]  /*d9f0*/  IABS R8, R10 ;  /* 0x0000000a00087213 */ /* 0x000fe20000000000 */
[----:B------:R-:W-:Y:S01]  /*da00*/  IMAD.HI.U32 R15, R4, R13, RZ ;  /* 0x0000000d040f7227 */ /* 0x000fe200078e00ff */
[----:B------:R-:W-:-:S03]  /*da10*/  ISETP.GT.U32.AND P5, PT, R3, R12, PT ;  /* 0x0000000c0300720c */ /* 0x000fc60003fa4070 */
[----:B------:R-:W-:Y:S01]  /*da20*/  @!P2 IMAD.MOV R7, RZ, RZ, -R7 ;  /* 0x000000ffff07a224 */ /* 0x000fe200078e0a07 */
[----:B------:R-:W-:Y:S01]  /*da30*/  ISETP.GE.AND P2, PT, R18, RZ, PT ;  /* 0x000000ff1200720c */ /* 0x000fe20003f46270 */
[----:B------:R-:W-:Y:S02]  /*da40*/  IMAD.MOV R18, RZ, RZ, -R19 ;  /* 0x000000ffff127224 */ /* 0x000fe400078e0a13 */
[----:B------:R-:W-:Y:S01]  /*da50*/  @!P3 IMAD.IADD R11, R11, 0x1, -R3 ;  /* 0x000000010b0bb824 */ /* 0x000fe200078e0a03 */
[----:B------:R-:W-:Y:S01]  /*da60*/  ISETP.GE.AND P3, PT, R5, RZ, PT ;  /* 0x000000ff0500720c */ /* 0x000fe20003f66270 */
[----:B------:R-:W-:Y:S01]  /*da70*/  IMAD.MOV R15, RZ, RZ, -R15 ;  /* 0x000000ffff0f7224 */ /* 0x000fe200078e0a0f */
[----:B------:R0:W-:Y:S01]  /*da80*/  STL [R1+0x610], R7 ;  /* 0x0006100701007387 */ /* 0x0001e20000100800 */
[----:B------:R-:W-:Y:S02]  /*da90*/  IMAD R5, R3, R18, R16 ;  /* 0x0000001203057224 */ /* 0x000fe400078e0210 */
[----:B------:R-:W-:-:S02]  /*daa0*/  @!P4 IMAD.IADD R9, R9, 0x1, -R3 ;  /* 0x000000010909c824 */ /* 0x000fc400078e0a03 */
[C---:B------:R-:W-:Y:S02]  /*dab0*/  IMAD R13, R3.reuse, R15, R13 ;  /* 0x0000000f030d7224 */ /* 0x040fe400078e020d */
[----:B------:R-:W-:Y:S01]  /*dac0*/  @!P5 IMAD.IADD R12, R12, 0x1, -R3 ;  /* 0x000000010c0cd824 */ /* 0x000fe200078e0a03 */
[C---:B------:R-:W-:Y:S01]  /*dad0*/  ISETP.GT.U32.AND P5, PT, R3.reuse, R5, PT ;  /* 0x000000050300720c */ /* 0x040fe20003fa4070 */
[----:B------:R-:W-:Y:S01]  /*dae0*/  IMAD.MOV.U32 R20, RZ, RZ, R11 ;  /* 0x000000ffff147224 */ /* 0x000fe200078e000b */
[----:B------:R-:W-:Y:S01]  /*daf0*/  ISETP.GT.U32.AND P4, PT, R3, R9, PT ;  /* 0x000000090300720c */ /* 0x000fe20003f84070 */
[----:B------:R-:W-:-:S04]  /*db00*/  IMAD.HI.U32 R17, R4, R8, RZ ;  /* 0x0000000804117227 */ /* 0x000fc800078e00ff */
[----:B------:R-:W-:Y:S01]  /*db10*/  @!P6 IMAD.MOV R20, RZ, RZ, -R20 ;  /* 0x000000ffff14e224 */ /* 0x000fe200078e0a14 */
[C---:B------:R-:W-:Y:S01]  /*db20*/  ISETP.GT.U32.AND P6, PT, R3.reuse, R13, PT ;  /* 0x0000000d0300720c */ /* 0x040fe20003fc4070 */
[----:B------:R-:W-:Y:S02]  /*db30*/  IMAD.MOV R17, RZ, RZ, -R17 ;  /* 0x000000ffff117224 */ /* 0x000fe400078e0a11 */
[----:B0-----:R-:W-:Y:S01]  /*db40*/  IMAD.MOV.U32 R7, RZ, RZ, R12 ;  /* 0x000000ffff077224 */ /* 0x001fe200078e000c */
[----:B------:R-:W-:Y:S01]  /*db50*/  STL [R1+0x60c], R20 ;  /* 0x00060c1401007387 */ /* 0x000fe20000100800 */
[----:B------:R-:W-:Y:S02]  /*db60*/  IMAD R8, R3, R17, R8 ;  /* 0x0000001103087224 */ /* 0x000fe400078e0208 */
[----:B------:R-:W-:Y:S02]  /*db70*/  VIADD R17, R0, 0xfc ;  /* 0x000000fc00117836 */ /* 0x000fe40000000000 */
[--C-:B------:R-:W-:Y:S01]  /*db80*/  @!P5 IMAD.IADD R5, R5, 0x1, -R3.reuse ;  /* 0x000000010505d824 */ /* 0x100fe200078e0a03 */
[----:B------:R-:W-:Y:S01]  /*db90*/  ISETP.GE.AND P5, PT, R10, RZ, PT ;  /* 0x000000ff0a00720c */ /* 0x000fe20003fa6270 */
[----:B------:R-:W-:Y:S01]  /*dba0*/  @!P4 IMAD.IADD R9, R9, 0x1, -R3 ;  /* 0x000000010909c824 */ /* 0x000fe200078e0a03 */
[----:B------:R-:W-:Y:S01]  /*dbb0*/  IABS R12, R17 ;  /* 0x00000011000c7213 */ /* 0x000fe20000000000 */
[----:B------:R-:W-:Y:S01]  /*dbc0*/  @!P1 IMAD.MOV R7, RZ, RZ, -R7 ;  /* 0x000000ffff079224 */ /* 0x000fe200078e0a07 */
[----:B------:R-:W-:Y:S01]  /*dbd0*/  ISETP.GT.U32.AND P4, PT, R3, R8, PT ;  /* 0x000000080300720c */ /* 0x000fe20003f84070 */
[----:B------:R-:W-:Y:S01]  /*dbe0*/  @!P6 IMAD.IADD R13, R13, 0x1, -R3 ;  /* 0x000000010d0de824 */ /* 0x000fe200078e0a03 */
[----:B------:R-:W-:Y:S01]  /*dbf0*/  ISETP.GT.U32.AND P6, PT, R3, R5, PT ;  /* 0x000000050300720c */ /* 0x000fe20003fc4070 */
[----:B------:R-:W-:Y:S01]  /*dc00*/  IMAD.HI.U32 R10, R4, R12, RZ ;  /* 0x0000000c040a7227 */ /* 0x000fe200078e00ff */
[----:B------:R-:W-:Y:S01]  /*dc10*/  ISETP.GE.AND P1, PT, R2, RZ, PT ;  /* 0x000000ff0200720c */ /* 0x000fe20003f26270 */
[----:B------:R0:W-:Y:S02]  /*dc20*/  STL [R1+0x608], R7 ;  /* 0x0006080701007387 */ /* 0x0001e40000100800 */
[----:B------:R-:W-:-:S02]  /*dc30*/  VIADD R2, R0, 0xfb ;  /* 0x000000fb00027836 */ /* 0x000fc40000000000 */
[C---:B------:R-:W-:Y:S02]  /*dc40*/  VIADD R15, R0.reuse, 0xfa ;  /* 0x000000fa000f7836 */ /* 0x040fe40000000000 */
[----:B------:R-:W-:Y:S01]  /*dc50*/  VIADD R21, R0, 0xf6 ;  /* 0x000000f600157836 */ /* 0x000fe20000000000 */
[----:B------:R-:W-:Y:S01]  /*dc60*/  IABS R11, R2 ;  /* 0x00000002000b7213 */ /* 0x000fe20000000000 */
[----:B------:R-:W-:Y:S01]  /*dc70*/  @!P4 IMAD.IADD R8, R8, 0x1, -R3 ;  /* 0x000000010808c824 */ /* 0x000fe200078e0a03 */
[----:B------:R-:W-:Y:S01]  /*dc80*/  ISETP.GT.U32.AND P4, PT, R3, R13, PT ;  /* 0x0000000d0300720c */ /* 0x000fe20003f84070 */
[----:B0-----:R-:W-:Y:S01]  /*dc90*/  IMAD.MOV.U32 R7, RZ, RZ, R9 ;  /* 0x000000ffff077224 */ /* 0x001fe200078e0009 */
[----:B------:R-:W-:Y:S01]  /*dca0*/  IABS R19, R15 ;  /* 0x0000000f00137213 */ /* 0x000fe20000000000 */
[----:B------:R-:W-:Y:S02]  /*dcb0*/  IMAD.MOV R9, RZ, RZ, -R10 ;  /* 0x000000ffff097224 */ /* 0x000fe400078e0a0a */
[----:B------:R-:W-:-:S04]  /*dcc0*/  IMAD.HI.U32 R10, R4, R11, RZ ;  /* 0x0000000b040a7227 */ /* 0x000fc800078e00ff */
[----:B------:R-:W-:Y:S02]  /*dcd0*/  IMAD R9, R3, R9, R12 ;  /* 0x0000000903097224 */ /* 0x000fe400078e020c */
[----:B------:R-:W-:Y:S02]  /*dce0*/  @!P6 IMAD.IADD R5, R5, 0x1, -R3 ;  /* 0x000000010505e824 */ /* 0x000fe400078e0a03 */
[----:B------:R-:W-:Y:S01]  /*dcf0*/  IMAD.MOV R12, RZ, RZ, -R10 ;  /* 0x000000ffff0c7224 */ /* 0x000fe200078e0a0a */
[C---:B------:R-:W-:Y:S01]  /*dd00*/  ISETP.GT.U32.AND P6, PT, R3.reuse, R9, PT ;  /* 0x000000090300720c */ /* 0x040fe20003fc4070 */
[----:B------:R-:W-:Y:S01]  /*dd10*/  @!P2 IMAD.MOV R7, RZ, RZ, -R7 ;  /* 0x000000ffff07a224 */ /* 0x000fe200078e0a07 */
[C---:B------:R-:W-:Y:S01]  /*dd20*/  ISETP.GT.U32.AND P2, PT, R3.reuse, R8, PT ;  /* 0x000000080300720c */ /* 0x040fe20003f44070 */
[----:B------:R-:W-:Y:S02]  /*dd30*/  IMAD R11, R3, R12, R11 ;  /* 0x0000000c030b7224 */ /* 0x000fe400078e020b */
[C---:B------:R-:W-:Y:S01]  /*dd40*/  VIADD R10, R0.reuse, 0xf9 ;  /* 0x000000f9000a7836 */ /* 0x040fe20000000000 */
[----:B------:R0:W-:Y:S01]  /*dd50*/  STL [R1+0x600], R7 ;  /* 0x0006000701007387 */ /* 0x0001e20000100800 */
[----:B------:R-:W-:Y:S01]  /*dd60*/  @!P4 IMAD.IADD R13, R13, 0x1, -R3 ;  /* 0x000000010d0dc824 */ /* 0x000fe200078e0a03 */
[----:B------:R-:W-:Y:S01]  /*dd70*/  ISETP.GT.U32.AND P4, PT, R3, R11, PT ;  /* 0x0000000b0300720c */ /* 0x000fe20003f84070 */
[----:B------:R-:W-:Y:S01]  /*dd80*/  VIADD R12, R0, 0xf8 ;  /* 0x000000f8000c7836 */ /* 0x000fe20000000000 */
[----:B------:R-:W-:Y:S01]  /*dd90*/  IABS R16, R10 ;  /* 0x0000000a00107213 */ /* 0x000fe20000000000 */
[----:B------:R-:W-:-:S04]  /*dda0*/  IMAD.HI.U32 R20, R4, R19, RZ ;  /* 0x0000001304147227 */ /* 0x000fc800078e00ff */
[----:B------:R-:W-:Y:S01]  /*ddb0*/  @!P6 IMAD.IADD R9, R9, 0x1, -R3 ;  /* 0x000000010909e824 */ /* 0x000fe200078e0a03 */
[----:B------:R-:W-:Y:S01]  /*ddc0*/  ISETP.GE.AND P6, PT, R2, RZ, PT ;  /* 0x000000ff0200720c */ /* 0x000fe20003fc6270 */
[----:B0-----:R-:W-:Y:S02]  /*ddd0*/  IMAD.MOV.U32 R7, RZ, RZ, R5 ;  /* 0x000000ffff077224 */ /* 0x001fe400078e0005 */
[----:B------:R-:W-:-:S04]  /*dde0*/  IMAD.HI.U32 R18, R4, R16, RZ ;  /* 0x0000001004127227 */ /* 0x000fc800078e00ff */
[----:B------:R-:W-:Y:S01]  /*ddf0*/  @!P3 IMAD.MOV R7, RZ, RZ, -R7 ;  /* 0x000000ffff07b224 */ /* 0x000fe200078e0a07 */
[----:B------:R-:W-:Y:S01]  /*de00*/  ISETP.GT.U32.AND P3, PT, R3, R9, PT ;  /* 0x000000090300720c */ /* 0x000fe20003f64070 */
[--C-:B------:R-:W-:Y:S01]  /*de10*/  @!P2 IMAD.IADD R8, R8, 0x1, -R3.reuse ;  /* 0x000000010808a824 */ /* 0x100fe200078e0a03 */
[----:B------:R-:W-:Y:S01]  /*de20*/  ISETP.GE.AND P2, PT, R17, RZ, PT ;  /* 0x000000ff1100720c */ /* 0x000fe20003f46270 */
[----:B------:R-:W-:Y:S01]  /*de30*/  IMAD.MOV R5, RZ, RZ, -R18 ;  /* 0x000000ffff057224 */ /* 0x000fe200078e0a12 */
[----:B------:R-:W-:Y:S01]  /*de40*/  IABS R17, R12 ;  /* 0x0000000c00117213 */ /* 0x000fe20000000000 */
[----:B------:R-:W-:Y:S01]  /*de50*/  @!P4 IMAD.IADD R11, R11, 0x1, -R3 ;  /* 0x000000010b0bc824 */ /* 0x000fe200078e0a03 */
[----:B------:R0:W-:Y:S01]  /*de60*/  STL [R1+0x5fc], R7 ;  /* 0x0005fc0701007387 */ /* 0x0001e20000100800 */
[----:B------:R-:W-:Y:S02]  /*de70*/  IMAD.MOV R20, RZ, RZ, -R20 ;  /* 0x000000ffff147224 */ /* 0x000fe400078e0a14 */
[C---:B------:R-:W-:Y:S01]  /*de80*/  IMAD R5, R3.reuse, R5, R16 ;  /* 0x0000000503057224 */ /* 0x040fe200078e0210 */
[C---:B------:R-:W-:Y:S01]  /*de90*/  ISETP.GT.U32.AND P4, PT, R3.reuse, R11, PT ;  /* 0x0000000b0300720c */ /* 0x040fe20003f84070 */
[----:B------:R-:W-:-:S02]  /*dea0*/  IMAD R2, R3, R20, R19 ;  /* 0x0000001403027224 */ /* 0x000fc400078e0213 */
[----:B------:R-:W-:-:S04]  /*deb0*/  IMAD.HI.U32 R18, R4, R17, RZ ;  /* 0x0000001104127227 */ /* 0x000fc800078e00ff */
[----:B------:R-:W-:Y:S01]  /*dec0*/  @!P3 IMAD.IADD R9, R9, 0x1, -R3 ;  /* 0x000000010909b824 */ /* 0x000fe200078e0a03 */
[C---:B------:R-:W-:Y:S01]  /*ded0*/  ISETP.GT.U32.AND P3, PT, R3.reuse, R5, PT ;  /* 0x000000050300720c */ /* 0x040fe20003f64070 */
[----:B------:R-:W-:Y:S02]  /*dee0*/  IMAD.MOV R18, RZ, RZ, -R18 ;  /* 0x000000ffff127224 */ /* 0x000fe400078e0a12 */
[----:B------:R-:W-:Y:S01]  /*def0*/  @!P1 IMAD.MOV R13, RZ, RZ, -R13 ;  /* 0x000000ffff0d9224 */ /* 0x000fe200078e0a0d */
[C---:B------:R-:W-:Y:S01]  /*df00*/  ISETP.GT.U32.AND P1, PT, R3.reuse, R2, PT ;  /* 0x000000020300720c */ /* 0x040fe20003f24070 */
[----:B0-----:R-:W-:Y:S02]  /*df10*/  IMAD.MOV.U32 R7, RZ, RZ, R8 ;  /* 0x000000ffff077224 */ /* 0x001fe400078e0008 */
[----:B------:R-:W-:Y:S01]  /*df20*/  IMAD R8, R3, R18, R17 ;  /* 0x0000001203087224 */ /* 0x000fe200078e0211 */
[----:B------:R-:W-:Y:S01]  /*df30*/  IABS R17, R21 ;  /* 0x0000001500117213 */ /* 0x000fe20000000000 */
[----:B------:R-:W-:Y:S01]  /*df40*/  @!P5 IMAD.MOV R7, RZ, RZ, -R7 ;  /* 0x000000ffff07d224 */ /* 0x000fe200078e0a07 */
[----:B------:R-:W-:Y:S01]  /*df50*/  ISETP.GE.AND P5, PT, R15, RZ, PT ;  /* 0x000000ff0f00720c */ /* 0x000fe20003fa6270 */
[----:B------:R-:W-:Y:S01]  /*df60*/  VIADD R15, R0, 0xf7 ;  /* 0x000000f7000f7836 */ /* 0x000fe20000000000 */
[----:B------:R0:W-:Y:S01]  /*df70*/  STL [R1+0x5f8], R13 ;  /* 0x0005f80d01007387 */ /* 0x0001e20000100800 */
[--C-:B------:R-:W-:Y:S01]  /*df80*/  @!P4 IMAD.IADD R11, R11, 0x1, -R3.reuse ;  /* 0x000000010b0bc824 */ /* 0x100fe200078e0a03 */
[----:B------:R-:W-:Y:S01]  /*df90*/  ISETP.GT.U32.AND P4, PT, R3, R8, PT ;  /* 0x000000080300720c */ /* 0x000fe20003f84070 */
[----:B------:R-:W-:Y:S01]  /*dfa0*/  @!P3 IMAD.IADD R5, R5, 0x1, -R3 ;  /* 0x000000010505b824 */ /* 0x000fe200078e0a03 */
[----:B------:R-:W-:Y:S01]  /*dfb0*/  IABS R16, R15 ;  /* 0x0000000f00107213 */ /* 0x000fe20000000000 */
[----:B------:R-:W-:Y:S01]  /*dfc0*/  IMAD.MOV.U32 R19, RZ, RZ, R9 ;  /* 0x000000ffff137224 */ /* 0x000fe200078e0009 */
[----:B------:R1:W-:Y:S01]  /*dfd0*/  STL [R1+0x5f4], R7 ;  /* 0x0005f40701007387 */ /* 0x0003e20000100800 */
[----:B------:R-:W-:Y:S01]  /*dfe0*/  @!P1 IMAD.IADD R2, R2, 0x1, -R3 ;  /* 0x0000000102029824 */ /* 0x000fe200078e0a03 */
[----:B------:R-:W-:Y:S01]  /*dff0*/  ISETP.GE.AND P1, PT, R10, RZ, PT ;  /* 0x000000ff0a00720c */ /* 0x000fe20003f26270 */
[----:B------:R-:W-:Y:S01]  /*e000*/  @!P2 IMAD.MOV R19, RZ, RZ, -R19 ;  /* 0x000000ffff13a224 */ /* 0x000fe200078e0a13 */
[C---:B------:R-:W-:Y:S01]  /*e010*/  ISETP.GT.U32.AND P2, PT, R3.reuse, R5, PT ;  /* 0x000000050300720c */ /* 0x040fe20003f44070 */
[----:B------:R-:W-:Y:S01]  /*e020*/  IMAD.MOV.U32 R10, RZ, RZ, R17 ;  /* 0x000000ffff0a7224 */ /* 0x000fe200078e0011 */
[----:B------:R-:W-:Y:S01]  /*e030*/  ISETP.GT.U32.AND P3, PT, R3, R2, PT ;  /* 0x000000020300720c */ /* 0x000fe20003f64070 */
[----:B0-----:R-:W-:Y:S01]  /*e040*/  VIADD R13, R0, 0xf5 ;  /* 0x000000f5000d7836 */ /* 0x001fe20000000000 */
[----:B------:R0:W-:Y:S01]  /*e050*/  STL [R1+0x5f0], R19 ;  /* 0x0005f01301007387 */ /* 0x0001e20000100800 */
[----:B------:R-:W-:-:S03]  /*e060*/  IMAD.HI.U32 R17, R4, R16, RZ ;  /* 0x0000001004117227 */ /* 0x000fc600078e00ff */
[----:B------:R-:W-:Y:S01]  /*e070*/  IABS R18, R13 ;  /* 0x0000000d00127213 */ /* 0x000fe20000000000 */
[----:B------:R-:W-:-:S04]  /*e080*/  IMAD.HI.U32 R9, R4, R10, RZ ;  /* 0x0000000a04097227 */ /* 0x000fc800078e00ff */
[----:B------:R-:W-:Y:S02]  /*e090*/  IMAD.MOV R17, RZ, RZ, -R17 ;  /* 0x000000ffff117224 */ /* 0x000fe400078e0a11 */
[----:B------:R-:W-:Y:S01]  /*e0a0*/  @!P4 IMAD.IADD R8, R8, 0x1, -R3 ;  /* 0x000000010808c824 */ /* 0x000fe200078e0a03 */
[----:B------:R-:W-:Y:S01]  /*e0b0*/  ISETP.GE.AND P4, PT, R12, RZ, PT ;  /* 0x000000ff0c00720c */ /* 0x000fe20003f86270 */
[----:B------:R-:W-:Y:S02]  /*e0c0*/  IMAD.MOV R12, RZ, RZ, -R9 ;  /* 0x000000ffff0c7224 */ /* 0x000fe400078e0a09 */
[----:B-1----:R-:W-:Y:S02]  /*e0d0*/  IMAD.MOV.U32 R7, RZ, RZ, R11 ;  /* 0x000000ffff077224 */ /* 0x002fe400078e000b */
[----:B------:R-:W-:Y:S02]  /*e0e0*/  IMAD R9, R3, R17, R16 ;  /* 0x0000001103097224 */ /* 0x000fe400078e0210 */
[----:B------:R-:W-:-:S02]  /*e0f0*/  IMAD.MOV.U32 R11, RZ, RZ, R18 ;  /* 0x000000ffff0b7224 */ /* 0x000fc400078e0012 */
[----:B------:R-:W-:Y:S01]  /*e100*/  @!P6 IMAD.MOV R7, RZ, RZ, -R7 ;  /* 0x000000ffff07e224 */ /* 0x000fe200078e0a07 */
[----:B------:R-:W-:Y:S01]  /*e110*/  ISETP.GT.U32.AND P6, PT, R3, R8, PT ;  /* 0x000000080300720c */ /* 0x000fe20003fc4070 */
[----:B------:R-:W-:Y:S01]  /*e120*/  @!P2 IMAD.IADD R5, R5, 0x1, -R3 ;  /* 0x000000010505a824 */ /* 0x000fe200078e0a03 */
[C---:B------:R-:W-:Y:S01]  /*e130*/  ISETP.GT.U32.AND P2, PT, R3.reuse, R9, PT ;  /* 0x000000090300720c */ /* 0x040fe20003f44070 */
[----:B------:R-:W-:Y:S01]  /*e140*/  IMAD.HI.U32 R16, R4, R11, RZ ;  /* 0x0000000b04107227 */ /* 0x000fe200078e00ff */
[----:B------:R1:W-:Y:S03]  /*e150*/  STL [R1+0x5ec], R7 ;  /* 0x0005ec0701007387 */ /* 0x0003e60000100800 */
[----:B------:R-:W-:Y:S02]  /*e160*/  IMAD.MOV R17, RZ, RZ, -R16 ;  /* 0x000000ffff117224 */ /* 0x000fe400078e0a10 */
[----:B------:R-:W-:-:S02]  /*e170*/  IMAD R10, R3, R12, R10 ;  /* 0x0000000c030a7224 */ /* 0x000fc400078e020a */
[C---:B------:R-:W-:Y:S02]  /*e180*/  IMAD R11, R3.reuse, R17, R11 ;  /* 0x00000011030b7224 */ /* 0x040fe400078e020b */
[--C-:B------:R-:W-:Y:S01]  /*e190*/  @!P6 IMAD.IADD R8, R8, 0x1, -R3.reuse ;  /* 0x000000010808e824 */ /* 0x100fe200078e0a03 */
[----:B------:R-:W-:Y:S01]  /*e1a0*/  ISETP.GT.U32.AND P6, PT, R3, R10, PT ;  /* 0x0000000a0300720c */ /* 0x000fe20003fc4070 */
[--C-:B------:R-:W-:Y:S01]  /*e1b0*/  @!P2 IMAD.IADD R9, R9, 0x1, -R3.reuse ;  /* 0x000000010909a824 */ /* 0x100fe200078e0a03 */
[----:B------:R-:W-:Y:S01]  /*e1c0*/  ISETP.GT.U32.AND P2, PT, R3, R11, PT ;  /* 0x0000000b0300720c */ /* 0x000fe20003f44070 */
[----:B------:R-:W-:Y:S01]  /*e1d0*/  @!P3 IMAD.IADD R2, R2, 0x1, -R3 ;  /* 0x000000010202b824 */ /* 0x000fe200078e0a03 */
[----:B------:R-:W-:Y:S01]  /*e1e0*/  ISETP.GE.AND P3, PT, R15, RZ, PT ;  /* 0x000000ff0f00720c */ /* 0x000fe20003f66270 */
[C---:B------:R-:W-:Y:S02]  /*e1f0*/  VIADD R15, R0.reuse, 0xf4 ;  /* 0x000000f4000f7836 */ /* 0x040fe40000000000 */
[----:B------:R-:W-:-:S02]  /*e200*/  VIADD R16, R0, 0xf3 ;  /* 0x000000f300107836 */ /* 0x000fc40000000000 */
[----:B------:R-:W-:Y:S01]  /*e210*/  VIADD R17, R0, 0xf2 ;  /* 0x000000f200117836 */ /* 0x000fe20000000000 */
[----:B------:R-:W-:Y:S01]  /*e220*/  IABS R12, R15 ;  /* 0x0000000f000c7213 */ /* 0x000fe20000000000 */
[----:B------:R-:W-:Y:S01]  /*e230*/  IMAD.MOV.U32 R24, RZ, RZ, R2 ;  /* 0x000000ffff187224 */ /* 0x000fe200078e0002 */
[----:B0-----:R-:W-:Y:S01]  /*e240*/  IABS R19, R16 ;  /* 0x0000001000137213 */ /* 0x001fe20000000000 */
[--C-:B------:R-:W-:Y:S01]  /*e250*/  @!P6 IMAD.IADD R10, R10, 0x1, -R3.reuse ;  /* 0x000000010a0ae824 */ /* 0x100fe200078e0a03 */
[----:B------:R-:W-:Y:S01]  /*e260*/  ISETP.GE.AND P6, PT, R21, RZ, PT ;  /* 0x000000ff1500720c */ /* 0x000fe20003fc6270 */
[----:B------:R-:W-:Y:S01]  /*e270*/  @!P2 IMAD.IADD R11, R11, 0x1, -R3 ;  /* 0x000000010b0ba824 */ /* 0x000fe200078e0a03 */
[----:B------:R-:W-:Y:S01]  /*e280*/  ISETP.GT.U32.AND P2, PT, R3, R9, PT ;  /* 0x000000090300720c */ /* 0x000fe20003f44070 */
[----:B------:R-:W-:Y:S01]  /*e290*/  IMAD.HI.U32 R22, R4, R12, RZ ;  /* 0x0000000c04167227 */ /* 0x000fe200078e00ff */
[----:B------:R-:W-:-:S03]  /*e2a0*/  IABS R20, R17 ;  /* 0x0000001100147213 */ /* 0x000fc60000000000 */
[----:B------:R-:W-:-:S04]  /*e2b0*/  IMAD.HI.U32 R21, R4, R19, RZ ;  /* 0x0000001304157227 */ /* 0x000fc800078e00ff */
[----:B------:R-:W-:Y:S02]  /*e2c0*/  IMAD.MOV R22, RZ, RZ, -R22 ;  /* 0x000000ffff167224 */ /* 0x000fe400078e0a16 */
[----:B------:R-:W-:Y:S01]  /*e2d0*/  @!P5 IMAD.MOV R24, RZ, RZ, -R24 ;  /* 0x000000ffff18d224 */ /* 0x000fe200078e0a18 */
[----:B------:R-:W-:Y:S01]  /*e2e0*/  ISETP.GT.U32.AND P5, PT, R3, R10, PT ;  /* 0x0000000a0300720c */ /* 0x000fe20003fa4070 */
[----:B------:R-:W-:Y:S02]  /*e2f0*/  IMAD.MOV R21, RZ, RZ, -R21 ;  /* 0x000000ffff157224 */ /* 0x000fe400078e0a15 */
[----:B------:R-:W-:Y:S01]  /*e300*/  IMAD.HI.U32 R23, R4, R20, RZ ;  /* 0x0000001404177227 */ /* 0x000fe200078e00ff */
[----:B------:R-:W-:Y:S03]  /*e310*/  STL [R1+0x5e8], R24 ;  /* 0x0005e81801007387 */ /* 0x000fe60000100800 */
[----:B-1----:R-:W-:-:S02]  /*e320*/  IMAD.MOV.U32 R7, RZ, RZ, R5 ;  /* 0x000000ffff077224 */ /* 0x002fc400078e0005 */
[C---:B------:R-:W-:Y:S02]  /*e330*/  IMAD R12, R3.reuse, R22, R12 ;  /* 0x00000016030c7224 */ /* 0x040fe400078e020c */
[----:B------:R-:W-:Y:S02]  /*e340*/  IMAD.MOV.U32 R2, RZ, RZ, R8 ;  /* 0x000000ffff027224 */ /* 0x000fe400078e0008 */
[C---:B------:R-:W-:Y:S02]  /*e350*/  IMAD R19, R3.reuse, R21, R19 ;  /* 0x0000001503137224 */ /* 0x040fe400078e0213 */
[----:B------:R-:W-:Y:S02]  /*e360*/  VIADD R18, R0, 0xf1 ;  /* 0x000000f100127836 */ /* 0x000fe40000000000 */
[----:B------:R-:W-:Y:S02]  /*e370*/  IMAD.MOV R23, RZ, RZ, -R23 ;  /* 0x000000ffff177224 */ /* 0x000fe400078e0a17 */
[----:B------:R-:W-:Y:S01]  /*e380*/  @!P1 IMAD.MOV R7, RZ, RZ, -R7 ;  /* 0x000000ffff079224 */ /* 0x000fe200078e0a07 */
[C---:B------:R-:W-:Y:S01]  /*e390*/  ISETP.GT.U32.AND P1, PT, R3.reuse, R11, PT ;  /* 0x0000000b0300720c */ /* 0x040fe20003f24070 */
[----:B------:R-:W-:Y:S01]  /*e3a0*/  @!P4 IMAD.MOV R2, RZ, RZ, -R2 ;  /* 0x000000ffff02c224 */ /* 0x000fe200078e0a02 */
[----:B------:R-:W-:Y:S01]  /*e3b0*/  ISETP.GT.U32.AND P4, PT, R3, R12, PT ;  /* 0x0000000c0300720c */ /* 0x000fe20003f84070 */
        /* <DEDUP_REMOVED lines=8> */
[----:B------:R-:W-:Y:S01]  /*e440*/  IMAD.HI.U32 R5, R4, R22, RZ ;  /* 0x0000001604057227 */ /* 0x000fe200078e00ff */
[----:B------:R1:W-:Y:S03]  /*e450*/  STL [R1+0x5e0], R2 ;  /* 0x0005e00201007387 */ /* 0x0003e60000100800 */
[----:B------:R-:W-:-:S02]  /*e460*/  IMAD.MOV R5, RZ, RZ, -R5 ;  /* 0x000000ffff057224 */ /* 0x000fc400078e0a05 */
[----:B------:R-:W-:Y:S01]  /*e470*/  @!P1 IMAD.IADD R11, R11, 0x1, -R3 ;  /* 0x000000010b0b9824 */ /* 0x000fe200078e0a03 */
[----:B------:R-:W-:Y:S01]  /*e480*/  ISETP.GE.AND P1, PT, R13, RZ, PT ;  /* 0x000000ff0d00720c */ /* 0x000fe20003f26270 */
[----:B0-----:R-:W-:Y:S02]  /*e490*/  IMAD.MOV.U32 R7, RZ, RZ, R9 ;  /* 0x000000ffff077224 */ /* 0x001fe400078e0009 */
[--C-:B------:R-:W-:Y:S01]  /*e4a0*/  @!P4 IMAD.IADD R12, R12, 0x1, -R3.reuse ;  /* 0x000000010c0cc824 */ /* 0x100fe200078e0a03 */
[----:B------:R-:W-:Y:S01]  /*e4b0*/  ISETP.GE.AND P4, PT, R15, RZ, PT ;  /* 0x000000ff0f00720c */ /* 0x000fe20003f86270 */
[----:B------:R-:W-:Y:S02]  /*e4c0*/  @!P2 IMAD.IADD R19, R19, 0x1, -R3 ;  /* 0x000000011313a824 */ /* 0x000fe400078e0a03 */
[C---:B------:R-:W-:Y:S01]  /*e4d0*/  IMAD R22, R3.reuse, R5, R22 ;  /* 0x0000000503167224 */ /* 0x040fe200078e0216 */
[C---:B------:R-:W-:Y:S01]  /*e4e0*/  ISETP.GT.U32.AND P2, PT, R3.reuse, R12, PT ;  /* 0x0000000c0300720c */ /* 0x040fe20003f44070 */
[----:B------:R-:W-:Y:S01]  /*e4f0*/  @!P3 IMAD.MOV R7, RZ, RZ, -R7 ;  /* 0x000000ffff07b224 */ /* 0x000fe200078e0a07 */
[C---:B------:R-:W-:Y:S01]  /*e500*/  ISETP.GT.U32.AND P3, PT, R3.reuse, R19, PT ;  /* 0x000000130300720c */ /* 0x040fe20003f64070 */
[----:B-1----:R-:W-:Y:S01]  /*e510*/  VIADD R2, R0, 0xf0 ;  /* 0x000000f000027836 */ /* 0x002fe20000000000 */
[----:B------:R-:W-:Y:S01]  /*e520*/  IABS R5, R8 ;  /* 0x0000000800057213 */ /* 0x000fe20000000000 */
[----:B------:R-:W-:Y:S01]  /*e530*/  @!P5 IMAD.IADD R20, R20, 0x1, -R3 ;  /* 0x000000011414d824 */ /* 0x000fe200078e0a03 */
[----:B------:R0:W-:Y:S01]  /*e540*/  STL [R1+0x5dc], R7 ;  /* 0x0005dc0701007387 */ /* 0x0001e20000100800 */
[----:B------:R-:W-:Y:S01]  /*e550*/  @!P6 IMAD.MOV R10, RZ, RZ, -R10 ;  /* 0x000000ffff0ae224 */ /* 0x000fe200078e0a0a */
[----:B------:R-:W-:Y:S01]  /*e560*/  ISETP.GT.U32.AND P6, PT, R3, R22, PT ;  /* 0x000000160300720c */ /* 0x000fe20003fc4070 */
[----:B------:R-:W-:Y:S01]  /*e570*/  VIADD R21, R0, 0xe0 ;  /* 0x000000e000157836 */ /* 0x000fe20000000000 */
[----:B------:R-:W-:-:S02]  /*e580*/  IABS R13, R2 ;  /* 0x00000002000d7213 */ /* 0x000fc40000000000 */
[----:B------:R-:W-:Y:S01]  /*e590*/  ISETP.GT.U32.AND P5, PT, R3, R20, PT ;  /* 0x000000140300720c */ /* 0x000fe20003fa4070 */
[----:B------:R-:W-:Y:S01]  /*e5a0*/  @!P2 IMAD.IADD R12, R12, 0x1, -R3 ;  /* 0x000000010c0ca824 */ /* 0x000fe200078e0a03 */
[----:B------:R-:W-:Y:S01]  /*e5b0*/  ISETP.GE.AND P2, PT, R17, RZ, PT ;  /* 0x000000ff1100720c */ /* 0x000fe20003f46270 */
[----:B------:R-:W-:Y:S01]  /*e5c0*/  IMAD.HI.U32 R9, R4, R13, RZ ;  /* 0x0000000d04097227 */ /* 0x000fe200078e00ff */
[----:B------:R1:W-:Y:S03]  /*e5d0*/  STL [R1+0x5d8], R10 ;  /* 0x0005d80a01007387 */ /* 0x0003e60000100800 */
[----:B0-----:R-:W-:Y:S02]  /*e5e0*/  IMAD.MOV.U32 R7, RZ, RZ, R11 ;  /* 0x000000ffff077224 */ /* 0x001fe400078e000b */
[----:B------:R-:W-:Y:S02]  /*e5f0*/  IMAD.MOV R9, RZ, RZ, -R9 ;  /* 0x000000ffff097224 */ /* 0x000fe400078e0a09 */
[----:B------:R-:W-:Y:S01]  /*e600*/  @!P1 IMAD.MOV R7, RZ, RZ, -R7 ;  /* 0x000000ffff079224 */ /* 0x000fe200078e0a07 */
[----:B------:R-:W-:Y:S01]  /*e610*/  ISETP.GE.AND P1, PT, R16, RZ, PT ;  /* 0x000000ff1000720c */ /* 0x000fe20003f26270 */
[--C-:B------:R-:W-:Y:S01]  /*e620*/  @!P3 IMAD.IADD R19, R19, 0x1, -R3.reuse ;  /* 0x000000011313b824 */ /* 0x100fe200078e0a03 */
[----:B------:R-:W-:Y:S01]  /*e630*/  ISETP.GE.AND P3, PT, R18, RZ, PT ;  /* 0x000000ff1200720c */ /* 0x000fe20003f66270 */
[----:B------:R-:W-:Y:S01]  /*e640*/  @!P6 IMAD.IADD R22, R22, 0x1, -R3 ;  /* 0x000000011616e824 */ /* 0x000fe200078e0a03 */
[----:B------:R0:W-:Y:S01]  /*e650*/  STL [R1+0x5d4], R7 ;  /* 0x0005d40701007387 */ /* 0x0001e20000100800 */
[----:B------:R-:W-:-:S02]  /*e660*/  IMAD R13, R3, R9, R13 ;  /* 0x00000009030d7224 */ /* 0x000fc400078e020d */
[----:B------:R-:W-:Y:S01]  /*e670*/  IMAD.MOV.U32 R15, RZ, RZ, R12 ;  /* 0x000000ffff0f7224 */ /* 0x000fe200078e000c */
[----:B------:R-:W-:Y:S01]  /*e680*/  ISETP.GT.U32.AND P6, PT, R3, R22, PT ;  /* 0x000000160300720c */ /* 0x000fe20003fc4070 */
[----:B------:R-:W-:Y:S02]  /*e690*/  IMAD.MOV.U32 R11, RZ, RZ, R19 ;  /* 0x000000ffff0b7224 */ /* 0x000fe400078e0013 */
[----:B------:R-:W-:Y:S01]  /*e6a0*/  @!P5 IMAD.IADD R20, R20, 0x1, -R3 ;  /* 0x000000011414d824 */ /* 0x000fe200078e0a03 */
[----:B------:R-:W-:Y:S01]  /*e6b0*/  ISETP.GE.AND P5, PT, R2, RZ, PT ;  /* 0x000000ff0200720c */ /* 0x000fe20003fa6270 */
[----:B-1----:R-:W-:-:S04]  /*e6c0*/  IMAD.HI.U32 R10, R4, R5, RZ ;  /* 0x00000005040a7227 */ /* 0x002fc800078e00ff */
[----:B------:R-:W-:Y:S01]  /*e6d0*/  @!P4 IMAD.MOV R15, RZ, RZ, -R15 ;  /* 0x000000ffff0fc224 */ /* 0x000fe200078e0a0f */
[----:B------:R-:W-:Y:S01]  /*e6e0*/  ISETP.GT.U32.AND P4, PT, R3, R13, PT ;  /* 0x0000000d0300720c */ /* 0x000fe20003f84070 */
[----:B------:R-:W-:Y:S01]  /*e6f0*/  @!P1 IMAD.MOV R11, RZ, RZ, -R11 ;  /* 0x000000ffff0b9224 */ /* 0x000fe200078e0a0b */
[----:B------:R-:W-:Y:S01]  /*e700*/  ISETP.GE.AND P1, PT, R8, RZ, PT ;  /* 0x000000ff0800720c */ /* 0x000fe20003f26270 */
[----:B------:R-:W-:Y:S01]  /*e710*/  VIADD R2, R0, 0xee ;  /* 0x000000ee00027836 */ /* 0x000fe20000000000 */
[----:B------:R-:W-:Y:S01]  /*e720*/  STL [R1+0x5d0], R15 ;  /* 0x0005d00f01007387 */ /* 0x000fe20000100800 */
[----:B0-----:R-:W-:Y:S02]  /*e730*/  IMAD.MOV.U32 R7, RZ, RZ, R20 ;  /* 0x000000ffff077224 */ /* 0x001fe400078e0014 */
[----:B------:R-:W-:Y:S01]  /*e740*/  IMAD.MOV R10, RZ, RZ, -R10 ;  /* 0x000000ffff0a7224 */ /* 0x000fe200078e0a0a */
[----:B------:R0:W-:Y:S01]  /*e750*/  STL [R1+0x5cc], R11 ;  /* 0x0005cc0b01007387 */ /* 0x0001e20000100800 */
[----:B------:R-:W-:Y:S01]  /*e760*/  @!P2 IMAD.MOV R7, RZ, RZ, -R7 ;  /* 0x000000ffff07a224 */ /* 0x000fe200078e0a07 */
[----:B------:R-:W-:Y:S01]  /*e770*/  ISETP.GE.AND P2, PT, R2, RZ, PT ;  /* 0x000000ff0200720c */ /* 0x000fe20003f46270 */
[----:B------:R-:W-:-:S02]  /*e780*/  @!P6 IMAD.IADD R22, R22, 0x1, -R3 ;  /* 0x000000011616e824 */ /* 0x000fc400078e0a03 */
[----:B------:R-:W-:Y:S01]  /*e790*/  @!P4 IMAD.IADD R13, R13, 0x1, -R3 ;  /* 0x000000010d0dc824 */ /* 0x000fe200078e0a03 */
[----:B------:R1:W-:Y:S01]  /*e7a0*/  STL [R1+0x5c0], R7 ;  /* 0x0005c00701007387 */ /* 0x0003e20000100800 */
[C---:B------:R-:W-:Y:S02]  /*e7b0*/  VIADD R9, R0.reuse, 0xed ;  /* 0x000000ed00097836 */ /* 0x040fe40000000000 */
[C---:B------:R-:W-:Y:S01]  /*e7c0*/  VIADD R16, R0.reuse, 0xea ;  /* 0x000000ea00107836 */ /* 0x040fe20000000000 */
[----:B0-----:R-:W-:Y:S01]  /*e7d0*/  IABS R11, R2 ;  /* 0x00000002000b7213 */ /* 0x001fe20000000000 */
[C---:B------:R-:W-:Y:S01]  /*e7e0*/  IMAD R2, R3.reuse, R10, R5 ;  /* 0x0000000a03027224 */ /* 0x040fe200078e0205 */
[C---:B------:R-:W-:Y:S01]  /*e7f0*/  ISETP.GT.U32.AND P4, PT, R3.reuse, R13, PT ;  /* 0x0000000d0300720c */ /* 0x040fe20003f84070 */
[----:B------:R-:W-:Y:S01]  /*e800*/  VIADD R5, R0, 0xec ;  /* 0x000000ec00057836 */ /* 0x000fe20000000000 */
[----:B------:R-:W-:Y:S01]  /*e810*/  IABS R10, R9 ;  /* 0x00000009000a7213 */ /* 0x000fe20000000000 */
[----:B------:R-:W-:Y:S01]  /*e820*/  IMAD.HI.U32 R12, R4, R11, RZ ;  /* 0x0000000b040c7227 */ /* 0x000fe200078e00ff */
[----:B------:R-:W-:-:S02]  /*e830*/  ISETP.GT.U32.AND P6, PT, R3, R2, PT ;  /* 0x000000020300720c */ /* 0x000fc40003fc4070 */
[----:B------:R-:W-:Y:S01]  /*e840*/  IABS R8, R5 ;  /* 0x0000000500087213 */ /* 0x000fe20000000000 */
[----:B-1----:R-:W-:Y:S01]  /*e850*/  IMAD.MOV.U32 R7, RZ, RZ, R22 ;  /* 0x000000ffff077224 */ /* 0x002fe200078e0016 */
[----:B------:R-:W-:Y:S01]  /*e860*/  IABS R18, R16 ;  /* 0x0000001000127213 */ /* 0x000fe20000000000 */
[----:B------:R-:W-:Y:S02]  /*e870*/  IMAD.MOV R12, RZ, RZ, -R12 ;  /* 0x000000ffff0c7224 */ /* 0x000fe400078e0a0c */
[----:B------:R-:W-:Y:S01]  /*e880*/  @!P3 IMAD.MOV R7, RZ, RZ, -R7 ;  /* 0x000000ffff07b224 */ /* 0x000fe200078e0a07 */
[----:B------:R-:W-:Y:S01]  /*e890*/  ISETP.GE.AND P3, PT, R9, RZ, PT ;  /* 0x000000ff0900720c */ /* 0x000fe20003f66270 */
[----:B------:R-:W-:Y:S02]  /*e8a0*/  IMAD R9, R3, R12, R11 ;  /* 0x0000000c03097224 */ /* 0x000fe400078e020b */
[----:B------:R-:W-:Y:S01]  /*e8b0*/  IMAD.HI.U32 R15, R4, R10, RZ ;  /* 0x0000000a040f7227 */ /* 0x000fe200078e00ff */
[----:B------:R0:W-:Y:S03]  /*e8c0*/  STL [R1+0x5bc], R7 ;  /* 0x0005bc0701007387 */ /* 0x0001e60000100800 */
[----:B------:R-:W-:-:S02]  /*e8d0*/  @!P6 IMAD.IADD R2, R2, 0x1, -R3 ;  /* 0x000000010202e824 */ /* 0x000fc400078e0a03 */
[----:B------:R-:W-:Y:S01]  /*e8e0*/  @!P4 IMAD.IADD R13, R13, 0x1, -R3 ;  /* 0x000000010d0dc824 */ /* 0x000fe200078e0a03 */
[C---:B------:R-:W-:Y:S01]  /*e8f0*/  ISETP.GT.U32.AND P4, PT, R3.reuse, R9, PT ;  /* 0x000000090300720c */ /* 0x040fe20003f84070 */
[----:B------:R-:W-:Y:S01]  /*e900*/  IMAD.MOV R15, RZ, RZ, -R15 ;  /* 0x000000ffff0f7224 */ /* 0x000fe200078e0a0f */
[----:B------:R-:W-:Y:S01]  /*e910*/  ISETP.GT.U32.AND P6, PT, R3, R2, PT ;  /* 0x000000020300720c */ /* 0x000fe20003fc4070 */
[----:B------:R-:W-:-:S04]  /*e920*/  IMAD.HI.U32 R11, R4, R8, RZ ;  /* 0x00000008040b7227 */ /* 0x000fc800078e00ff */
[----:B------:R-:W-:Y:S02]  /*e930*/  IMAD R10, R3, R15, R10 ;  /* 0x0000000f030a7224 */ /* 0x000fe400078e020a */
[----:B------:R-:W-:Y:S02]  /*e940*/  VIADD R12, R0, 0xeb ;  /* 0x000000eb000c7836 */ /* 0x000fe40000000000 */
[----:B------:R-:W-:Y:S02]  /*e950*/  IMAD.MOV R11, RZ, RZ, -R11 ;  /* 0x000000ffff0b7224 */ /* 0x000fe400078e0a0b */
[--C-:B------:R-:W-:Y:S01]  /*e960*/  @!P4 IMAD.IADD R9, R9, 0x1, -R3.reuse ;  /* 0x000000010909c824 */ /* 0x100fe200078e0a03 */
[----:B------:R-:W-:Y:S01]  /*e970*/  IABS R17, R12 ;  /* 0x0000000c00117213 */ /* 0x000fe20000000000 */
[----:B------:R-:W-:Y:S01]  /*e980*/  @!P6 IMAD.IADD R2, R2, 0x1, -R3 ;  /* 0x000000010202e824 */ /* 0x000fe200078e0a03 */
[C---:B------:R-:W-:Y:S01]  /*e990*/  ISETP.GT.U32.AND P6, PT, R3.reuse, R10, PT ;  /* 0x0000000a0300720c */ /* 0x040fe20003fc4070 */
[C---:B------:R-:W-:Y:S01]  /*e9a0*/  IMAD R8, R3.reuse, R11, R8 ;  /* 0x0000000b03087224 */ /* 0x040fe200078e0208 */
[----:B------:R-:W-:Y:S01]  /*e9b0*/  ISETP.GT.U32.AND P4, PT, R3, R9, PT ;  /* 0x000000090300720c */ /* 0x000fe20003f84070 */
[----:B0-----:R-:W-:-:S02]  /*e9c0*/  IMAD.MOV.U32 R7, RZ, RZ, R13 ;  /* 0x000000ffff077224 */ /* 0x001fc400078e000d */
[----:B------:R-:W-:-:S04]  /*e9d0*/  IMAD.HI.U32 R13, R4, R17, RZ ;  /* 0x00000011040d7227 */ /* 0x000fc800078e00ff */
[----:B------:R-:W-:Y:S01]  /*e9e0*/  @!P5 IMAD.MOV R7, RZ, RZ, -R7 ;  /* 0x000000ffff07d224 */ /* 0x000fe200078e0a07 */
[C---:B------:R-:W-:Y:S01]  /*e9f0*/  ISETP.GT.U32.AND P5, PT, R3.reuse, R8, PT ;  /* 0x000000080300720c */ /* 0x040fe20003fa4070 */
[----:B------:R-:W-:Y:S02]  /*ea00*/  IMAD.MOV R13, RZ, RZ, -R13 ;  /* 0x000000ffff0d7224 */ /* 0x000fe400078e0a0d */
[----:B------:R-:W-:Y:S01]  /*ea10*/  @!P6 IMAD.IADD R10, R10, 0x1, -R3 ;  /* 0x000000010a0ae824 */ /* 0x000fe200078e0a03 */
[----:B------:R0:W-:Y:S01]  /*ea20*/  STL [R1+0x5b8], R7 ;  /* 0x0005b80701007387 */ /* 0x0001e20000100800 */
[----:B------:R-:W-:Y:S02]  /*ea30*/  IMAD R13, R3, R13, R17 ;  /* 0x0000000d030d7224 */ /* 0x000fe400078e0211 */
[----:B------:R-:W-:Y:S01]  /*ea40*/  @!P4 IMAD.IADD R9, R9, 0x1, -R3 ;  /* 0x000000010909c824 */ /* 0x000fe200078e0a03 */
[C---:B------:R-:W-:Y:S01]  /*ea50*/  ISETP.GT.U32.AND P6, PT, R3.reuse, R10, PT ;  /* 0x0000000a0300720c */ /* 0x040fe20003fc4070 */
[C---:B------:R-:W-:Y:S01]  /*ea60*/  VIADD R15, R0.reuse, 0xe9 ;  /* 0x000000e9000f7836 */ /* 0x040fe20000000000 */
[----:B------:R-:W-:Y:S01]  /*ea70*/  ISETP.GT.U32.AND P4, PT, R3, R13, PT ;  /* 0x0000000d0300720c */ /* 0x000fe20003f84070 */
[----:B------:R-:W-:-:S02]  /*ea80*/  VIADD R22, R0, 0xe2 ;  /* 0x000000e200167836 */ /* 0x000fc40000000000 */
[----:B------:R-:W-:Y:S01]  /*ea90*/  @!P5 IMAD.IADD R8, R8, 0x1, -R3 ;  /* 0x000000010808d824 */ /* 0x000fe200078e0a03 */
[----:B------:R-:W-:Y:S01]  /*eaa0*/  IABS R11, R15 ;  /* 0x0000000f000b7213 */ /* 0x000fe20000000000 */
[----:B0-----:R-:W-:Y:S02]  /*eab0*/  IMAD.MOV.U32 R7, RZ, RZ, R2 ;  /* 0x000000ffff077224 */ /* 0x001fe400078e0002 */
[----:B------:R-:W-:Y:S01]  /*eac0*/  IMAD.HI.U32 R2, R4, R18, RZ ;  /* 0x0000001204027227 */ /* 0x000fe200078e00ff */
[----:B------:R-:W-:-:S03]  /*ead0*/  ISETP.GT.U32.AND P5, PT, R3, R8, PT ;  /* 0x000000080300720c */ /* 0x000fc60003fa4070 */
[----:B------:R-:W-:Y:S01]  /*eae0*/  @!P1 IMAD.MOV R7, RZ, RZ, -R7 ;  /* 0x000000ffff079224 */ /* 0x000fe200078e0a07 */
[----:B------:R-:W-:Y:S01]  /*eaf0*/  ISETP.GE.AND P1, PT, R5, RZ, PT ;  /* 0x000000ff0500720c */ /* 0x000fe20003f26270 */
[----:B------:R-:W-:Y:S02]  /*eb00*/  IMAD.MOV R2, RZ, RZ, -R2 ;  /* 0x000000ffff027224 */ /* 0x000fe400078e0a02 */
[--C-:B------:R-:W-:Y:S01]  /*eb10*/  @!P6 IMAD.IADD R10, R10, 0x1, -R3.reuse ;  /* 0x000000010a0ae824 */ /* 0x100fe200078e0a03 */
[----:B------:R0:W-:Y:S01]  /*eb20*/  STL [R1+0x5a4], R7 ;  /* 0x0005a40701007387 */ /* 0x0001e20000100800 */
[----:B------:R-:W-:Y:S02]  /*eb30*/  @!P4 IMAD.IADD R13, R13, 0x1, -R3 ;  /* 0x000000010d0dc824 */ /* 0x000fe400078e0a03 */
[C---:B------:R-:W-:Y:S02]  /*eb40*/  IMAD R18, R3.reuse, R2, R18 ;  /* 0x0000000203127224 */ /* 0x040fe400078e0212 */
[----:B------:R-:W-:Y:S01]  /*eb50*/  IMAD.HI.U32 R5, R4, R11, RZ ;  /* 0x0000000b04057227 */ /* 0x000fe200078e00ff */
[----:B------:R-:W-:-:S02]  /*eb60*/  ISETP.GT.U32.AND P4, PT, R3, R13, PT ;  /* 0x0000000d0300720c */ /* 0x000fc40003f84070 */
[C---:B------:R-:W-:Y:S01]  /*eb70*/  ISETP.GT.U32.AND P6, PT, R3.reuse, R18, PT ;  /* 0x000000120300720c */ /* 0x040fe20003fc4070 */
[----:B------:R-:W-:Y:S02]  /*eb80*/  VIADD R2, R0, 0xe8 ;  /* 0x000000e800027836 */ /* 0x000fe40000000000 */
[----:B0-----:R-:W-:Y:S02]  /*eb90*/  IMAD.MOV.U32 R7, RZ, RZ, R9 ;  /* 0x000000ffff077224 */ /* 0x001fe400078e0009 */
[----:B------:R-:W-:Y:S01]  /*eba0*/  IMAD.MOV R5, RZ, RZ, -R5 ;  /* 0x000000ffff057224 */ /* 0x000fe200078e0a05 */
[----:B------:R-:W-:Y:S01]  /*ebb0*/  IABS R9, R2 ;  /* 0x0000000200097213 */ /* 0x000fe20000000000 */
[----:B------:R-:W-:Y:S01]  /*ebc0*/  @!P2 IMAD.MOV R7, RZ, RZ, -R7 ;  /* 0x000000ffff07a224 */ /* 0x000fe200078e0a07 */
[----:B------:R-:W-:Y:S01]  /*ebd0*/  ISETP.GE.AND P2, PT, R12, RZ, PT ;  /* 0x000000ff0c00720c */ /* 0x000fe20003f46270 */
[----:B------:R-:W-:Y:S01]  /*ebe0*/  @!P5 IMAD.IADD R8, R8, 0x1, -R3 ;  /* 0x000000010808d824 */ /* 0x000fe200078e0a03 */
[----:B------:R-:W-:Y:S01]  /*ebf0*/  ISETP.GE.AND P5, PT, R16, RZ, PT ;  /* 0x000000ff1000720c */ /* 0x000fe20003fa6270 */
[----:B------:R-:W-:Y:S01]  /*ec00*/  IMAD R11, R3, R5, R11 ;  /* 0x00000005030b7224 */ /* 0x000fe200078e020b */
[----:B------:R0:W-:Y:S01]  /*ec10*/  STL [R1+0x5a0], R7 ;  /* 0x0005a00701007387 */ /* 0x0001e20000100800 */
[--C-:B------:R-:W-:Y:S01]  /*ec20*/  @!P4 IMAD.IADD R13, R13, 0x1, -R3.reuse ;  /* 0x000000010d0dc824 */ /* 0x100fe200078e0a03 */
[----:B------:R-:W-:Y:S01]  /*ec30*/  ISETP.GE.AND P4, PT, R2, RZ, PT ;  /* 0x000000ff0200720c */ /* 0x000fe20003f86270 */
[----:B------:R-:W-:-:S02]  /*ec40*/  @!P6 IMAD.IADD R18, R18, 0x1, -R3 ;  /* 0x000000011212e824 */ /* 0x000fc400078e0a03 */
[C---:B------:R-:W-:Y:S02]  /*ec50*/  VIADD R5, R0.reuse, 0xe7 ;  /* 0x000000e700057836 */ /* 0x040fe40000000000 */
[C---:B------:R-:W-:Y:S01]  /*ec60*/  VIADD R12, R0.reuse, 0xe5 ;  /* 0x000000e5000c7836 */ /* 0x040fe20000000000 */
[----:B------:R-:W-:Y:S01]  /*ec70*/  ISETP.GT.U32.AND P6, PT, R3, R18, PT ;  /* 0x000000120300720c */ /* 0x000fe20003fc4070 */
[----:B------:R-:W-:Y:S02]  /*ec80*/  VIADD R16, R0, 0xdf ;  /* 0x000000df00107836 */ /* 0x000fe40000000000 */
[----:B0-----:R-:W-:Y:S02]  /*ec90*/  IMAD.MOV.U32 R7, RZ, RZ, R10 ;  /* 0x000000ffff077224 */ /* 0x001fe400078e000a */
[----:B------:R-:W-:Y:S01]  /*eca0*/  IMAD.HI.U32 R10, R4, R9, RZ ;  /* 0x00000009040a7227 */ /* 0x000fe200078e00ff */
[----:B------:R-:W-:-:S03]  /*ecb0*/  IABS R20, R16 ;  /* 0x0000001000147213 */ /* 0x000fc60000000000 */
[----:B------:R-:W-:Y:S01]  /*ecc0*/  @!P3 IMAD.MOV R7, RZ, RZ, -R7 ;  /* 0x000000ffff07b224 */ /* 0x000fe200078e0a07 */
[C---:B------:R-:W-:Y:S01]  /*ecd0*/  ISETP.GT.U32.AND P3, PT, R3.reuse, R11, PT ;  /* 0x0000000b0300720c */ /* 0x040fe20003f64070 */
[----:B------:R-:W-:Y:S02]  /*ece0*/  IMAD.MOV R10, RZ, RZ, -R10 ;  /* 0x000000ffff0a7224 */ /* 0x000fe400078e0a0a */
[----:B------:R-:W-:Y:S01]  /*ecf0*/  @!P6 IMAD.IADD R18, R18, 0x1, -R3 ;  /* 0x000000011212e824 */ /* 0x000fe200078e0a03 */
[----:B------:R0:W-:Y:S01]  /*ed00*/  STL [R1+0x59c], R7 ;  /* 0x00059c0701007387 */ /* 0x0001e20000100800 */
[----:B------:R-:W-:Y:S01]  /*ed10*/  IMAD R9, R3, R10, R9 ;  /* 0x0000000a03097224 */ /* 0x000fe200078e0209 */
[----:B------:R-:W-:Y:S01]  /*ed20*/  ISETP.GE.AND P6, PT, R5, RZ, PT ;  /* 0x000000ff0500720c */ /* 0x000fe20003fc6270 */
[C---:B------:R-:W-:Y:S02]  /*ed30*/  VIADD R10, R0.reuse, 0xe6 ;  /* 0x000000e6000a7836 */ /* 0x040fe40000000000 */
[----:B------:R-:W-:-:S04]  /*ed40*/  VIADD R19, R0, 0xdd ;  /* 0x000000dd00137836 */ /* 0x000fc80000000000 */
[----:B------:R-:W-:Y:S02]  /*ed50*/  @!P3 IMAD.IADD R11, R11, 0x1, -R3 ;  /* 0x000000010b0bb824 */ /* 0x000fe400078e0a03 */
[----:B0-----:R-:W-:Y:S01]  /*ed60*/  IMAD.MOV.U32 R7, RZ, RZ, R8 ;  /* 0x000000ffff077224 */ /* 0x001fe200078e0008 */
[----:B------:R-:W-:Y:S01]  /*ed70*/  IABS R8, R5 ;  /* 0x0000000500087213 */ /* 0x000fe20000000000 */
[----:B------:R-:W-:Y:S01]  /*ed80*/  VIADD R5, R0, 0xe4 ;  /* 0x000000e400057836 */ /* 0x000fe20000000000 */
[----:B------:R-:W-:Y:S01]  /*ed90*/  ISETP.GT.U32.AND P3, PT, R3, R11, PT ;  /* 0x0000000b0300720c */ /* 0x000fe20003f64070 */
[----:B------:R-:W-:Y:S01]  /*eda0*/  @!P1 IMAD.MOV R7, RZ, RZ, -R7 ;  /* 0x000000ffff079224 */ /* 0x000fe200078e0a07 */
[----:B------:R-:W-:Y:S01]  /*edb0*/  ISETP.GE.AND P1, PT, R15, RZ, PT ;  /* 0x000000ff0f00720c */ /* 0x000fe20003f26270 */
[----:B------:R-:W-:Y:S01]  /*edc0*/  IMAD.HI.U32 R2, R4, R8, RZ ;  /* 0x0000000804027227 */ /* 0x000fe200078e00ff */
[----:B------:R-:W-:Y:S02]  /*edd0*/  IABS R15, R12 ;  /* 0x0000000c000f7213 */ /* 0x000fe40000000000 */
[----:B------:R0:W-:Y:S01]  /*ede0*/  STL [R1+0x598], R7 ;  /* 0x0005980701007387 */ /* 0x0001e20000100800 */
[----:B------:R-:W-:-:S02]  /*edf0*/  IMAD.MOV R2, RZ, RZ, -R2 ;  /* 0x000000ffff027224 */ /* 0x000fc400078e0a02 */
[----:B------:R-:W-:-:S04]  /*ee00*/  IMAD.HI.U32 R23, R4, R15, RZ ;  /* 0x0000000f04177227 */ /* 0x000fc800078e00ff */
[----:B------:R-:W-:Y:S01]  /*ee10*/  IMAD R2, R3, R2, R8 ;  /* 0x0000000203027224 */ /* 0x000fe200078e0208 */
[----:B------:R-:W-:Y:S01]  /*ee20*/  IABS R8, R5 ;  /* 0x0000000500087213 */ /* 0x000fe20000000000 */
[----:B------:R-:W-:Y:S02]  /*ee30*/  @!P3 IMAD.IADD R11, R11, 0x1, -R3 ;  /* 0x000000010b0bb824 */ /* 0x000fe400078e0a03 */
[----:B0-----:R-:W-:Y:S01]  /*ee40*/  IMAD.MOV.U32 R7, RZ, RZ, R13 ;  /* 0x000000ffff077224 */ /* 0x001fe200078e000d */
[----:B------:R-:W-:Y:S01]  /*ee50*/  IABS R13, R10 ;  /* 0x0000000a000d7213 */ /* 0x000fe20000000000 */
[----:B------:R-:W-:Y:S01]  /*ee60*/  IMAD.MOV R23, RZ, RZ, -R23 ;  /* 0x000000ffff177224 */ /* 0x000fe200078e0a17 */
[C---:B------:R-:W-:Y:S01]  /*ee70*/  ISETP.GT.U32.AND P3, PT, R3.reuse, R2, PT ;  /* 0x000000020300720c */ /* 0x040fe20003f64070 */
[----:B------:R-:W-:Y:S01]  /*ee80*/  @!P2 IMAD.MOV R7, RZ, RZ, -R7 ;  /* 0x000000ffff07a224 */ /* 0x000fe200078e0a07 */
[----:B------:R-:W-:Y:S01]  /*ee90*/  ISETP.GT.U32.AND P2, PT, R3, R9, PT ;  /* 0x000000090300720c */ /* 0x000fe20003f44070 */
[----:B------:R-:W-:-:S03]  /*eea0*/  IMAD.HI.U32 R17, R4, R13, RZ ;  /* 0x0000000d04117227 */ /* 0x000fc600078e00ff */
[----:B------:R0:W-:Y:S01]  /*eeb0*/  STL [R1+0x594], R7 ;  /* 0x0005940701007387 */ /* 0x0001e20000100800 */
[----:B------:R-:W-:Y:S02]  /*eec0*/  IMAD.MOV R17, RZ, RZ, -R17 ;  /* 0x000000ffff117224 */ /* 0x000fe400078e0a11 */
[C---:B------:R-:W-:Y:S02]  /*eed0*/  IMAD R23, R3.reuse, R23, R15 ;  /* 0x0000001703177224 */ /* 0x040fe400078e020f */
[----:B------:R-:W-:Y:S02]  /*eee0*/  IMAD R17, R3, R17, R13 ;  /* 0x0000001103117224 */ /* 0x000fe400078e020d */
[--C-:B------:R-:W-:Y:S02]  /*eef0*/  @!P3 IMAD.IADD R2, R2, 0x1, -R3.reuse ;  /* 0x000000010202b824 */ /* 0x100fe400078e0a03 */
[----:B------:R-:W-:Y:S02]  /*ef00*/  @!P2 IMAD.IADD R9, R9, 0x1, -R3 ;  /* 0x000000010909a824 */ /* 0x000fe400078e0a03 */
[----:B0-----:R-:W-:Y:S01]  /*ef10*/  IMAD.MOV.U32 R7, RZ, RZ, R18 ;  /* 0x000000ffff077224 */ /* 0x001fe200078e0012 */
[C---:B------:R-:W-:Y:S01]  /*ef20*/  ISETP.GT.U32.AND P3, PT, R3.reuse, R2, PT ;  /* 0x000000020300720c */ /* 0x040fe20003f64070 */
[----:B------:R-:W-:Y:S01]  /*ef30*/  VIADD R18, R0, 0xe1 ;  /* 0x000000e100127836 */ /* 0x000fe20000000000 */
[----:B------:R-:W-:Y:S01]  /*ef40*/  ISETP.GT.U32.AND P2, PT, R3, R9, PT ;  /* 0x000000090300720c */ /* 0x000fe20003f44070 */
[----:B------:R-:W-:Y:S01]  /*ef50*/  @!P5 IMAD.MOV R7, RZ, RZ, -R7 ;  /* 0x000000ffff07d224 */ /* 0x000fe200078e0a07 */
[----:B------:R-:W-:Y:S01]  /*ef60*/  ISETP.GE.AND P5, PT, R10, RZ, PT ;  /* 0x000000ff0a00720c */ /* 0x000fe20003fa6270 */
[----:B------:R-:W-:-:S03]  /*ef70*/  IMAD.HI.U32 R10, R4, R8, RZ ;  /* 0x00000008040a7227 */ /* 0x000fc600078e00ff */
[----:B------:R0:W-:Y:S01]  /*ef80*/  STL [R1+0x590], R7 ;  /* 0x0005900701007387 */ /* 0x0001e20000100800 */
[----:B------:R-:W-:-:S04]  /*ef90*/  IMAD.MOV R10, RZ, RZ, -R10 ;  /* 0x000000ffff0a7224 */ /* 0x000fc800078e0a0a */
[--C-:B------:R-:W-:Y:S02]  /*efa0*/  @!P3 IMAD.IADD R2, R2, 0x1, -R3.reuse ;  /* 0x000000010202b824 */ /* 0x100fe400078e0a03 */
[----:B------:R-:W-:Y:S01]  /*efb0*/  @!P2 IMAD.IADD R9, R9, 0x1, -R3 ;  /* 0x000000010909a824 */ /* 0x000fe200078e0a03 */
[----:B------:R-:W-:Y:S01]  /*efc0*/  ISETP.GE.AND P2, PT, R5, RZ, PT ;  /* 0x000000ff0500720c */ /* 0x000fe20003f46270 */
[----:B------:R-:W-:Y:S01]  /*efd0*/  IMAD R8, R3, R10, R8 ;  /* 0x0000000a03087224 */ /* 0x000fe200078e0208 */
[----:B------:R-:W-:Y:S01]  /*efe0*/  IABS R10, R22 ;  /* 0x00000016000a7213 */ /* 0x000fe20000000000 */
[----:B0-----:R-:W-:Y:S01]  /*eff0*/  IMAD.MOV.U32 R7, RZ, RZ, R11 ;  /* 0x000000ffff077224 */ /* 0x001fe200078e000b */
[----:B------:R-:W-:Y:S01]  /*f000*/  IABS R11, R18 ;  /* 0x00000012000b7213 */ /* 0x000fe20000000000 */
[----:B------:R-:W-:Y:S02]  /*f010*/  VIADD R5, R0, 0xe3 ;  /* 0x000000e300057836 */ /* 0x000fe40000000000 */
[----:B------:R-:W-:Y:S01]  /*f020*/  @!P1 IMAD.MOV R7, RZ, RZ, -R7 ;  /* 0x000000ffff079224 */ /* 0x000fe200078e0a07 */
[----:B------:R-:W-:Y:S01]  /*f030*/  ISETP.GE.AND P1, PT, R12, RZ, PT ;  /* 0x000000ff0c00720c */ /* 0x000fe20003f26270 */
[----:B------:R-:W-:Y:S01]  /*f040*/  IMAD.HI.U32 R15, R4, R10, RZ ;  /* 0x0000000a040f7227 */ /* 0x000fe200078e00ff */
[----:B------:R-:W-:-:S02]  /*f050*/  ISETP.GE.AND P3, PT, R5, RZ, PT ;  /* 0x000000ff0500720c */ /* 0x000fc40003f66270 */
[----:B------:R0:W-:Y:S01]  /*f060*/  STL [R1+0x58c], R7 ;  /* 0x00058c0701007387 */ /* 0x0001e20000100800 */
[----:B------:R-:W-:Y:S01]  /*f070*/  IABS R5, R5 ;  /* 0x0000000500057213 */ /* 0x000fe20000000000 */
[----:B------:R-:W-:Y:S01]  /*f080*/  IMAD.MOV R15, RZ, RZ, -R15 ;  /* 0x000000ffff0f7224 */ /* 0x000fe200078e0a0f */
[----:B------:R-:W-:Y:S01]  /*f090*/  IABS R12, R21 ;  /* 0x00000015000c7213 */ /* 0x000fe20000000000 */
[----:B------:R-:W-:-:S04]  /*f0a0*/  IMAD.HI.U32 R13, R4, R11, RZ ;  /* 0x0000000b040d7227 */ /* 0x000fc800078e00ff */
[----:B------:R-:W-:Y:S02]  /*f0b0*/  IMAD R10, R3, R15, R10 ;  /* 0x0000000f030a7224 */ /* 0x000fe400078e020a */
[----:B0-----:R-:W-:Y:S02]  /*f0c0*/  IMAD.MOV.U32 R7, RZ, RZ, R9 ;  /* 0x000000ffff077224 */ /* 0x001fe400078e0009 */
[----:B------:R-:W-:-:S04]  /*f0d0*/  IMAD.HI.U32 R9, R4, R12, RZ ;  /* 0x0000000c04097227 */ /* 0x000fc800078e00ff */
[----:B------:R-:W-:Y:S01]  /*f0e0*/  @!P4 IMAD.MOV R7, RZ, RZ, -R7 ;  /* 0x000000ffff07c224 */ /* 0x000fe200078e0a07 */
[C---:B------:R-:W-:Y:S01]  /*f0f0*/  ISETP.GT.U32.AND P4, PT, R3.reuse, R17, PT ;  /* 0x000000110300720c */ /* 0x040fe20003f84070 */
[----:B------:R-:W-:Y:S02]  /*f100*/  IMAD.MOV R9, RZ, RZ, -R9 ;  /* 0x000000ffff097224 */ /* 0x000fe400078e0a09 */
[----:B------:R-:W-:Y:S01]  /*f110*/  IMAD.MOV R13, RZ, RZ, -R13 ;  /* 0x000000ffff0d7224 */ /* 0x000fe200078e0a0d */
[----:B------:R0:W-:Y:S01]  /*f120*/  STL [R1+0x588], R7 ;  /* 0x0005880701007387 */ /* 0x0001e20000100800 */
[C---:B------:R-:W-:Y:S01]  /*f130*/  IMAD R12, R3.reuse, R9, R12 ;  /* 0x00000009030c7224 */ /* 0x040fe200078e020c */
[----:B------:R-:W-:Y:S01]  /*f140*/  IABS R9, R19 ;  /* 0x0000001300097213 */ /* 0x000fe20000000000 */
[----:B------:R-:W-:Y:S02]  /*f150*/  IMAD R11, R3, R13, R11 ;  /* 0x0000000d030b7224 */ /* 0x000fe400078e020b */
[----:B------:R-:W-:-:S02]  /*f160*/  VIADD R15, R0, 0xdc ;  /* 0x000000dc000f7836 */ /* 0x000fc40000000000 */
[----:B------:R-:W-:Y:S02]  /*f170*/  VIADD R13, R0, 0xde ;  /* 0x000000de000d7836 */ /* 0x000fe40000000000 */
[----:B------:R-:W-:Y:S01]  /*f180*/  @!P4 IMAD.IADD R17, R17, 0x1, -R3 ;  /* 0x000000011111c824 */ /* 0x000fe200078e0a03 */
[----:B------:R-:W-:Y:S01]  /*f190*/  IABS R24, R15 ;  /* 0x0000000f00187213 */ /* 0x000fe20000000000 */
[----:B0-----:R-:W-:Y:S02]  /*f1a0*/  IMAD.MOV.U32 R7, RZ, RZ, R2 ;  /* 0x000000ffff077224 */ /* 0x001fe400078e0002 */
[----:B------:R-:W-:Y:S01]  /*f1b0*/  IMAD.HI.U32 R2, R4, R5, RZ ;  /* 0x0000000504027227 */ /* 0x000fe200078e00ff */
[----:B------:R-:W-:-:S03]  /*f1c0*/  ISETP.GT.U32.AND P4, PT, R3, R17, PT ;  /* 0x000000110300720c */ /* 0x000fc60003f84070 */
[----:B------:R-:W-:Y:S01]  /*f1d0*/  @!P6 IMAD.MOV R7, RZ, RZ, -R7 ;  /* 0x000000ffff07e224 */ /* 0x000fe200078e0a07 */
[----:B------:R-:W-:Y:S01]  /*f1e0*/  ISETP.GT.U32.AND P6, PT, R3, R23, PT ;  /* 0x000000170300720c */ /* 0x000fe20003fc4070 */
[----:B------:R-:W-:-:S03]  /*f1f0*/  IMAD.MOV R2, RZ, RZ, -R2 ;  /* 0x000000ffff027224 */ /* 0x000fc600078e0a02 */
[----:B------:R0:W-:Y:S01]  /*f200*/  STL [R1+0x584], R7 ;  /* 0x0005840701007387 */ /* 0x0001e20000100800 */
[----:B------:R-:W-:Y:S02]  /*f210*/  IMAD R5, R3, R2, R5 ;  /* 0x0000000203057224 */ /* 0x000fe400078e0205 */
[----:B------:R-:W-:-:S04]  /*f220*/  IMAD.HI.U32 R2, R4, R20, RZ ;  /* 0x0000001404027227 */ /* 0x000fc800078e00ff */
[--C-:B------:R-:W-:Y:S01]  /*f230*/  @!P4 IMAD.IADD R17, R17, 0x1, -R3.reuse ;  /* 0x000000011111c824 */ /* 0x100fe200078e0a03 */
[----:B------:R-:W-:Y:S01]  /*f240*/  ISETP.GT.U32.AND P4, PT, R3, R8, PT ;  /* 0x000000080300720c */ /* 0x000fe20003f84070 */
[----:B------:R-:W-:Y:S02]  /*f250*/  @!P6 IMAD.IADD R23, R23, 0x1, -R3 ;  /* 0x000000011717e824 */ /* 0x000fe400078e0a03 */
[----:B------:R-:W-:Y:S02]  /*f260*/  IMAD.MOV.U32 R25, RZ, RZ, R17 ;  /* 0x000000ffff197224 */ /* 0x000fe400078e0011 */
[----:B------:R-:W-:Y:S01]  /*f270*/  IMAD.MOV R2, RZ, RZ, -R2 ;  /* 0x000000ffff027224 */ /* 0x000fe200078e0a02 */
[C---:B------:R-:W-:Y:S01]  /*f280*/  ISETP.GT.U32.AND P6, PT, R3.reuse, R23, PT ;  /* 0x000000170300720c */ /* 0x040fe20003fc4070 */
[----:B------:R-:W-:Y:S01]  /*f290*/  @!P5 IMAD.MOV R25, RZ, RZ, -R25 ;  /* 0x000000ffff19d224 */ /* 0x000fe200078e0a19 */
[C---:B------:R-:W-:Y:S01]  /*f2a0*/  ISETP.GT.U32.AND P5, PT, R3.reuse, R10, PT ;  /* 0x0000000a0300720c */ /* 0x040fe20003fa4070 */
[----:B------:R-:W-:Y:S01]  /*f2b0*/  IMAD R20, R3, R2, R20 ;  /* 0x0000000203147224 */ /* 0x000fe200078e0214 */
[----:B------:R-:W-:Y:S01]  /*f2c0*/  IABS R2, R13 ;  /* 0x0000000d00027213 */ /* 0x000fe20000000000 */
[----:B------:R-:W-:Y:S01]  /*f2d0*/  IMAD.MOV.U32 R17, RZ, RZ, R24 ;  /* 0x000000ffff117224 */ /* 0x000fe200078e0018 */
[----:B------:R1:W-:Y:S01]  /*f2e0*/  STL [R1+0x580], R25 ;  /* 0x0005801901007387 */ /* 0x0003e20000100800 */
[----:B------:R-:W-:-:S02]  /*f2f0*/  @!P4 IMAD.IADD R8, R8, 0x1, -R3 ;  /* 0x000000010808c824 */ /* 0x000fc400078e0a03 */
[----:B------:R-:W-:-:S03]  /*f300*/  IMAD.HI.U32 R24, R4, R2, RZ ;  /* 0x0000000204187227 */ /* 0x000fc600078e00ff */
[----:B------:R-:W-:Y:S01]  /*f310*/  ISETP.GT.U32.AND P4, PT, R3, R8, PT ;  /* 0x000000080300720c */ /* 0x000fe20003f84070 */
[--C-:B------:R-:W-:Y:S01]  /*f320*/  @!P6 IMAD.IADD R23, R23, 0x1, -R3.reuse ;  /* 0x000000011717e824 */ /* 0x100fe200078e0a03 */
[C---:B------:R-:W-:Y:S01]  /*f330*/  ISETP.GT.U32.AND P6, PT, R3.reuse, R5, PT ;  /* 0x000000050300720c */ /* 0x040fe20003fc4070 */
[----:B------:R-:W-:Y:S02]  /*f340*/  @!P5 IMAD.IADD R10, R10, 0x1, -R3 ;  /* 0x000000010a0ad824 */ /* 0x000fe400078e0a03 */
[----:B0-----:R-:W-:Y:S02]  /*f350*/  IMAD.MOV.U32 R7, RZ, RZ, R23 ;  /* 0x000000ffff077224 */ /* 0x001fe400078e0017 */
[----:B------:R-:W-:Y:S02]  /*f360*/  IMAD.MOV R24, RZ, RZ, -R24 ;  /* 0x000000ffff187224 */ /* 0x000fe400078e0a18 */
[----:B------:R-:W-:Y:S01]  /*f370*/  @!P1 IMAD.MOV R7, RZ, RZ, -R7 ;  /* 0x000000ffff079224 */ /* 0x000fe200078e0a07 */
[----:B------:R-:W-:Y:S01]  /*f380*/  ISETP.GT.U32.AND P1, PT, R3, R11, PT ;  /* 0x0000000b0300720c */ /* 0x000fe20003f24070 */
[----:B------:R-:W-:-:S03]  /*f390*/  IMAD.HI.U32 R23, R4, R17, RZ ;  /* 0x0000001104177227 */ /* 0x000fc600078e00ff */
[----:B------:R0:W-:Y:S01]  /*f3a0*/  STL [R1+0x57c], R7 ;  /* 0x00057c0701007387 */ /* 0x0001e20000100800 */
[--C-:B------:R-:W-:Y:S01]  /*f3b0*/  @!P4 IMAD.IADD R8, R8, 0x1, -R3.reuse ;  /* 0x000000010808c824 */ /* 0x100fe200078e0a03 */
[----:B------:R-:W-:Y:S01]  /*f3c0*/  ISETP.GT.U32.AND P4, PT, R3, R12, PT ;  /* 0x0000000c0300720c */ /* 0x000fe20003f84070 */
[----:B------:R-:W-:Y:S01]  /*f3d0*/  @!P6 IMAD.IADD R5, R5, 0x1, -R3 ;  /* 0x000000010505e824 */ /* 0x000fe200078e0a03 */
[----:B------:R-:W-:Y:S01]  /*f3e0*/  ISETP.GT.U32.AND P6, PT, R3, R20, PT ;  /* 0x000000140300720c */ /* 0x000fe20003fc4070 */
[----:B-1----:R-:W-:-:S03]  /*f3f0*/  IMAD.HI.U32 R25, R4, R9, RZ ;  /* 0x0000000904197227 */ /* 0x002fc600078e00ff */
[----:B------:R-:W-:Y:S01]  /*f400*/  ISETP.GT.U32.AND P5, PT, R3, R5, PT ;  /* 0x000000050300720c */ /* 0x000fe20003fa4070 */
[--C-:B------:R-:W-:Y:S01]  /*f410*/  @!P1 IMAD.IADD R11, R11, 0x1, -R3.reuse ;  /* 0x000000010b0b9824 */ /* 0x100fe200078e0a03 */
[C---:B------:R-:W-:Y:S01]  /*f420*/  ISETP.GT.U32.AND P1, PT, R3.reuse, R10, PT ;  /* 0x0000000a0300720c */ /* 0x040fe20003f24070 */
[----:B0-----:R-:W-:Y:S02]  /*f430*/  IMAD.MOV.U32 R7, RZ, RZ, R8 ;  /* 0x000000ffff077224 */ /* 0x001fe400078e0008 */
[C---:B------:R-:W-:Y:S02]  /*f440*/  IMAD R2, R3.reuse, R24, R2 ;  /* 0x0000001803027224 */ /* 0x040fe400078e0202 */
[--C-:B------:R-:W-:Y:S01]  /*f450*/  @!P4 IMAD.IADD R12, R12, 0x1, -R3.reuse ;  /* 0x000000010c0cc824 */ /* 0x100fe200078e0a03 */
[C---:B------:R-:W-:Y:S01]  /*f460*/  ISETP.GT.U32.AND P4, PT, R3.reuse, R11, PT ;  /* 0x0000000b0300720c */ /* 0x040fe20003f84070 */
[----:B------:R-:W-:Y:S02]  /*f470*/  @!P6 IMAD.IADD R20, R20, 0x1, -R3 ;  /* 0x000000011414e824 */ /* 0x000fe400078e0a03 */
[----:B------:R-:W-:Y:S01]  /*f480*/  @!P2 IMAD.MOV R7, RZ, RZ, -R7 ;  /* 0x000000ffff07a224 */ /* 0x000fe200078e0a07 */
[C---:B------:R-:W-:Y:S01]  /*f490*/  ISETP.GT.U32.AND P6, PT, R3.reuse, R12, PT ;  /* 0x0000000c0300720c */ /* 0x040fe20003fc4070 */
[----:B------:R-:W-:Y:S01]  /*f4a0*/  IMAD.MOV R23, RZ, RZ, -R23 ;  /* 0x000000ffff177224 */ /* 0x000fe200078e0a17 */
[----:B------:R-:W-:Y:S01]  /*f4b0*/  ISETP.GT.U32.AND P2, PT, R3, R20, PT ;  /* 0x000000140300720c */ /* 0x000fe20003f44070 */
[----:B------:R-:W-:Y:S01]  /*f4c0*/  IMAD.MOV R25, RZ, RZ, -R25 ;  /* 0x000000ffff197224 */ /* 0x000fe200078e0a19 */
[----:B------:R0:W-:Y:S01]  /*f4d0*/  STL [R1+0x564], R7 ;  /* 0x0005640701007387 */ /* 0x0001e20000100800 */
[----:B------:R-:W-:Y:S01]  /*f4e0*/  @!P5 IMAD.IADD R5, R5, 0x1, -R3 ;  /* 0x000000010505d824 */ /* 0x000fe200078e0a03 */
[C---:B------:R-:W-:Y:S01]  /*f4f0*/  ISETP.GT.U32.AND P5, PT, R3.reuse, R2, PT ;  /* 0x000000020300720c */ /* 0x040fe20003fa4070 */
[----:B------:R-:W-:-:S02]  /*f500*/  IMAD R17, R3, R23, R17 ;  /* 0x0000001703117224 */ /* 0x000fc400078e0211 */
[C---:B------:R-:W-:Y:S02]  /*f510*/  IMAD R9, R3.reuse, R25, R9 ;  /* 0x0000001903097224 */ /* 0x040fe400078e0209 */
[--C-:B------:R-:W-:Y:S02]  /*f520*/  @!P1 IMAD.IADD R10, R10, 0x1, -R3.reuse ;  /* 0x000000010a0a9824 */ /* 0x100fe400078e0a03 */
[--C-:B------:R-:W-:Y:S01]  /*f530*/  @!P6 IMAD.IADD R12, R12, 0x1, -R3.reuse ;  /* 0x000000010c0ce824 */ /* 0x100fe200078e0a03 */
[C---:B------:R-:W-:Y:S01]  /*f540*/  ISETP.GT.U32.AND P6, PT, R3.reuse, R17, PT ;  /* 0x000000110300720c */ /* 0x040fe20003fc4070 */
[----:B------:R-:W-:Y:S01]  /*f550*/  VIADD R24, R0, 0xdb ;  /* 0x000000db00187836 */ /* 0x000fe20000000000 */
[----:B------:R-:W-:Y:S01]  /*f560*/  ISETP.GT.U32.AND P1, PT, R3, R9, PT ;  /* 0x000000090300720c */ /* 0x000fe20003f24070 */
[--C-:B------:R-:W-:Y:S01]  /*f570*/  @!P4 IMAD.IADD R11, R11, 0x1, -R3.reuse ;  /* 0x000000010b0bc824 */ /* 0x100fe200078e0a03 */
[----:B------:R-:W-:Y:S01]  /*f580*/  ISETP.GE.AND P4, PT, R22, RZ, PT ;  /* 0x000000ff1600720c */ /* 0x000fe20003f86270 */
[--C-:B------:R-:W-:Y:S01]  /*f590*/  @!P2 IMAD.IADD R20, R20, 0x1, -R3.reuse ;  /* 0x000000011414a824 */ /* 0x100fe200078e0a03 */
[----:B------:R-:W-:Y:S01]  /*f5a0*/  ISETP.GE.AND P2, PT, R18, RZ, PT ;  /* 0x000000ff1200720c */ /* 0x000fe20003f46270 */
[----:B------:R-:W-:Y:S01]  /*f5b0*/  @!P5 IMAD.IADD R2, R2, 0x1, -R3 ;  /* 0x000000010202d824 */ /* 0x000fe200078e0a03 */
[----:B------:R-:W-:Y:S01]  /*f5c0*/  IABS R8, R24 ;  /* 0x0000001800087213 */ /* 0x000fe20000000000 */
[----:B------:R-:W-:Y:S01]  /*f5d0*/  IMAD.MOV.U32 R27, RZ, RZ, R5 ;  /* 0x000000ffff1b7224 */ /* 0x000fe200078e0005 */
[----:B------:R-:W-:Y:S01]  /*f5e0*/  ISETP.GE.AND P5, PT, R21, RZ, PT ;  /* 0x000000ff1500720c */ /* 0x000fe20003fa6270 */
[----:B------:R-:W-:-:S02]  /*f5f0*/  IMAD.MOV.U32 R26, RZ, RZ, R10 ;  /* 0x000000ffff1a7224 */ /* 0x000fc400078e000a */
[----:B------:R-:W-:-:S04]  /*f600*/  IMAD.HI.U32 R22, R4, R8, RZ ;  /* 0x0000000804167227 */ /* 0x000fc800078e00ff */
[----:B------:R-:W-:Y:S01]  /*f610*/  @!P3 IMAD.MOV R27, RZ, RZ, -R27 ;  /* 0x000000ffff1bb224 */ /* 0x000fe200078e0a1b */
[----:B------:R-:W-:Y:S01]  /*f620*/  ISETP.GT.U32.AND P3, PT, R3, R2, PT ;  /* 0x000000020300720c */ /* 0x000fe20003f64070 */
[----:B------:R-:W-:Y:S01]  /*f630*/  @!P6 IMAD.IADD R17, R17, 0x1, -R3 ;  /* 0x000000011111e824 */ /* 0x000fe200078e0a03 */
[----:B------:R-:W-:Y:S01]  /*f640*/  ISETP.GE.AND P6, PT, R13, RZ, PT ;  /* 0x000000ff0d00720c */ /* 0x000fe20003fc6270 */
[----:B0-----:R-:W-:Y:S01]  /*f650*/  IMAD.MOV.U32 R7, RZ, RZ, R11 ;  /* 0x000000ffff077224 */ /* 0x001fe200078e000b */
[----:B------:R-:W-:Y:S01]  /*f660*/  STL [R1+0x560], R27 ;  /* 0x0005601b01007387 */ /* 0x000fe20000100800 */
[----:B------:R-:W-:Y:S01]  /*f670*/  @!P1 IMAD.IADD R9, R9, 0x1, -R3 ;  /* 0x0000000109099824 */ /* 0x000fe200078e0a03 */
[----:B------:R-:W-:Y:S01]  /*f680*/  ISETP.GE.AND P1, PT, R16, RZ, PT ;  /* 0x000000ff1000720c */ /* 0x000fe20003f26270 */
[----:B------:R-:W-:Y:S02]  /*f690*/  IMAD.MOV R22, RZ, RZ, -R22 ;  /* 0x000000ffff167224 */ /* 0x000fe400078e0a16 */
[----:B------:R-:W-:-:S02]  /*f6a0*/  VIADD R18, R0, 0xda ;  /* 0x000000da00127836 */ /* 0x000fc40000000000 */
[----:B------:R-:W-:Y:S01]  /*f6b0*/  @!P4 IMAD.MOV R26, RZ, RZ, -R26 ;  /* 0x000000ffff1ac224 */ /* 0x000fe200078e0a1a */
[C---:B------:R-:W-:Y:S01]  /*f6c0*/  ISETP.GT.U32.AND P4, PT, R3.reuse, R9, PT ;  /* 0x000000090300720c */ /* 0x040fe20003f84070 */
[----:B------:R-:W-:Y:S01]  /*f6d0*/  @!P2 IMAD.MOV R7, RZ, RZ, -R7 ;  /* 0x000000ffff07a224 */ /* 0x000fe200078e0a07 */
[C---:B------:R-:W-:Y:S01]  /*f6e0*/  ISETP.GT.U32.AND P2, PT, R3.reuse, R17, PT ;  /* 0x000000110300720c */ /* 0x040fe20003f44070 */
[----:B------:R-:W-:Y:S01]  /*f6f0*/  IMAD R8, R3, R22, R8 ;  /* 0x0000001603087224 */ /* 0x000fe200078e0208 */
[----:B------:R-:W-:Y:S01]  /*f700*/  IABS R21, R18 ;  /* 0x0000001200157213 */ /* 0x000fe20000000000 */
[----:B------:R-:W-:Y:S01]  /*f710*/  IMAD.MOV.U32 R10, RZ, RZ, R12 ;  /* 0x000000ffff0a7224 */ /* 0x000fe200078e000c */
[----:B------:R-:W-:Y:S01]  /*f720*/  STL [R1+0x55c], R26 ;  /* 0x00055c1a01007387 */ /* 0x000fe20000100800 */
[----:B------:R-:W-:Y:S01]  /*f730*/  @!P3 IMAD.IADD R2, R2, 0x1, -R3 ;  /* 0x000000010202b824 */ /* 0x000fe200078e0a03 */
[----:B------:R-:W-:Y:S01]  /*f740*/  ISETP.GE.AND P3, PT, R15, RZ, PT ;  /* 0x000000ff0f00720c */ /* 0x000fe20003f66270 */
[----:B------:R-:W-:Y:S01]  /*f750*/  @!P5 IMAD.MOV R10, RZ, RZ, -R10 ;  /* 0x000000ffff0ad224 */ /* 0x000fe200078e0a0a */
[----:B------:R0:W-:Y:S01]  /*f760*/  STL [R1+0x558], R7 ;  /* 0x0005580701007387 */ /* 0x0001e20000100800 */
[----:B------:R-:W-:Y:S01]  /*f770*/  ISETP.GT.U32.AND P5, PT, R3, R8, PT ;  /* 0x000000080300720c */ /* 0x000fe20003fa4070 */
[----:B------:R-:W-:-:S02]  /*f780*/  IMAD.HI.U32 R5, R4, R21, RZ ;  /* 0x0000001504057227 */ /* 0x000fc400078e00ff */
[----:B------:R-:W-:Y:S02]  /*f790*/  STL [R1+0x554], R10 ;  /* 0x0005540a01007387 */ /* 0x000fe40000100800 */
[----:B------:R-:W-:Y:S02]  /*f7a0*/  IMAD.MOV R5, RZ, RZ, -R5 ;  /* 0x000000ffff057224 */ /* 0x000fe400078e0a05 */
[----:B------:R-:W-:Y:S01]  /*f7b0*/  @!P2 IMAD.IADD R17, R17, 0x1, -R3 ;  /* 0x000000011111a824 */ /* 0x000fe200078e0a03 */
[----:B------:R-:W-:Y:S01]  /*f7c0*/  ISETP.GE.AND P2, PT, R18, RZ, PT ;  /* 0x000000ff1200720c */ /* 0x000fe20003f46270 */
[----:B0-----:R-:W-:Y:S02]  /*f7d0*/  IMAD.MOV.U32 R7, RZ, RZ, R20 ;  /* 0x000000ffff077224 */ /* 0x001fe400078e0014 */
[----:B------:R-:W-:Y:S02]  /*f7e0*/  IMAD R12, R3, R5, R21 ;  /* 0x00000005030c7224 */ /* 0x000fe400078e0215 */
[----:B------:R-:W-:Y:S01]  /*f7f0*/  @!P1 IMAD.MOV R7, RZ, RZ, -R7 ;  /* 0x000000ffff079224 */ /* 0x000fe200078e0a07 */
[----:B------:R-:W-:Y:S01]  /*f800*/  ISETP.GE.AND P1, PT, R19, RZ, PT ;  /* 0x000000ff1300720c */ /* 0x000fe20003f26270 */
[----:B------:R-:W-:-:S02]  /*f810*/  @!P5 IMAD.IADD R8, R8, 0x1, -R3 ;  /* 0x000000010808d824 */ /* 0x000fc400078e0a03 */
[----:B------:R-:W-:Y:S01]  /*f820*/  VIADD R18, R0, 0xd9 ;  /* 0x000000d900127836 */ /* 0x000fe20000000000 */
[----:B------:R0:W-:Y:S01]  /*f830*/  STL [R1+0x550], R7 ;  /* 0x0005500701007387 */ /* 0x0001e20000100800 */
[----:B------:R-:W-:Y:S01]  /*f840*/  @!P4 IMAD.IADD R9, R9, 0x1, -R3 ;  /* 0x000000010909c824 */ /* 0x000fe200078e0a03 */
[----:B------:R-:W-:Y:S01]  /*f850*/  ISETP.GE.AND P4, PT, R24, RZ, PT ;  /* 0x000000ff1800720c */ /* 0x000fe20003f86270 */
[----:B------:R-:W-:Y:S01]  /*f860*/  VIADD R21, R0, 0xd8 ;  /* 0x000000d800157836 */ /* 0x000fe20000000000 */
[----:B------:R-:W-:Y:S01]  /*f870*/  ISETP.GE.AND P5, PT, R18, RZ, PT ;  /* 0x000000ff1200720c */ /* 0x000fe20003fa6270 */
[----:B------:R-:W-:Y:S01]  /*f880*/  IMAD.MOV.U32 R5, RZ, RZ, R9 ;  /* 0x000000ffff057224 */ /* 0x000fe200078e0009 */
[----:B------:R-:W-:Y:S01]  /*f890*/  IABS R18, R18 ;  /* 0x0000001200127213 */ /* 0x000fe20000000000 */
[----:B------:R-:W-:Y:S02]  /*f8a0*/  VIADD R16, R0, 0xd7 ;  /* 0x000000d700107836 */ /* 0x000fe40000000000 */
[----:B------:R-:W-:Y:S01]  /*f8b0*/  @!P1 IMAD.MOV R5, RZ, RZ, -R5 ;  /* 0x000000ffff059224 */ /* 0x000fe200078e0a05 */
[----:B------:R-:W-:Y:S01]  /*f8c0*/  ISETP.GE.AND P1, PT, R21, RZ, PT ;  /* 0x000000ff1500720c */ /* 0x000fe20003f26270 */
[----:B0-----:R-:W-:Y:S01]  /*f8d0*/  IMAD.MOV.U32 R7, RZ, RZ, R2 ;  /* 0x000000ffff077224 */ /* 0x001fe200078e0002 */
[----:B------:R-:W-:Y:S01]  /*f8e0*/  IABS R21, R21 ;  /* 0x0000001500157213 */ /* 0x000fe20000000000 */
[----:B------:R-:W-:-:S02]  /*f8f0*/  IMAD.MOV.U32 R2, RZ, RZ, R17 ;  /* 0x000000ffff027224 */ /* 0x000fc400078e0011 */
[----:B------:R-:W-:Y:S01]  /*f900*/  @!P6 IMAD.MOV R7, RZ, RZ, -R7 ;  /* 0x000000ffff07e224 */ /* 0x000fe200078e0a07 */
[C---:B------:R-:W-:Y:S01]  /*f910*/  ISETP.GT.U32.AND P6, PT, R3.reuse, R8, PT ;  /* 0x000000080300720c */ /* 0x040fe20003fc4070 */
[----:B------:R-:W-:Y:S01]  /*f920*/  @!P3 IMAD.MOV R2, RZ, RZ, -R2 ;  /* 0x000000ffff02b224 */ /* 0x000fe200078e0a02 */
[----:B------:R-:W-:Y:S01]  /*f930*/  ISETP.GT.U32.AND P3, PT, R3, R12, PT ;  /* 0x0000000c0300720c */ /* 0x000fe20003f64070 */
[C---:B------:R-:W-:Y:S01]  /*f940*/  IMAD.HI.U32 R9, R4.reuse, R18, RZ ;  /* 0x0000001204097227 */ /* 0x040fe200078e00ff */
[----:B------:R0:W-:Y:S03]  /*f950*/  STL [R1+0x544], R7 ;  /* 0x0005440701007387 */ /* 0x0001e60000100800 */
[----:B------:R-:W-:Y:S01]  /*f960*/  IMAD.MOV R9, RZ, RZ, -R9 ;  /* 0x000000ffff097224 */ /* 0x000fe200078e0a09 */
[----:B------:R-:W-:Y:S01]  /*f970*/  STL [R1+0x540], R5 ;  /* 0x0005400501007387 */ /* 0x000fe20000100800 */
[----:B------:R-:W-:-:S03]  /*f980*/  IMAD.HI.U32 R11, R4, R21, RZ ;  /* 0x00000015040b7227 */ /* 0x000fc600078e00ff */
[----:B------:R1:W-:Y:S01]  /*f990*/  STL [R1+0x53c], R2 ;  /* 0x00053c0201007387 */ /* 0x0003e20000100800 */
[--C-:B------:R-:W-:Y:S01]  /*f9a0*/  @!P6 IMAD.IADD R8, R8, 0x1, -R3.reuse ;  /* 0x000000010808e824 */ /* 0x100fe200078e0a03 */
[----:B------:R-:W-:Y:S01]  /*f9b0*/  ISETP.GE.AND P6, PT, R16, RZ, PT ;  /* 0x000000ff1000720c */ /* 0x000fe20003fc6270 */
[----:B------:R-:W-:Y:S01]  /*f9c0*/  @!P3 IMAD.IADD R12, R12, 0x1, -R3 ;  /* 0x000000010c0cb824 */ /* 0x000fe200078e0a03 */
[----:B------:R-:W-:Y:S01]  /*f9d0*/  IABS R16, R16 ;  /* 0x0000001000107213 */ /* 0x000fe20000000000 */
[C---:B------:R-:W-:Y:S02]  /*f9e0*/  IMAD R18, R3.reuse, R9, R18 ;  /* 0x0000000903127224 */ /* 0x040fe400078e0212 */
[----:B0-----:R-:W-:Y:S01]  /*f9f0*/  IMAD.MOV.U32 R7, RZ, RZ, R8 ;  /* 0x000000ffff077224 */ /* 0x001fe200078e0008 */
[C---:B------:R-:W-:Y:S01]  /*fa00*/  ISETP.GT.U32.AND P3, PT, R3.reuse, R12, PT ;  /* 0x0000000c0300720c */ /* 0x040fe20003f64070 */
[----:B------:R-:W-:Y:S02]  /*fa10*/  IMAD.MOV R11, RZ, RZ, -R11 ;  /* 0x000000ffff0b7224 */ /* 0x000fe400078e0a0b */
[----:B------:R-:W-:Y:S01]  /*fa20*/  @!P4 IMAD.MOV R7, RZ, RZ, -R7 ;  /* 0x000000ffff07c224 */ /* 0x000fe200078e0a07 */
[----:B------:R-:W-:Y:S01]  /*fa30*/  ISETP.GT.U32.AND P4, PT, R3, R18, PT ;  /* 0x000000120300720c */ /* 0x000fe20003f84070 */
[----:B------:R-:W-:-:S03]  /*fa40*/  IMAD.HI.U32 R13, R4, R16, RZ ;  /* 0x00000010040d7227 */ /* 0x000fc600078e00ff */
[----:B------:R0:W-:Y:S01]  /*fa50*/  STL [R1+0x538], R7 ;  /* 0x0005380701007387 */ /* 0x0001e20000100800 */
[C---:B------:R-:W-:Y:S02]  /*fa60*/  IMAD R21, R3.reuse, R11, R21 ;  /* 0x0000000b03157224 */ /* 0x040fe400078e0215 */
[----:B------:R-:W-:Y:S02]  /*fa70*/  VIADD R10, R0, 0xd5 ;  /* 0x000000d5000a7836 */ /* 0x000fe40000000000 */
[----:B------:R-:W-:Y:S02]  /*fa80*/  IMAD.MOV R13, RZ, RZ, -R13 ;  /* 0x000000ffff0d7224 */ /* 0x000fe400078e0a0d */
[----:B------:R-:W-:Y:S01]  /*fa90*/  @!P3 IMAD.IADD R12, R12, 0x1, -R3 ;  /* 0x000000010c0cb824 */ /* 0x000fe200078e0a03 */
[C---:B------:R-:W-:Y:S01]  /*faa0*/  ISETP.GT.U32.AND P3, PT, R3.reuse, R21, PT ;  /* 0x000000150300720c */ /* 0x040fe20003f64070 */
[----:B------:R-:W-:Y:S01]  /*fab0*/  VIADD R22, R0, 0xd6 ;  /* 0x000000d600167836 */ /* 0x000fe20000000000 */
[----:B-1----:R-:W-:Y:S01]  /*fac0*/  IABS R2, R10 ;  /* 0x0000000a00027213 */ /* 0x002fe20000000000 */
[----:B------:R-:W-:-:S02]  /*fad0*/  IMAD R16, R3, R13, R16 ;  /* 0x0000000d03107224 */ /* 0x000fc400078e0210 */
[----:B------:R-:W-:Y:S01]  /*fae0*/  @!P4 IMAD.IADD R18, R18, 0x1, -R3 ;  /* 0x000000011212c824 */ /* 0x000fe200078e0a03 */
[----:B------:R-:W-:Y:S01]  /*faf0*/  IABS R5, R22 ;  /* 0x0000001600057213 */ /* 0x000fe20000000000 */
[----:B------:R-:W-:Y:S01]  /*fb00*/  IMAD.HI.U32 R15, R4, R2, RZ ;  /* 0x00000002040f7227 */ /* 0x000fe200078e00ff */
[----:B------:R-:W-:-:S03]  /*fb10*/  ISETP.GT.U32.AND P4, PT, R3, R16, PT ;  /* 0x000000100300720c */ /* 0x000fc60003f84070 */
[----:B------:R-:W-:-:S04]  /*fb20*/  IMAD.HI.U32 R9, R4, R5, RZ ;  /* 0x0000000504097227 */ /* 0x000fc800078e00ff */
[----:B------:R-:W-:Y:S02]  /*fb30*/  IMAD.MOV R8, RZ, RZ, -R15 ;  /* 0x000000ffff087224 */ /* 0x000fe400078e0a0f */
[----:B------:R-:W-:Y:S02]  /*fb40*/  VIADD R17, R0, 0xd4 ;  /* 0x000000d400117836 */ /* 0x000fe40000000000 */
[----:B------:R-:W-:Y:S01]  /*fb50*/  @!P3 IMAD.IADD R21, R21, 0x1, -R3 ;  /* 0x000000011515b824 */ /* 0x000fe200078e0a03 */
[C---:B------:R-:W-:Y:S01]  /*fb60*/  ISETP.GT.U32.AND P3, PT, R3.reuse, R18, PT ;  /* 0x000000120300720c */ /* 0x040fe20003f64070 */
[----:B------:R-:W-:Y:S02]  /*fb70*/  IMAD.MOV R9, RZ, RZ, -R9 ;  /* 0x000000ffff097224 */ /* 0x000fe400078e0a09 */
[C---:B------:R-:W-:Y:S01]  /*fb80*/  IMAD R2, R3.reuse, R8, R2 ;  /* 0x0000000803027224 */ /* 0x040fe200078e0202 */
[----:B------:R-:W-:Y:S01]  /*fb90*/  IABS R8, R17 ;  /* 0x0000001100087213 */ /* 0x000fe20000000000 */
[----:B------:R-:W-:-:S02]  /*fba0*/  IMAD R5, R3, R9, R5 ;  /* 0x0000000903057224 */ /* 0x000fc400078e0205 */
[----:B------:R-:W-:Y:S02]  /*fbb0*/  VIADD R9, R0, 0xd3 ;  /* 0x000000d300097836 */ /* 0x000fe40000000000 */
[----:B------:R-:W-:Y:S02]  /*fbc0*/  @!P4 IMAD.IADD R16, R16, 0x1, -R3 ;  /* 0x000000011010c824 */ /* 0x000fe400078e0a03 */
[----:B0-----:R-:W-:Y:S01]  /*fbd0*/  IMAD.MOV.U32 R7, RZ, RZ, R12 ;  /* 0x000000ffff077224 */ /* 0x001fe200078e000c */
[----:B------:R-:W-:Y:S01]  /*fbe0*/  IABS R13, R9 ;  /* 0x00000009000d7213 */ /* 0x000fe20000000000 */
[----:B------:R-:W-:Y:S01]  /*fbf0*/  IMAD.MOV.U32 R12, RZ, RZ, R8 ;  /* 0x000000ffff0c7224 */ /* 0x000fe200078e0008 */
[C---:B------:R-:W-:Y:S01]  /*fc00*/  ISETP.GT.U32.AND P4, PT, R3.reuse, R16, PT ;  /* 0x000000100300720c */ /* 0x040fe20003f84070 */
[----:B------:R-:W-:Y:S01]  /*fc10*/  @!P2 IMAD.MOV R7, RZ, RZ, -R7 ;  /* 0x000000ffff07a224 */ /* 0x000fe200078e0a07 */
[----:B------:R-:W-:Y:S01]  /*fc20*/  ISETP.GT.U32.AND P2, PT, R3, R21, PT ;  /* 0x000000150300720c */ /* 0x000fe20003f44070 */
[----:B------:R-:W-:-:S03]  /*fc30*/  IMAD.HI.U32 R25, R4, R12, RZ ;  /* 0x0000000c04197227 */ /* 0x000fc600078e00ff */
[----:B------:R0:W-:Y:S01]  /*fc40*/  STL [R1+0x534], R7 ;  /* 0x0005340701007387 */ /* 0x0001e20000100800 */
[----:B------:R-:W-:Y:S01]  /*fc50*/  @!P3 IMAD.IADD R18, R18, 0x1, -R3 ;  /* 0x000000011212b824 */ /* 0x000fe200078e0a03 */
[----:B------:R-:W-:Y:S01]  /*fc60*/  ISETP.GT.U32.AND P3, PT, R3, R5, PT ;  /* 0x000000050300720c */ /* 0x000fe20003f64070 */
[----:B------:R-:W-:-:S04]  /*fc70*/  IMAD.HI.U32 R23, R4, R13, RZ ;  /* 0x0000000d04177227 */ /* 0x000fc800078e00ff */
[----:B------:R-:W-:Y:S02]  /*fc80*/  IMAD.MOV R25, RZ, RZ, -R25 ;  /* 0x000000ffff197224 */ /* 0x000fe400078e0a19 */
[----:B------:R-:W-:Y:S02]  /*fc90*/  IMAD.MOV R23, RZ, RZ, -R23 ;  /* 0x000000ffff177224 */ /* 0x000fe400078e0a17 */
[C---:B------:R-:W-:Y:S02]  /*fca0*/  IMAD R12, R3.reuse, R25, R12 ;  /* 0x00000019030c7224 */ /* 0x040fe400078e020c */
[----:B0-----:R-:W-:Y:S02]  /*fcb0*/  IMAD.MOV.U32 R7, RZ, RZ, R18 ;  /* 0x000000ffff077224 */ /* 0x001fe400078e0012 */
[----:B------:R-:W-:Y:S02]  /*fcc0*/  VIADD R11, R0, 0xd2 ;  /* 0x000000d2000b7836 */ /* 0x000fe40000000000 */
[----:B------:R-:W-:-:S02]  /*fcd0*/  IMAD R13, R3, R23, R13 ;  /* 0x00000017030d7224 */ /* 0x000fc400078e020d */
[----:B------:R-:W-:Y:S01]  /*fce0*/  @!P4 IMAD.IADD R16, R16, 0x1, -R3 ;  /* 0x000000011010c824 */ /* 0x000fe200078e0a03 */
[----:B------:R-:W-:Y:S01]  /*fcf0*/  ISETP.GT.U32.AND P4, PT, R3, R12, PT ;  /* 0x0000000c0300720c */ /* 0x000fe20003f84070 */
[----:B------:R-:W-:Y:S01]  /*fd00*/  @!P5 IMAD.MOV R7, RZ, RZ, -R7 ;  /* 0x000000ffff07d224 */ /* 0x000fe200078e0a07 */
[----:B------:R-:W-:Y:S01]  /*fd10*/  IABS R24, R11 ;  /* 0x0000000b00187213 */ /* 0x000fe20000000000 */
[--C-:B------:R-:W-:Y:S01]  /*fd20*/  @!P2 IMAD.IADD R21, R21, 0x1, -R3.reuse ;  /* 0x000000011515a824 */ /* 0x100fe200078e0a03 */
[----:B------:R-:W-:Y:S01]  /*fd30*/  ISETP.GT.U32.AND P2, PT, R3, R2, PT ;  /* 0x000000020300720c */ /* 0x000fe20003f44070 */
[----:B------:R-:W-:Y:S01]  /*fd40*/  @!P3 IMAD.IADD R5, R5, 0x1, -R3 ;  /* 0x000000010505b824 */ /* 0x000fe200078e0a03 */
[C---:B------:R-:W-:Y:S01]  /*fd50*/  ISETP.GT.U32.AND P3, PT, R3.reuse, R13, PT ;  /* 0x0000000d0300720c */ /* 0x040fe20003f64070 */
[----:B------:R0:W-:Y:S01]  /*fd60*/  STL [R1+0x530], R7 ;  /* 0x0005300701007387 */ /* 0x0001e20000100800 */
[----:B------:R-:W-:Y:S02]  /*fd70*/  VIADD R15, R0, 0xd1 ;  /* 0x000000d1000f7836 */ /* 0x000fe40000000000 */
[----:B------:R-:W-:Y:S01]  /*fd80*/  IMAD.HI.U32 R23, R4, R24, RZ ;  /* 0x0000001804177227 */ /* 0x000fe200078e00ff */
[----:B------:R-:W-:-:S02]  /*fd90*/  ISETP.GT.U32.AND P5, PT, R3, R5, PT ;  /* 0x000000050300720c */ /* 0x000fc40003fa4070 */
[----:B------:R-:W-:Y:S01]  /*fda0*/  IABS R19, R15 ;  /* 0x0000000f00137213 */ /* 0x000fe20000000000 */
[----:B------:R-:W-:Y:S02]  /*fdb0*/  VIADD R20, R0, 0xd0 ;  /* 0x000000d000147836 */ /* 0x000fe40000000000 */
[----:B------:R-:W-:Y:S02]  /*fdc0*/  IMAD.MOV R23, RZ, RZ, -R23 ;  /* 0x000000ffff177224 */ /* 0x000fe400078e0a17 */
[----:B0-----:R-:W-:Y:S01]  /*fdd0*/  IMAD.MOV.U32 R7, RZ, RZ, R21 ;  /* 0x000000ffff077224 */ /* 0x001fe200078e0015 */
[----:B------:R-:W-:Y:S01]  /*fde0*/  IABS R8, R20 ;  /* 0x0000001400087213 */ /* 0x000fe20000000000 */
[----:B------:R-:W-:Y:S02]  /*fdf0*/  @!P4 IMAD.IADD R12, R12, 0x1, -R3 ;  /* 0x000000010c0cc824 */ /* 0x000fe400078e0a03 */
[----:B------:R-:W-:Y:S02]  /*fe00*/  @!P1 IMAD.MOV R7, RZ, RZ, -R7 ;  /* 0x000000ffff079224 */ /* 0x000fe400078e0a07 */
[----:B------:R-:W-:-:S03]  /*fe10*/  IMAD.HI.U32 R26, R4, R19, RZ ;  /* 0x00000013041a7227 */ /* 0x000fc600078e00ff */
[----:B------:R0:W-:Y:S01]  /*fe20*/  STL [R1+0x52c], R7 ;  /* 0x00052c0701007387 */ /* 0x0001e20000100800 */
[--C-:B------:R-:W-:Y:S01]  /*fe30*/  @!P2 IMAD.IADD R2, R2, 0x1, -R3.reuse ;  /* 0x000000010202a824 */ /* 0x100fe200078e0a03 */
[----:B------:R-:W-:Y:S01]  /*fe40*/  ISETP.GE.AND P2, PT, R22, RZ, PT ;  /* 0x000000ff1600720c */ /* 0x000fe20003f46270 */
[----:B------:R-:W-:Y:S02]  /*fe50*/  IMAD R23, R3, R23, R24 ;  /* 0x0000001703177224 */ /* 0x000fe400078e0218 */
[----:B------:R-:W-:Y:S01]  /*fe60*/  @!P3 IMAD.IADD R13, R13, 0x1, -R3 ;  /* 0x000000010d0db824 */ /* 0x000fe200078e0a03 */
[C---:B------:R-:W-:Y:S01]  /*fe70*/  ISETP.GT.U32.AND P3, PT, R3.reuse, R12, PT ;  /* 0x0000000c0300720c */ /* 0x040fe20003f64070 */
[----:B------:R-:W-:Y:S01]  /*fe80*/  IMAD.HI.U32 R25, R4, R8, RZ ;  /* 0x0000000804197227 */ /* 0x000fe200078e00ff */
[C---:B------:R-:W-:Y:S02]  /*fe90*/  ISETP.GT.U32.AND P4, PT, R3.reuse, R2, PT ;  /* 0x000000020300720c */ /* 0x040fe40003f84070 */
[----:B------:R-:W-:Y:S01]  /*fea0*/  ISETP.GT.U32.AND P1, PT, R3, R13, PT ;  /* 0x0000000d0300720c */ /* 0x000fe20003f24070 */
[----:B0-----:R-:W-:-:S02]  /*feb0*/  IMAD.MOV.U32 R7, RZ, RZ, R16 ;  /* 0x000000ffff077224 */ /* 0x001fc400078e0010 */
[----:B------:R-:W-:Y:S02]  /*fec0*/  IMAD.MOV R26, RZ, RZ, -R26 ;  /* 0x000000ffff1a7224 */ /* 0x000fe400078e0a1a */
[----:B------:R-:W-:Y:S01]  /*fed0*/  @!P6 IMAD.MOV R7, RZ, RZ, -R7 ;  /* 0x000000ffff07e224 */ /* 0x000fe200078e0a07 */
[C---:B------:R-:W-:Y:S01]  /*fee0*/  ISETP.GT.U32.AND P6, PT, R3.reuse, R23, PT ;  /* 0x000000170300720c */ /* 0x040fe20003fc4070 */
[----:B------:R-:W-:Y:S02]  /*fef0*/  IMAD.MOV R25, RZ, RZ, -R25 ;  /* 0x000000ffff197224 */ /* 0x000fe400078e0a19 */
[C---:B------:R-:W-:Y:S01]  /*ff00*/  IMAD R19, R3.reuse, R26, R19 ;  /* 0x0000001a03137224 */ /* 0x040fe200078e0213 */
[----:B------:R0:W-:Y:S01]  /*ff10*/  STL [R1+0x528], R7 ;  /* 0x0005280701007387 */ /* 0x0001e20000100800 */
[----:B------:R-:W-:Y:S02]  /*ff20*/  VIADD R18, R0, 0xcf ;  /* 0x000000cf00127836 */ /* 0x000fe40000000000 */
[----:B------:R-:W-:-:S02]  /*ff30*/  IMAD R8, R3, R25, R8 ;  /* 0x0000001903087224 */ /* 0x000fc400078e0208 */
[--C-:B------:R-:W-:Y:S01]  /*ff40*/  @!P5 IMAD.IADD R5, R5, 0x1, -R3.reuse ;  /* 0x000000010505d824 */ /* 0x100fe200078e0a03 */
[C---:B------:R-:W-:Y:S01]  /*ff50*/  ISETP.GT.U32.AND P5, PT, R3.reuse, R19, PT ;  /* 0x000000130300720c */ /* 0x040fe20003fa4070 */
[--C-:B------:R-:W-:Y:S01]  /*ff60*/  @!P3 IMAD.IADD R12, R12, 0x1, -R3.reuse ;  /* 0x000000010c0cb824 */ /* 0x100fe200078e0a03 */
[----:B------:R-:W-:Y:S01]  /*ff70*/  IABS R21, R18 ;  /* 0x0000001200157213 */ /* 0x000fe20000000000 */
[--C-:B------:R-:W-:Y:S01]  /*ff80*/  @!P4 IMAD.IADD R2, R2, 0x1, -R3.reuse ;  /* 0x000000010202c824 */ /* 0x100fe200078e0a03 */
[----:B------:R-:W-:Y:S01]  /*ff90*/  ISETP.GT.U32.AND P3, PT, R3, R8, PT ;  /* 0x000000080300720c */ /* 0x000fe20003f64070 */
[----:B------:R-:W-:Y:S01]  /*ffa0*/  @!P6 IMAD.IADD R23, R23, 0x1, -R3 ;  /* 0x000000011717e824 */ /* 0x000fe200078e0a03 */
[----:B------:R-:W-:Y:S01]  /*ffb0*/  ISETP.GE.AND P4, PT, R10, RZ, PT ;  /* 0x000000ff0a00720c */ /* 0x000fe20003f86270 */
[----:B------:R-:W-:Y:S01]  /*ffc0*/  IMAD.HI.U32 R10, R4, R21, RZ ;  /* 0x00000015040a7227 */ /* 0x000fe200078e00ff */
[----:B------:R-:W-:-:S03]  /*ffd0*/  ISETP.GE.AND P6, PT, R9, RZ, PT ;  /* 0x000000ff0900720c */ /* 0x000fc60003fc6270 */
[----:B------:R-:W-:Y:S02]  /*ffe0*/  VIADD R16, R0, 0xce ;  /* 0x000000ce00107836 */ /* 0x000fe40000000000 */
[--C-:B------:R-:W-:Y:S01]  /*fff0*/  @!P1 IMAD.IADD R13, R13, 0x1, -R3.reuse ;  /* 0x000000010d0d9824 */ /* 0x100fe200078e0a03 */
[----:B------:R-:W-:Y:S01]  /*10000*/  ISETP.GE.AND P1, PT, R17, RZ, PT ;  /* 0x000000ff1100720c */ /* 0x000fe20003f26270 */
[----:B------:R-:W-:Y:S01]  /*10010*/  IMAD.MOV R10, RZ, RZ, -R10 ;  /* 0x000000ffff0a7224 */ /* 0x000fe200078e0a0a */
[----:B------:R-:W-:Y:S01]  /*10020*/  IABS R22, R16 ;  /* 0x0000001000167213 */ /* 0x000fe20000000000 */
[----:B------:R-:W-:Y:S01]  /*10030*/  @!P5 IMAD.IADD R19, R19, 0x1, -R3 ;  /* 0x000000011313d824 */ /* 0x000fe200078e0a03 */
[----:B------:R-:W-:Y:S01]  /*10040*/  ISETP.GE.AND P5, PT, R11, RZ, PT ;  /* 0x000000ff0b00720c */ /* 0x000fe20003fa6270 */
[----:B------:R-:W-:Y:S02]  /*10050*/  IMAD.MOV.U32 R24, RZ, RZ, R5 ;  /* 0x000000ffff187224 */ /* 0x000fe400078e0005 */
[----:B------:R-:W-:-:S02]  /*10060*/  IMAD R10, R3, R10, R21 ;  /* 0x0000000a030a7224 */ /* 0x000fc400078e0215 */
[----:B------:R-:W-:Y:S02]  /*10070*/  IMAD.MOV.U32 R5, RZ, RZ, R13 ;  /* 0x000000ffff057224 */ /* 0x000fe400078e000d */
[----:B------:R-:W-:Y:S01]  /*10080*/  @!P3 IMAD.IADD R8, R8, 0x1, -R3 ;  /* 0x000000010808b824 */ /* 0x000fe200078e0a03 */
[C---:B------:R-:W-:Y:S01]  /*10090*/  ISETP.GT.U32.AND P3, PT, R3.reuse, R19, PT ;  /* 0x000000130300720c */ /* 0x040fe20003f64070 */
[----:B------:R-:W-:Y:S01]  /*100a0*/  @!P2 IMAD.MOV R24, RZ, RZ, -R24 ;  /* 0x000000ffff18a224 */ /* 0x000fe200078e0a18 */
[----:B------:R-:W-:Y:S01]  /*100b0*/  ISETP.GT.U32.AND P2, PT, R3, R23, PT ;  /* 0x000000170300720c */ /* 0x000fe20003f44070 */
[----:B0-----:R-:W-:Y:S02]  /*100c0*/  IMAD.MOV.U32 R7, RZ, RZ, R2 ;  /* 0x000000ffff077224 */ /* 0x001fe400078e0002 */
[----:B------:R-:W-:Y:S01]  /*100d0*/  IMAD.HI.U32 R9, R4, R22, RZ ;  /* 0x0000001604097227 */ /* 0x000fe200078e00ff */
[----:B------:R-:W-:Y:S03]  /*100e0*/  STL [R1+0x524], R24 ;  /* 0x0005241801007387 */ /* 0x000fe60000100800 */
[----:B------:R-:W-:-:S02]  /*100f0*/  IMAD.MOV.U32 R2, RZ, RZ, R12 ;  /* 0x000000ffff027224 */ /* 0x000fc400078e000c */
[----:B------:R-:W-:Y:S01]  /*10100*/  @!P6 IMAD.MOV R5, RZ, RZ, -R5 ;  /* 0x000000ffff05e224 */ /* 0x000fe200078e0a05 */
[C---:B------:R-:W-:Y:S01]  /*10110*/  ISETP.GT.U32.AND P6, PT, R3.reuse, R10, PT ;  /* 0x0000000a0300720c */ /* 0x040fe20003fc4070 */
[----:B------:R-:W-:Y:S01]  /*10120*/  @!P4 IMAD.MOV R7, RZ, RZ, -R7 ;  /* 0x000000ffff07c224 */ /* 0x000fe200078e0a07 */
[C---:B------:R-:W-:Y:S01]  /*10130*/  ISETP.GT.U32.AND P4, PT, R3.reuse, R8, PT ;  /* 0x000000080300720c */ /* 0x040fe20003f84070 */
[----:B------:R-:W-:Y:S02]  /*10140*/  IMAD.MOV R9, RZ, RZ, -R9 ;  /* 0x000000ffff097224 */ /* 0x000fe400078e0a09 */
[----:B------:R-:W-:Y:S01]  /*10150*/  @!P1 IMAD.MOV R2, RZ, RZ, -R2 ;  /* 0x000000ffff029224 */ /* 0x000fe200078e0a02 */
[----:B------:R0:W-:Y:S01]  /*10160*/  STL [R1+0x520], R7 ;  /* 0x0005200701007387 */ /* 0x0001e20000100800 */
[----:B------:R-:W-:Y:S01]  /*10170*/  IMAD R22, R3, R9, R22 ;  /* 0x0000000903167224 */ /* 0x000fe200078e0216 */
[----:B------:R-:W-:Y:S01]  /*10180*/  ISETP.GE.AND P1, PT, R15, RZ, PT ;  /* 0x000000ff0f00720c */ /* 0x000fe20003f26270 */
[--C-:B------:R-:W-:Y:S01]  /*10190*/  @!P2 IMAD.IADD R23, R23, 0x1, -R3.reuse ;  /* 0x000000011717a824 */ /* 0x100fe200078e0a03 */
[----:B------:R1:W-:Y:S01]  /*101a0*/  STL [R1+0x51c], R2 ;  /* 0x00051c0201007387 */ /* 0x0003e20000100800 */
[--C-:B------:R-:W-:Y:S01]  /*101b0*/  @!P3 IMAD.IADD R19, R19, 0x1, -R3.reuse ;  /* 0x000000011313b824 */ /* 0x100fe200078e0a03 */
[----:B------:R-:W-:Y:S01]  /*101c0*/  ISETP.GT.U32.AND P3, PT, R3, R22, PT ;  /* 0x000000160300720c */ /* 0x000fe20003f64070 */
[----:B------:R-:W-:Y:S01]  /*101d0*/  @!P6 IMAD.IADD R10, R10, 0x1, -R3 ;  /* 0x000000010a0ae824 */ /* 0x000fe200078e0a03 */
[----:B------:R2:W-:Y:S01]  /*101e0*/  STL [R1+0x518], R5 ;  /* 0x0005180501007387 */ /* 0x0005e20000100800 */
[----:B------:R-:W-:Y:S01]  /*101f0*/  ISETP.GE.AND P2, PT, R20, RZ, PT ;  /* 0x000000ff1400720c */ /* 0x000fe20003f46270 */
[----:B0-----:R-:W-:-:S02]  /*10200*/  IMAD.MOV.U32 R7, RZ, RZ, R23 ;  /* 0x000000ffff077224 */ /* 0x001fc400078e0017 */
[----:B------:R-:W-:Y:S01]  /*10210*/  ISETP.GT.U32.AND P6, PT, R3, R10, PT ;  /* 0x0000000a0300720c */ /* 0x000fe20003fc4070 */
[----:B------:R-:W-:Y:S01]  /*10220*/  @!P4 IMAD.IADD R8, R8, 0x1, -R3 ;  /* 0x000000010808c824 */ /* 0x000fe200078e0a03 */
[----:B------:R-:W-:Y:S01]  /*10230*/  ISETP.GE.AND P4, PT, R18, RZ, PT ;  /* 0x000000ff1200720c */ /* 0x000fe20003f86270 */
[----:B-1----:R-:W-:Y:S02]  /*10240*/  VIADD R2, R0, 0xcd ;  /* 0x000000cd00027836 */ /* 0x002fe40000000000 */
[----:B------:R-:W-:Y:S01]  /*10250*/  @!P5 IMAD.MOV R7, RZ, RZ, -R7 ;  /* 0x000000ffff07d224 */ /* 0x000fe200078e0a07 */
[----:B------:R-:W-:Y:S01]  /*10260*/  ISETP.GE.AND P5, PT, R16, RZ, PT ;  /* 0x000000ff1000720c */ /* 0x000fe20003fa6270 */
[----:B--2---:R-:W-:Y:S01]  /*10270*/  VIADD R5, R0, 0xcc ;  /* 0x000000cc00057836 */ /* 0x004fe20000000000 */
[----:B------:R-:W-:Y:S01]  /*10280*/  IABS R9, R2 ;  /* 0x0000000200097213 */ /* 0x000fe20000000000 */
[----:B------:R-:W-:Y:S01]  /*10290*/  @!P3 IMAD.IADD R22, R22, 0x1, -R3 ;  /* 0x000000011616b824 */ /* 0x000fe200078e0a03 */
[----:B------:R0:W-:Y:S01]  /*102a0*/  STL [R1+0x510], R7 ;  /* 0x0005100701007387 */ /* 0x0001e20000100800 */
[----:B------:R-:W-:-:S02]  /*102b0*/  ISETP.GE.AND P3, PT, R2, RZ, PT ;  /* 0x000000ff0200720c */ /* 0x000fc40003f66270 */
[----:B------:R-:W-:Y:S01]  /*102c0*/  IMAD.HI.U32 R12, R4, R9, RZ ;  /* 0x00000009040c7227 */ /* 0x000fe200078e00ff */
[----:B------:R-:W-:-:S03]  /*102d0*/  IABS R11, R5 ;  /* 0x00000005000b7213 */ /* 0x000fc60000000000 */
[----:B------:R-:W-:Y:S02]  /*102e0*/  IMAD.MOV R12, RZ, RZ, -R12 ;  /* 0x000000ffff0c7224 */ /* 0x000fe400078e0a0c */
[----:B------:R-:W-:-:S04]  /*102f0*/  IMAD.HI.U32 R2, R4, R11, RZ ;  /* 0x0000000b04027227 */ /* 0x000fc800078e00ff */
[----:B0-----:R-:W-:Y:S02]  /*10300*/  IMAD.MOV.U32 R7, RZ, RZ, R19 ;  /* 0x000000ffff077224 */ /* 0x001fe400078e0013 */
[C---:B------:R-:W-:Y:S02]  /*10310*/  IMAD R15, R3.reuse, R12, R9 ;  /* 0x0000000c030f7224 */ /* 0x040fe400078e0209 */
[----:B------:R-:W-:Y:S01]  /*10320*/  @!P1 IMAD.MOV R7, RZ, RZ, -R7 ;  /* 0x000000ffff079224 */ /* 0x000fe200078e0a07 */
[C---:B------:R-:W-:Y:S01]  /*10330*/  ISETP.GT.U32.AND P1, PT, R3.reuse, R22, PT ;  /* 0x000000160300720c */ /* 0x040fe20003f24070 */
[----:B------:R-:W-:Y:S01]  /*10340*/  @!P6 IMAD.IADD R10, R10, 0x1, -R3 ;  /* 0x000000010a0ae824 */ /* 0x000fe200078e0a03 */
[----:B------:R-:W-:Y:S01]  /*10350*/  ISETP.GT.U32.AND P6, PT, R3, R15, PT ;  /* 0x0000000f0300720c */ /* 0x000fe20003fc4070 */
[----:B------:R-:W-:Y:S01]  /*10360*/  IMAD.MOV R9, RZ, RZ, -R2 ;  /* 0x000000ffff097224 */ /* 0x000fe200078e0a02 */
[----:B------:R0:W-:Y:S01]  /*10370*/  STL [R1+0x50c], R7 ;  /* 0x00050c0701007387 */ /* 0x0001e20000100800 */
[----:B------:R-:W-:-:S02]  /*10380*/  VIADD R2, R0, 0xca ;  /* 0x000000ca00027836 */ /* 0x000fc40000000000 */
[----:B------:R-:W-:-:S03]  /*10390*/  IMAD R9, R3, R9, R11 ;  /* 0x0000000903097224 */ /* 0x000fc600078e020b */
[----:B------:R-:W-:-:S03]  /*103a0*/  IABS R11, R2 ;  /* 0x00000002000b7213 */ /* 0x000fc60000000000 */
[--C-:B------:R-:W-:Y:S01]  /*103b0*/  @!P1 IMAD.IADD R22, R22, 0x1, -R3.reuse ;  /* 0x0000000116169824 */ /* 0x100fe200078e0a03 */
[----:B------:R-:W-:Y:S01]  /*103c0*/  ISETP.GT.U32.AND P1, PT, R3, R9, PT ;  /* 0x000000090300720c */ /* 0x000fe20003f24070 */
[----:B0-----:R-:W-:Y:S02]  /*103d0*/  IMAD.MOV.U32 R7, RZ, RZ, R8 ;  /* 0x000000ffff077224 */ /* 0x001fe400078e0008 */
[----:B------:R-:W-:Y:S02]  /*103e0*/  @!P6 IMAD.IADD R15, R15, 0x1, -R3 ;  /* 0x000000010f0fe824 */ /* 0x000fe400078e0a03 */
[----:B------:R-:W-:Y:S01]  /*103f0*/  @!P2 IMAD.MOV R7, RZ, RZ, -R7 ;  /* 0x000000ffff07a224 */ /* 0x000fe200078e0a07 */
[----:B------:R-:W-:Y:S01]  /*10400*/  ISETP.GE.AND P2, PT, R5, RZ, PT ;  /* 0x000000ff0500720c */ /* 0x000fe20003f46270 */
[C---:B------:R-:W-:Y:S02]  /*10410*/  VIADD R5, R0.reuse, 0xcb ;  /* 0x000000cb00057836 */ /* 0x040fe40000000000 */
[----:B------:R-:W-:Y:S01]  /*10420*/  VIADD R8, R0, 0xc9 ;  /* 0x000000c900087836 */ /* 0x000fe20000000000 */
[----:B------:R0:W-:Y:S02]  /*10430*/  STL [R1+0x508], R7 ;  /* 0x0005080701007387 */ /* 0x0001e40000100800 */
[----:B------:R-:W-:Y:S01]  /*10440*/  IABS R12, R5 ;  /* 0x00000005000c7213 */ /* 0x000fe20000000000 */
[----:B------:R-:W-:Y:S01]  /*10450*/  @!P1 IMAD.IADD R9, R9, 0x1, -R3 ;  /* 0x0000000109099824 */ /* 0x000fe200078e0a03 */
[----:B------:R-:W-:-:S02]  /*10460*/  IABS R16, R8 ;  /* 0x0000000800107213 */ /* 0x000fc40000000000 */
[----:B------:R-:W-:Y:S01]  /*10470*/  ISETP.GE.AND P6, PT, R5, RZ, PT ;  /* 0x000000ff0500720c */ /* 0x000fe20003fc6270 */
[----:B------:R-:W-:Y:S01]  /*10480*/  IMAD.HI.U32 R13, R4, R12, RZ ;  /* 0x0000000c040d7227 */ /* 0x000fe200078e00ff */
[----:B------:R-:W-:-:S03]  /*10490*/  ISETP.GT.U32.AND P1, PT, R3, R9, PT ;  /* 0x000000090300720c */ /* 0x000fc60003f24070 */
[----:B0-----:R-:W-:Y:S02]  /*104a0*/  IMAD.MOV.U32 R7, RZ, RZ, R10 ;  /* 0x000000ffff077224 */ /* 0x001fe400078e000a */
[----:B------:R-:W-:Y:S02]  /*104b0*/  IMAD.MOV R13, RZ, RZ, -R13 ;  /* 0x000000ffff0d7224 */ /* 0x000fe400078e0a0d */
[----:B------:R-:W-:Y:S01]  /*104c0*/  @!P4 IMAD.MOV R7, RZ, RZ, -R7 ;  /* 0x000000ffff07c224 */ /* 0x000fe200078e0a07 */
[C---:B------:R-:W-:Y:S01]  /*104d0*/  ISETP.GT.U32.AND P4, PT, R3.reuse, R15, PT ;  /* 0x0000000f0300720c */ /* 0x040fe20003f84070 */
[----:B------:R-:W-:Y:S02]  /*104e0*/  IMAD R12, R3, R13, R12 ;  /* 0x0000000d030c7224 */ /* 0x000fe400078e020c */
[C---:B------:R-:W-:Y:S01]  /*104f0*/  IMAD.HI.U32 R10, R4.reuse, R11, RZ ;  /* 0x0000000b040a7227 */ /* 0x040fe200078e00ff */
[----:B------:R0:W-:Y:S03]  /*10500*/  STL [R1+0x504], R7 ;  /* 0x0005040701007387 */ /* 0x0001e60000100800 */
[----:B------:R-:W-:-:S04]  /*10510*/  IMAD.HI.U32 R5, R4, R16, RZ ;  /* 0x0000001004057227 */ /* 0x000fc800078e00ff */
[----:B------:R-:W-:Y:S02]  /*10520*/  IMAD.MOV R10, RZ, RZ, -R10 ;  /* 0x000000ffff0a7224 */ /* 0x000fe400078e0a0a */
[----:B------:R-:W-:Y:S01]  /*10530*/  @!P4 IMAD.IADD R15, R15, 0x1, -R3 ;  /* 0x000000010f0fc824 */ /* 0x000fe200078e0a03 */
[C---:B------:R-:W-:Y:S01]  /*10540*/  ISETP.GT.U32.AND P4, PT, R3.reuse, R12, PT ;  /* 0x0000000c0300720c */ /* 0x040fe20003f84070 */
[----:B0-----:R-:W-:Y:S02]  /*10550*/  IMAD.MOV.U32 R7, RZ, RZ, R22 ;  /* 0x000000ffff077224 */ /* 0x001fe400078e0016 */
[----:B------:R-:W-:Y:S02]  /*10560*/  IMAD R11, R3, R10, R11 ;  /* 0x0000000a030b7224 */ /* 0x000fe400078e020b */
[----:B------:R-:W-:Y:S01]  /*10570*/  @!P5 IMAD.MOV R7, RZ, RZ, -R7 ;  /* 0x000000ffff07d224 */ /* 0x000fe200078e0a07 */
[----:B------:R-:W-:Y:S01]  /*10580*/  ISETP.GE.AND P5, PT, R2, RZ, PT ;  /* 0x000000ff0200720c */ /* 0x000fe20003fa6270 */
[----:B------:R-:W-:-:S02]  /*10590*/  IMAD.MOV R2, RZ, RZ, -R5 ;  /* 0x000000ffff027224 */ /* 0x000fc400078e0a05 */
[----:B------:R-:W-:Y:S01]  /*105a0*/  VIADD R5, R0, 0xc8 ;  /* 0x000000c800057836 */ /* 0x000fe20000000000 */
[----:B------:R0:W-:Y:S01]  /*105b0*/  STL [R1+0x500], R7 ;  /* 0x0005000701007387 */ /* 0x0001e20000100800 */
[----:B------:R-:W-:Y:S02]  /*105c0*/  IMAD R16, R3, R2, R16 ;  /* 0x0000000203107224 */ /* 0x000fe400078e0210 */
[--C-:B------:R-:W-:Y:S01]  /*105d0*/  @!P1 IMAD.IADD R9, R9, 0x1, -R3.reuse ;  /* 0x0000000109099824 */ /* 0x100fe200078e0a03 */
[C---:B------:R-:W-:Y:S01]  /*105e0*/  ISETP.GT.U32.AND P1, PT, R3.reuse, R11, PT ;  /* 0x0000000b0300720c */ /* 0x040fe20003f24070 */
[----:B------:R-:W-:Y:S01]  /*105f0*/  @!P4 IMAD.IADD R12, R12, 0x1, -R3 ;  /* 0x000000010c0cc824 */ /* 0x000fe200078e0a03 */
[----:B------:R-:W-:Y:S01]  /*10600*/  IABS R18, R5 ;  /* 0x0000000500127213 */ /* 0x000fe20000000000 */
[C---:B------:R-:W-:Y:S02]  /*10610*/  VIADD R2, R0.reuse, 0xc6 ;  /* 0x000000c600027836 */ /* 0x040fe40000000000 */
[----:B------:R-:W-:Y:S01]  /*10620*/  VIADD R13, R0, 0xc7 ;  /* 0x000000c7000d7836 */ /* 0x000fe20000000000 */
[----:B------:R-:W-:Y:S01]  /*10630*/  ISETP.GT.U32.AND P4, PT, R3, R12, PT ;  /* 0x0000000c0300720c */ /* 0x000fe20003f84070 */
[----:B0-----:R-:W-:Y:S01]  /*10640*/  IMAD.MOV.U32 R7, RZ, RZ, R15 ;  /* 0x000000ffff077224 */ /* 0x001fe200078e000f */
[----:B------:R-:W-:Y:S01]  /*10650*/  IABS R20, R2 ;  /* 0x0000000200147213 */ /* 0x000fe20000000000 */
[----:B------:R-:W-:Y:S01]  /*10660*/  IMAD.HI.U32 R15, R4, R18, RZ ;  /* 0x00000012040f7227 */ /* 0x000fe200078e00ff */
[----:B------:R-:W-:-:S03]  /*10670*/  IABS R19, R13 ;  /* 0x0000000d00137213 */ /* 0x000fc60000000000 */
[----:B------:R-:W-:Y:S01]  /*10680*/  @!P3 IMAD.MOV R7, RZ, RZ, -R7 ;  /* 0x000000ffff07b224 */ /* 0x000fe200078e0a07 */
[----:B------:R-:W-:Y:S01]  /*10690*/  ISETP.GT.U32.AND P3, PT, R3, R16, PT ;  /* 0x000000100300720c */ /* 0x000fe20003f64070 */
[--C-:B------:R-:W-:Y:S02]  /*106a0*/  @!P1 IMAD.IADD R11, R11, 0x1, -R3.reuse ;  /* 0x000000010b0b9824 */ /* 0x100fe400078e0a03 */
[----:B------:R-:W-:Y:S01]  /*106b0*/  VIADD R10, R0, 0xc5 ;  /* 0x000000c5000a7836 */ /* 0x000fe20000000000 */
[----:B------:R0:W-:Y:S01]  /*106c0*/  STL [R1+0x4fc], R7 ;  /* 0x0004fc0701007387 */ /* 0x0001e20000100800 */
[----:B------:R-:W-:Y:S01]  /*106d0*/  @!P4 IMAD.IADD R12, R12, 0x1, -R3 ;  /* 0x000000010c0cc824 */ /* 0x000fe200078e0a03 */
[----:B------:R-:W-:Y:S02]  /*106e0*/  ISETP.GT.U32.AND P1, PT, R3, R11, PT ;  /* 0x0000000b0300720c */ /* 0x000fe40003f24070 */
[----:B------:R-:W-:-:S05]  /*106f0*/  IABS R17, R10 ;  /* 0x0000000a00117213 */ /* 0x000fca0000000000 */
[----:B------:R-:W-:Y:S02]  /*10700*/  @!P3 IMAD.IADD R16, R16, 0x1, -R3 ;  /* 0x000000011010b824 */ /* 0x000fe400078e0a03 */
[----:B0-----:R-:W-:Y:S02]  /*10710*/  IMAD.MOV.U32 R7, RZ, RZ, R9 ;  /* 0x000000ffff077224 */ /* 0x001fe400078e0009 */
[----:B------:R-:W-:Y:S01]  /*10720*/  IMAD.MOV R9, RZ, RZ, -R15 ;  /* 0x000000ffff097224 */ /* 0x000fe200078e0a0f */
[C---:B------:R-:W-:Y:S01]  /*10730*/  ISETP.GT.U32.AND P3, PT, R3.reuse, R16, PT ;  /* 0x000000100300720c */ /* 0x040fe20003f64070 */
[----:B------:R-:W-:Y:S01]  /*10740*/  @!P2 IMAD.MOV R7, RZ, RZ, -R7 ;  /* 0x000000ffff07a224 */ /* 0x000fe200078e0a07 */
[----:B------:R-:W-:Y:S01]  /*10750*/  ISETP.GE.AND P2, PT, R8, RZ, PT ;  /* 0x000000ff0800720c */ /* 0x000fe20003f46270 */
[C---:B------:R-:W-:Y:S02]  /*10760*/  IMAD R8, R3.reuse, R9, R18 ;  /* 0x0000000903087224 */ /* 0x040fe400078e0212 */
[----:B------:R-:W-:Y:S01]  /*10770*/  IMAD.MOV.U32 R15, RZ, RZ, R20 ;  /* 0x000000ffff0f7224 */ /* 0x000fe200078e0014 */
[----:B------:R0:W-:Y:S01]  /*10780*/  STL [R1+0x4dc], R7 ;  /* 0x0004dc0701007387 */ /* 0x0001e20000100800 */
[----:B------:R-:W-:Y:S01]  /*10790*/  IMAD.HI.U32 R20, R4, R19, RZ ;  /* 0x0000001304147227 */ /* 0x000fe200078e00ff */
[----:B------:R-:W-:-:S03]  /*107a0*/  ISETP.GT.U32.AND P4, PT, R3, R8, PT ;  /* 0x000000080300720c */ /* 0x000fc60003f84070 */
[----:B------:R-:W-:-:S04]  /*107b0*/  IMAD.HI.U32 R18, R4, R15, RZ ;  /* 0x0000000f04127227 */ /* 0x000fc800078e00ff */
[----:B------:R-:W-:Y:S02]  /*107c0*/  IMAD.MOV R20, RZ, RZ, -R20 ;  /* 0x000000ffff147224 */ /* 0x000fe400078e0a14 */
[----:B0-----:R-:W-:Y:S02]  /*107d0*/  IMAD.MOV.U32 R7, RZ, RZ, R12 ;  /* 0x000000ffff077224 */ /* 0x001fe400078e000c */
[----:B------:R-:W-:-:S04]  /*107e0*/  IMAD.HI.U32 R9, R4, R17, RZ ;  /* 0x0000001104097227 */ /* 0x000fc800078e00ff */
[----:B------:R-:W-:Y:S02]  /*107f0*/  IMAD.MOV R18, RZ, RZ, -R18 ;  /* 0x000000ffff127224 */ /* 0x000fe400078e0a12 */
[----:B------:R-:W-:Y:S01]  /*10800*/  @!P1 IMAD.IADD R11, R11, 0x1, -R3 ;  /* 0x000000010b0b9824 */ /* 0x000fe200078e0a03 */
[----:B------:R-:W-:Y:S01]  /*10810*/  ISETP.GE.AND P1, PT, R5, RZ, PT ;  /* 0x000000ff0500720c */ /* 0x000fe20003f26270 */
[----:B------:R-:W-:Y:S02]  /*10820*/  @!P6 IMAD.MOV R7, RZ, RZ, -R7 ;  /* 0x000000ffff07e224 */ /* 0x000fe400078e0a07 */
[C---:B------:R-:W-:Y:S02]  /*10830*/  IMAD R5, R3.reuse, R20, R19 ;  /* 0x0000001403057224 */ /* 0x040fe400078e0213 */
[----:B------:R-:W-:Y:S01]  /*10840*/  @!P4 IMAD.IADD R8, R8, 0x1, -R3 ;  /* 0x000000010808c824 */ /* 0x000fe200078e0a03 */
[----:B------:R0:W-:Y:S01]  /*10850*/  STL [R1+0x4d8], R7 ;  /* 0x0004d80701007387 */ /* 0x0001e20000100800 */
[----:B------:R-:W-:Y:S01]  /*10860*/  IMAD.MOV R19, RZ, RZ, -R9 ;  /* 0x000000ffff137224 */ /* 0x000fe200078e0a09 */
[C---:B------:R-:W-:Y:S01]  /*10870*/  ISETP.GT.U32.AND P6, PT, R3.reuse, R5, PT ;  /* 0x000000050300720c */ /* 0x040fe20003fc4070 */
[C---:B------:R-:W-:Y:S01]  /*10880*/  IMAD R15, R3.reuse, R18, R15 ;  /* 0x00000012030f7224 */ /* 0x040fe200078e020f */
[----:B------:R-:W-:Y:S01]  /*10890*/  ISETP.GT.U32.AND P4, PT, R3, R8, PT ;  /* 0x000000080300720c */ /* 0x000fe20003f84070 */
[----:B------:R-:W-:-:S02]  /*108a0*/  @!P3 IMAD.IADD R16, R16, 0x1, -R3 ;  /* 0x000000011010b824 */ /* 0x000fc400078e0a03 */
[C---:B------:R-:W-:Y:S01]  /*108b0*/  IMAD R12, R3.reuse, R19, R17 ;  /* 0x00000013030c7224 */ /* 0x040fe200078e0211 */
[C---:B------:R-:W-:Y:S01]  /*108c0*/  ISETP.GT.U32.AND P3, PT, R3.reuse, R15, PT ;  /* 0x0000000f0300720c */ /* 0x040fe20003f64070 */
[C---:B------:R-:W-:Y:S02]  /*108d0*/  VIADD R9, R0.reuse, 0xc4 ;  /* 0x000000c400097836 */ /* 0x040fe40000000000 */
[----:B0-----:R-:W-:Y:S02]  /*108e0*/  IMAD.MOV.U32 R7, RZ, RZ, R16 ;  /* 0x000000ffff077224 */ /* 0x001fe400078e0010 */
[----:B------:R-:W-:Y:S01]  /*108f0*/  IMAD.MOV.U32 R18, RZ, RZ, R11 ;  /* 0x000000ffff127224 */ /* 0x000fe200078e000b */
[----:B------:R-:W-:Y:S01]  /*10900*/  IABS R17, R9 ;  /* 0x0000000900117213 */ /* 0x000fe20000000000 */
[----:B------:R-:W-:Y:S01]  /*10910*/  @!P2 IMAD.MOV R7, RZ, RZ, -R7 ;  /* 0x000000ffff07a224 */ /* 0x000fe200078e0a07 */
[----:B------:R-:W-:Y:S01]  /*10920*/  ISETP.GT.U32.AND P2, PT, R3, R12, PT ;  /* 0x0000000c0300720c */ /* 0x000fe20003f44070 */
[----:B------:R-:W-:-:S02]  /*10930*/  VIADD R16, R0, 0xc3 ;  /* 0x000000c300107836 */ /* 0x000fc40000000000 */
[----:B------:R-:W-:Y:S01]  /*10940*/  @!P5 IMAD.MOV R18, RZ, RZ, -R18 ;  /* 0x000000ffff12d224 */ /* 0x000fe200078e0a12 */
[----:B------:R-:W-:Y:S01]  /*10950*/  ISETP.GE.AND P5, PT, R13, RZ, PT ;  /* 0x000000ff0d00720c */ /* 0x000fe20003fa6270 */
[--C-:B------:R-:W-:Y:S01]  /*10960*/  @!P4 IMAD.IADD R8, R8, 0x1, -R3.reuse ;  /* 0x000000010808c824 */ /* 0x100fe200078e0a03 */
[----:B------:R-:W-:Y:S01]  /*10970*/  ISETP.GE.AND P4, PT, R2, RZ, PT ;  /* 0x000000ff0200720c */ /* 0x000fe20003f86270 */
[--C-:B------:R-:W-:Y:S01]  /*10980*/  @!P6 IMAD.IADD R5, R5, 0x1, -R3.reuse ;  /* 0x000000010505e824 */ /* 0x100fe200078e0a03 */
[----:B------:R-:W-:Y:S01]  /*10990*/  IABS R2, R16 ;  /* 0x0000001000027213 */ /* 0x000fe20000000000 */
[----:B------:R-:W-:Y:S01]  /*109a0*/  @!P3 IMAD.IADD R15, R15, 0x1, -R3 ;  /* 0x000000010f0fb824 */ /* 0x000fe200078e0a03 */
[----:B------:R-:W-:Y:S01]  /*109b0*/  STL [R1+0x4d4], R18 ;  /* 0x0004d41201007387 */ /* 0x000fe20000100800 */
[----:B------:R-:W-:Y:S01]  /*109c0*/  IMAD.MOV.U32 R11, RZ, RZ, R17 ;  /* 0x000000ffff0b7224 */ /* 0x000fe200078e0011 */
[C---:B------:R-:W-:Y:S01]  /*109d0*/  ISETP.GT.U32.AND P3, PT, R3.reuse, R5, PT ;  /* 0x000000050300720c */ /* 0x040fe20003f64070 */
[----:B------:R-:W-:Y:S01]  /*109e0*/  @!P2 IMAD.IADD R12, R12, 0x1, -R3 ;  /* 0x000000010c0ca824 */ /* 0x000fe200078e0a03 */
[----:B------:R0:W-:Y:S01]  /*109f0*/  STL [R1+0x4d0], R7 ;  /* 0x0004d00701007387 */ /* 0x0001e20000100800 */
[----:B------:R-:W-:Y:S01]  /*10a00*/  ISETP.GT.U32.AND P2, PT, R3, R15, PT ;  /* 0x0000000f0300720c */ /* 0x000fe20003f44070 */
[----:B------:R-:W-:Y:S01]  /*10a10*/  IMAD.HI.U32 R13, R4, R11, RZ ;  /* 0x0000000b040d7227 */ /* 0x000fe200078e00ff */
[----:B------:R-:W-:-:S03]  /*10a20*/  ISETP.GE.AND P6, PT, R10, RZ, PT ;  /* 0x000000ff0a00720c */ /* 0x000fc60003fc6270 */
[----:B------:R-:W-:Y:S02]  /*10a30*/  IMAD.MOV R13, RZ, RZ, -R13 ;  /* 0x000000ffff0d7224 */ /* 0x000fe400078e0a0d */
[----:B------:R-:W-:Y:S02]  /*10a40*/  VIADD R20, R0, 0xc0 ;  /* 0x000000c000147836 */ /* 0x000fe40000000000 */
[----:B0-----:R-:W-:Y:S02]  /*10a50*/  IMAD.MOV.U32 R7, RZ, RZ, R8 ;  /* 0x000000ffff077224 */ /* 0x001fe400078e0008 */
[----:B------:R-:W-:Y:S01]  /*10a60*/  IMAD.HI.U32 R8, R4, R2, RZ ;  /* 0x0000000204087227 */ /* 0x000fe200078e00ff */
[----:B------:R-:W-:-:S03]  /*10a70*/  IABS R18, R20 ;  /* 0x0000001400127213 */ /* 0x000fc60000000000 */
[----:B------:R-:W-:Y:S02]  /*10a80*/  IMAD.MOV R8, RZ, RZ, -R8 ;  /* 0x000000ffff087224 */ /* 0x000fe400078e0a08 */
[C---:B------:R-:W-:Y:S02]  /*10a90*/  IMAD R10, R3.reuse, R13, R11 ;  /* 0x0000000d030a7224 */ /* 0x040fe400078e020b */
[C---:B------:R-:W-:Y:S02]  /*10aa0*/  IMAD R2, R3.reuse, R8, R2 ;  /* 0x0000000803027224 */ /* 0x040fe400078e0202 */
[----:B------:R-:W-:Y:S01]  /*10ab0*/  @!P1 IMAD.MOV R7, RZ, RZ, -R7 ;  /* 0x000000ffff079224 */ /* 0x000fe200078e0a07 */
[----:B------:R-:W-:Y:S01]  /*10ac0*/  ISETP.GT.U32.AND P1, PT, R3, R12, PT ;  /* 0x0000000c0300720c */ /* 0x000fe20003f24070 */
[--C-:B------:R-:W-:Y:S01]  /*10ad0*/  @!P3 IMAD.IADD R5, R5, 0x1, -R3.reuse ;  /* 0x000000010505b824 */ /* 0x100fe200078e0a03 */
[----:B------:R-:W-:Y:S01]  /*10ae0*/  ISETP.GT.U32.AND P3, PT, R3, R10, PT ;  /* 0x0000000a0300720c */ /* 0x000fe20003f64070 */
[----:B------:R-:W-:Y:S01]  /*10af0*/  @!P2 IMAD.IADD R15, R15, 0x1, -R3 ;  /* 0x000000010f0fa824 */ /* 0x000fe200078e0a03 */
[----:B------:R-:W-:Y:S01]  /*10b00*/  ISETP.GT.U32.AND P2, PT, R3, R2, PT ;  /* 0x000000020300720c */ /* 0x000fe20003f44070 */
[C---:B------:R-:W-:Y:S01]  /*10b10*/  VIADD R13, R0.reuse, 0xc2 ;  /* 0x000000c2000d7836 */ /* 0x040fe20000000000 */
[----:B------:R0:W-:Y:S01]  /*10b20*/  STL [R1+0x4cc], R7 ;  /* 0x0004cc0701007387 */ /* 0x0001e20000100800 */
[----:B------:R-:W-:-:S02]  /*10b30*/  VIADD R11, R0, 0xc1 ;  /* 0x000000c1000b7836 */ /* 0x000fc40000000000 */
[----:B------:R-:W-:Y:S01]  /*10b40*/  @!P4 IMAD.MOV R15, RZ, RZ, -R15 ;  /* 0x000000ffff0fc224 */ /* 0x000fe200078e0a0f */
[----:B------:R-:W-:Y:S02]  /*10b50*/  IABS R17, R13 ;  /* 0x0000000d00117213 */ /* 0x000fe40000000000 */
[----:B------:R-:W-:Y:S01]  /*10b60*/  IABS R8, R11 ;  /* 0x0000000b00087213 */ /* 0x000fe20000000000 */
[--C-:B------:R-:W-:Y:S01]  /*10b70*/  @!P1 IMAD.IADD R12, R12, 0x1, -R3.reuse ;  /* 0x000000010c0c9824 */ /* 0x100fe200078e0a03 */
[----:B------:R-:W-:Y:S01]  /*10b80*/  ISETP.GE.AND P1, PT, R9, RZ, PT ;  /* 0x000000ff0900720c */ /* 0x000fe20003f26270 */
[----:B------:R-:W-:Y:S01]  /*10b90*/  @!P3 IMAD.IADD R10, R10, 0x1, -R3 ;  /* 0x000000010a0ab824 */ /* 0x000fe200078e0a03 */
[----:B------:R-:W-:Y:S01]  /*10ba0*/  ISETP.GE.AND P3, PT, R16, RZ, PT ;  /* 0x000000ff1000720c */ /* 0x000fe20003f66270 */
[----:B0-----:R-:W-:Y:S02]  /*10bb0*/  IMAD.MOV.U32 R7, RZ, RZ, R5 ;  /* 0x000000ffff077224 */ /* 0x001fe400078e0005 */
[----:B------:R-:W-:-:S02]  /*10bc0*/  @!P2 IMAD.IADD R2, R2, 0x1, -R3 ;  /* 0x000000010202a824 */ /* 0x000fc400078e0a03 */
[----:B------:R-:W-:Y:S02]  /*10bd0*/  IMAD.MOV.U32 R9, RZ, RZ, R18 ;  /* 0x000000ffff097224 */ /* 0x000fe400078e0012 */
[----:B------:R-:W-:Y:S01]  /*10be0*/  IMAD.HI.U32 R18, R4, R17, RZ ;  /* 0x0000001104127227 */ /* 0x000fe200078e00ff */
[----:B------:R-:W-:-:S03]  /*10bf0*/  ISETP.GT.U32.AND P2, PT, R3, R2, PT ;  /* 0x000000020300720c */ /* 0x000fc60003f44070 */
[----:B------:R-:W-:-:S04]  /*10c00*/  IMAD.HI.U32 R19, R4, R8, RZ ;  /* 0x0000000804137227 */ /* 0x000fc800078e00ff */
[----:B------:R-:W-:Y:S01]  /*10c10*/  @!P5 IMAD.MOV R7, RZ, RZ, -R7 ;  /* 0x000000ffff07d224 */ /* 0x000fe200078e0a07 */
[----:B------:R-:W-:Y:S01]  /*10c20*/  ISETP.GT.U32.AND P5, PT, R3, R10, PT ;  /* 0x0000000a0300720c */ /* 0x000fe20003fa4070 */
[----:B------:R-:W-:-:S03]  /*10c30*/  IMAD.HI.U32 R16, R4, R9, RZ ;  /* 0x0000000904107227 */ /* 0x000fc600078e00ff */
[----:B------:R0:W-:Y:S01]  /*10c40*/  STL [R1+0x4c8], R7 ;  /* 0x0004c80701007387 */ /* 0x0001e20000100800 */
[----:B------:R-:W-:Y:S02]  /*10c50*/  IMAD.MOV R18, RZ, RZ, -R18 ;  /* 0x000000ffff127224 */ /* 0x000fe400078e0a12 */
[----:B------:R-:W-:Y:S01]  /*10c60*/  IMAD.MOV R19, RZ, RZ, -R19 ;  /* 0x000000ffff137224 */ /* 0x000fe200078e0a13 */
[----:B------:R1:W-:Y:S01]  /*10c70*/  STL [R1+0x4c4], R15 ;  /* 0x0004c40f01007387 */ /* 0x0003e20000100800 */
[C---:B------:R-:W-:Y:S02]  /*10c80*/  IMAD R5, R3.reuse, R18, R17 ;  /* 0x0000001203057224 */ /* 0x040fe400078e0211 */
[----:B------:R-:W-:Y:S02]  /*10c90*/  IMAD.MOV R16, RZ, RZ, -R16 ;  /* 0x000000ffff107224 */ /* 0x000fe400078e0a10 */
[C---:B------:R-:W-:Y:S01]  /*10ca0*/  IMAD R8, R3.reuse, R19, R8 ;  /* 0x0000001303087224 */ /* 0x040fe200078e0208 */
[----:B------:R-:W-:Y:S01]  /*10cb0*/  ISETP.GT.U32.AND P4, PT, R3, R5, PT ;  /* 0x000000050300720c */ /* 0x000fe20003f84070 */
[----:B0-----:R-:W-:-:S02]  /*10cc0*/  IMAD.MOV.U32 R7, RZ, RZ, R12 ;  /* 0x000000ffff077224 */ /* 0x001fc400078e000c */
[C---:B------:R-:W-:Y:S02]  /*10cd0*/  IMAD R9, R3.reuse, R16, R9 ;  /* 0x0000001003097224 */ /* 0x040fe400078e0209 */
[----:B------:R-:W-:Y:S01]  /*10ce0*/  @!P6 IMAD.MOV R7, RZ, RZ, -R7 ;  /* 0x000000ffff07e224 */ /* 0x000fe200078e0a07 */
[----:B------:R-:W-:Y:S01]  /*10cf0*/  ISETP.GT.U32.AND P6, PT, R3, R8, PT ;  /* 0x000000080300720c */ /* 0x000fe20003fc4070 */
[--C-:B------:R-:W-:Y:S01]  /*10d00*/  @!P5 IMAD.IADD R10, R10, 0x1, -R3.reuse ;  /* 0x000000010a0ad824 */ /* 0x100fe200078e0a03 */
[----:B------:R-:W-:Y:S01]  /*10d10*/  ISETP.GE.AND P5, PT, R13, RZ, PT ;  /* 0x000000ff0d00720c */ /* 0x000fe20003fa6270 */
[----:B------:R-:W-:Y:S01]  /*10d20*/  @!P2 IMAD.IADD R2, R2, 0x1, -R3 ;  /* 0x000000010202a824 */ /* 0x000fe200078e0a03 */
[----:B------:R-:W-:Y:S01]  /*10d30*/  ISETP.GT.U32.AND P2, PT, R3, R9, PT ;  /* 0x000000090300720c */ /* 0x000fe20003f44070 */
[C---:B------:R-:W-:Y:S01]  /*10d40*/  VIADD R12, R0.reuse, 0xbf ;  /* 0x000000bf000c7836 */ /* 0x040fe20000000000 */
[----:B------:R0:W-:Y:S01]  /*10d50*/  STL [R1+0x4c0], R7 ;  /* 0x0004c00701007387 */ /* 0x0001e20000100800 */
[----:B------:R-:W-:-:S02]  /*10d60*/  VIADD R13, R0, 0xbe ;  /* 0x000000be000d7836 */ /* 0x000fc40000000000 */
[--C-:B------:R-:W-:Y:S01]  /*10d70*/  @!P4 IMAD.IADD R5, R5, 0x1, -R3.reuse ;  /* 0x000000010505c824 */ /* 0x100fe200078e0a03 */
[----:B------:R-:W-:Y:S01]  /*10d80*/  IABS R16, R12 ;  /* 0x0000000c00107213 */ /* 0x000fe20000000000 */
[----:B-1----:R-:W-:Y:S01]  /*10d90*/  VIADD R15, R0, 0xbd ;  /* 0x000000bd000f7836 */ /* 0x002fe20000000000 */
[----:B------:R-:W-:Y:S01]  /*10da0*/  IABS R17, R13 ;  /* 0x0000000d00117213 */ /* 0x000fe20000000000 */
[----:B------:R-:W-:Y:S01]  /*10db0*/  @!P6 IMAD.IADD R8, R8, 0x1, -R3 ;  /* 0x000000010808e824 */ /* 0x000fe200078e0a03 */
[----:B------:R-:W-:Y:S01]  /*10dc0*/  ISETP.GE.AND P4, PT, R11, RZ, PT ;  /* 0x000000ff0b00720c */ /* 0x000fe20003f86270 */
[----:B------:R-:W-:Y:S01]  /*10dd0*/  IMAD.HI.U32 R18, R4, R16, RZ ;  /* 0x0000001004127227 */ /* 0x000fe200078e00ff */
[----:B------:R-:W-:-:S03]  /*10de0*/  ISETP.GT.U32.AND P6, PT, R3, R5, PT ;  /* 0x000000050300720c */ /* 0x000fc60003fc4070 */
[----:B------:R-:W-:Y:S01]  /*10df0*/  IMAD.MOV.U32 R11, RZ, RZ, R17 ;  /* 0x000000ffff0b7224 */ /* 0x000fe200078e0011 */
[----:B------:R-:W-:Y:S01]  /*10e00*/  IABS R17, R15 ;  /* 0x0000000f00117213 */ /* 0x000fe20000000000 */
[----:B0-----:R-:W-:Y:S02]  /*10e10*/  IMAD.MOV.U32 R7, RZ, RZ, R10 ;  /* 0x000000ffff077224 */ /* 0x001fe400078e000a */
[----:B------:R-:W-:Y:S01]  /*10e20*/  @!P2 IMAD.IADD R9, R9, 0x1, -R3 ;  /* 0x000000010909a824 */ /* 0x000fe200078e0a03 */
[----:B------:R-:W-:Y:S01]  /*10e30*/  ISETP.GT.U32.AND P2, PT, R3, R8, PT ;  /* 0x000000080300720c */ /* 0x000fe20003f44070 */
[----:B------:R-:W-:Y:S02]  /*10e40*/  IMAD.MOV R10, RZ, RZ, -R18 ;  /* 0x000000ffff0a7224 */ /* 0x000fe400078e0a12 */
[----:B------:R-:W-:-:S04]  /*10e50*/  IMAD.HI.U32 R18, R4, R11, RZ ;  /* 0x0000000b04127227 */ /* 0x000fc800078e00ff */
[----:B------:R-:W-:Y:S02]  /*10e60*/  IMAD.MOV R18, RZ, RZ, -R18 ;  /* 0x000000ffff127224 */ /* 0x000fe400078e0a12 */
[----:B------:R-:W-:Y:S01]  /*10e70*/  @!P1 IMAD.MOV R7, RZ, RZ, -R7 ;  /* 0x000000ffff079224 */ /* 0x000fe200078e0a07 */
[C---:B------:R-:W-:Y:S01]  /*10e80*/  ISETP.GT.U32.AND P1, PT, R3.reuse, R9, PT ;  /* 0x000000090300720c */ /* 0x040fe20003f24070 */
[C---:B------:R-:W-:Y:S02]  /*10e90*/  IMAD R11, R3.reuse, R18, R11 ;  /* 0x00000012030b7224 */ /* 0x040fe400078e020b */
[--C-:B------:R-:W-:Y:S01]  /*10ea0*/  @!P2 IMAD.IADD R8, R8, 0x1, -R3.reuse ;  /* 0x000000010808a824 */ /* 0x100fe200078e0a03 */
[----:B------:R0:W-:Y:S01]  /*10eb0*/  STL [R1+0x4bc], R7 ;  /* 0x0004bc0701007387 */ /* 0x0001e20000100800 */
[C---:B------:R-:W-:Y:S01]  /*10ec0*/  IMAD R10, R3.reuse, R10, R16 ;  /* 0x0000000a030a7224 */ /* 0x040fe200078e0210 */
[----:B------:R-:W-:Y:S01]  /*10ed0*/  ISETP.GT.U32.AND P2, PT, R3, R11, PT ;  /* 0x0000000b0300720c */ /* 0x000fe20003f44070 */
[----:B------:R-:W-:-:S02]  /*10ee0*/  @!P6 IMAD.IADD R5, R5, 0x1, -R3 ;  /* 0x000000010505e824 */ /* 0x000fc400078e0a03 */
[----:B------:R-:W-:Y:S01]  /*10ef0*/  IMAD.HI.U32 R21, R4, R17, RZ ;  /* 0x0000001104157227 */ /* 0x000fe200078e00ff */
[----:B------:R-:W-:-:S03]  /*10f00*/  ISETP.GT.U32.AND P6, PT, R3, R10, PT ;  /* 0x0000000a0300720c */ /* 0x000fc60003fc4070 */
[----:B------:R-:W-:Y:S02]  /*10f10*/  VIADD R16, R0, 0xbc ;  /* 0x000000bc00107836 */ /* 0x000fe40000000000 */
[----:B------:R-:W-:Y:S01]  /*10f20*/  @!P1 IMAD.IADD R9, R9, 0x1, -R3 ;  /* 0x0000000109099824 */ /* 0x000fe200078e0a03 */
[----:B------:R-:W-:Y:S01]  /*10f30*/  ISETP.GE.AND P1, PT, R20, RZ, PT ;  /* 0x000000ff1400720c */ /* 0x000fe20003f26270 */
[----:B------:R-:W-:Y:S01]  /*10f40*/  IMAD.MOV R20, RZ, RZ, -R21 ;  /* 0x000000ffff147224 */ /* 0x000fe200078e0a15 */
[----:B------:R-:W-:Y:S01]  /*10f50*/  IABS R19, R16 ;  /* 0x0000001000137213 */ /* 0x000fe20000000000 */
        /* <DEDUP_REMOVED lines=25> */
[----:B------:R-:W-:Y:S01]  /*110f0*/  @!P5 IMAD.IADD R17, R17, 0x1, -R3 ;  /* 0x000000011111d824 */ /* 0x000fe200078e0a03 */
[----:B------:R-:W-:Y:S01]  /*11100*/  ISETP.GT.U32.AND P2, PT, R3, R19, PT ;  /* 0x000000130300720c */ /* 0x000fe20003f44070 */
[----:B0-----:R-:W-:-:S02]  /*11110*/  VIADD R5, R0, 0xba ;  /* 0x000000ba00057836 */ /* 0x001fc40000000000 */
[----:B------:R-:W-:Y:S01]  /*11120*/  @!P3 IMAD.IADD R10, R10, 0x1, -R3 ;  /* 0x000000010a0ab824 */ /* 0x000fe200078e0a03 */
[----:B------:R-:W-:Y:S01]  /*11130*/  ISETP.GT.U32.AND P5, PT, R3, R17, PT ;  /* 0x000000110300720c */ /* 0x000fe20003fa4070 */
[----:B-1----:R-:W-:Y:S01]  /*11140*/  IMAD.MOV.U32 R7, RZ, RZ, R11 ;  /* 0x000000ffff077224 */ /* 0x002fe200078e000b */
[----:B------:R-:W-:Y:S01]  /*11150*/  IABS R15, R5 ;  /* 0x00000005000f7213 */ /* 0x000fe20000000000 */
[----:B------:R-:W-:Y:S01]  /*11160*/  IMAD.MOV.U32 R8, RZ, RZ, R10 ;  /* 0x000000ffff087224 */ /* 0x000fe200078e000a */
[----:B------:R-:W-:Y:S01]  /*11170*/  ISETP.GE.AND P3, PT, R16, RZ, PT ;  /* 0x000000ff1000720c */ /* 0x000fe20003f66270 */
[----:B--2---:R-:W-:-:S04]  /*11180*/  IMAD.HI.U32 R2, R4, R21, RZ ;  /* 0x0000001504027227 */ /* 0x004fc800078e00ff */
[----:B------:R-:W-:Y:S02]  /*11190*/  IMAD.MOV R2, RZ, RZ, -R2 ;  /* 0x000000ffff027224 */ /* 0x000fe400078e0a02 */
[----:B------:R-:W-:Y:S02]  /*111a0*/  @!P4 IMAD.MOV R7, RZ, RZ, -R7 ;  /* 0x000000ffff07c224 */ /* 0x000fe400078e0a07 */
[----:B------:R-:W-:Y:S02]  /*111b0*/  IMAD R21, R3, R2, R21 ;  /* 0x0000000203157224 */ /* 0x000fe400078e0215 */
[----:B------:R-:W-:Y:S01]  /*111c0*/  @!P6 IMAD.MOV R8, RZ, RZ, -R8 ;  /* 0x000000ffff08e224 */ /* 0x000fe200078e0a08 */
[----:B------:R-:W-:Y:S01]  /*111d0*/  ISETP.GE.AND P6, PT, R18, RZ, PT ;  /* 0x000000ff1200720c */ /* 0x000fe20003fc6270 */
[----:B------:R-:W-:Y:S01]  /*111e0*/  @!P2 IMAD.IADD R19, R19, 0x1, -R3 ;  /* 0x000000011313a824 */ /* 0x000fe200078e0a03 */
[C---:B------:R-:W-:Y:S01]  /*111f0*/  ISETP.GT.U32.AND P4, PT, R3.reuse, R21, PT ;  /* 0x000000150300720c */ /* 0x040fe20003f84070 */
[----:B------:R-:W-:Y:S01]  /*11200*/  IMAD.HI.U32 R9, R4, R15, RZ ;  /* 0x0000000f04097227 */ /* 0x000fe200078e00ff */
[----:B------:R0:W-:Y:S02]  /*11210*/  STL [R1+0x4a8], R8 ;  /* 0x0004a80801007387 */ /* 0x0001e40000100800 */
[----:B------:R-:W-:Y:S01]  /*11220*/  ISETP.GT.U32.AND P2, PT, R3, R19, PT ;  /* 0x000000130300720c */ /* 0x000fe20003f44070 */
[----:B------:R-:W-:Y:S01]  /*11230*/  IMAD.MOV R9, RZ, RZ, -R9 ;  /* 0x000000ffff097224 */ /* 0x000fe200078e0a09 */
[----:B------:R1:W-:Y:S01]  /*11240*/  STL [R1+0x4a4], R7 ;  /* 0x0004a40701007387 */ /* 0x0003e20000100800 */
[----:B------:R-:W-:Y:S01]  /*11250*/  @!P5 IMAD.IADD R17, R17, 0x1, -R3 ;  /* 0x000000011111d824 */ /* 0x000fe200078e0a03 */
[----:B------:R-:W-:Y:S01]  /*11260*/  ISETP.GE.AND P5, PT, R5, RZ, PT ;  /* 0x000000ff0500720c */ /* 0x000fe20003fa6270 */
[----:B------:R-:W-:-:S02]  /*11270*/  IMAD R15, R3, R9, R15 ;  /* 0x00000009030f7224 */ /* 0x000fc400078e020f */
[C---:B------:R-:W-:Y:S02]  /*11280*/  VIADD R2, R0.reuse, 0xb8 ;  /* 0x000000b800027836 */ /* 0x040fe40000000000 */
[----:B0-----:R-:W-:Y:S02]  /*11290*/  VIADD R8, R0, 0xb9 ;  /* 0x000000b900087836 */ /* 0x001fe40000000000 */
[----:B------:R-:W-:Y:S01]  /*112a0*/  @!P4 IMAD.IADD R21, R21, 0x1, -R3 ;  /* 0x000000011515c824 */ /* 0x000fe200078e0a03 */
[----:B------:R-:W-:Y:S01]  /*112b0*/  IABS R13, R2 ;  /* 0x00000002000d7213 */ /* 0x000fe20000000000 */
[----:B-1----:R-:W-:Y:S01]  /*112c0*/  IMAD.MOV.U32 R7, RZ, RZ, R17 ;  /* 0x000000ffff077224 */ /* 0x002fe200078e0011 */
[----:B------:R-:W-:Y:S01]  /*112d0*/  IABS R12, R8 ;  /* 0x00000008000c7213 */ /* 0x000fe20000000000 */
[----:B------:R-:W-:Y:S01]  /*112e0*/  @!P2 IMAD.IADD R19, R19, 0x1, -R3 ;  /* 0x000000011313a824 */ /* 0x000fe200078e0a03 */
[C---:B------:R-:W-:Y:S01]  /*112f0*/  ISETP.GT.U32.AND P4, PT, R3.reuse, R21, PT ;  /* 0x000000150300720c */ /* 0x040fe20003f84070 */
[----:B------:R-:W-:Y:S01]  /*11300*/  @!P1 IMAD.MOV R7, RZ, RZ, -R7 ;  /* 0x000000ffff079224 */ /* 0x000fe200078e0a07 */
[----:B------:R-:W-:Y:S01]  /*11310*/  ISETP.GT.U32.AND P1, PT, R3, R15, PT ;  /* 0x0000000f0300720c */ /* 0x000fe20003f24070 */
[----:B------:R-:W-:Y:S01]  /*11320*/  IMAD.HI.U32 R9, R4, R12, RZ ;  /* 0x0000000c04097227 */ /* 0x000fe200078e00ff */
[----:B------:R-:W-:-:S02]  /*11330*/  ISETP.GE.AND P2, PT, R8, RZ, PT ;  /* 0x000000ff0800720c */ /* 0x000fc40003f46270 */
[----:B------:R0:W-:Y:S01]  /*11340*/  STL [R1+0x4a0], R7 ;  /* 0x0004a00701007387 */ /* 0x0001e20000100800 */
[----:B------:R-:W-:Y:S02]  /*11350*/  IMAD.MOV R9, RZ, RZ, -R9 ;  /* 0x000000ffff097224 */ /* 0x000fe400078e0a09 */
[----:B------:R-:W-:Y:S02]  /*11360*/  VIADD R18, R0, 0xb7 ;  /* 0x000000b700127836 */ /* 0x000fe40000000000 */
[----:B------:R-:W-:-:S03]  /*11370*/  IMAD.HI.U32 R10, R4, R13, RZ ;  /* 0x0000000d040a7227 */ /* 0x000fc600078e00ff */
[----:B------:R-:W-:Y:S01]  /*11380*/  IABS R5, R18 ;  /* 0x0000001200057213 */ /* 0x000fe20000000000 */
[----:B------:R-:W-:Y:S02]  /*11390*/  IMAD R12, R3, R9, R12 ;  /* 0x00000009030c7224 */ /* 0x000fe400078e020c */
[----:B0-----:R-:W-:Y:S02]  /*113a0*/  IMAD.MOV.U32 R7, RZ, RZ, R19 ;  /* 0x000000ffff077224 */ /* 0x001fe400078e0013 */
[----:B------:R-:W-:Y:S02]  /*113b0*/  IMAD.MOV R10, RZ, RZ, -R10 ;  /* 0x000000ffff0a7224 */ /* 0x000fe400078e0a0a */
[----:B------:R-:W-:Y:S01]  /*113c0*/  @!P3 IMAD.MOV R7, RZ, RZ, -R7 ;  /* 0x000000ffff07b224 */ /* 0x000fe200078e0a07 */
[----:B------:R-:W-:Y:S01]  /*113d0*/  ISETP.GE.AND P3, PT, R2, RZ, PT ;  /* 0x000000ff0200720c */ /* 0x000fe20003f66270 */
[--C-:B------:R-:W-:Y:S01]  /*113e0*/  @!P4 IMAD.IADD R21, R21, 0x1, -R3.reuse ;  /* 0x000000011515c824 */ /* 0x100fe200078e0a03 */
[----:B------:R-:W-:Y:S01]  /*113f0*/  ISETP.GT.U32.AND P4, PT, R3, R12, PT ;  /* 0x0000000c0300720c */ /* 0x000fe20003f84070 */
[----:B------:R-:W-:Y:S01]  /*11400*/  @!P1 IMAD.IADD R15, R15, 0x1, -R3 ;  /* 0x000000010f0f9824 */ /* 0x000fe200078e0a03 */
[----:B------:R0:W-:Y:S01]  /*11410*/  STL [R1+0x49c], R7 ;  /* 0x00049c0701007387 */ /* 0x0001e20000100800 */
[----:B------:R-:W-:-:S02]  /*11420*/  IMAD R13, R3, R10, R13 ;  /* 0x0000000a030d7224 */ /* 0x000fc400078e020d */
[----:B------:R-:W-:Y:S01]  /*11430*/  IMAD.HI.U32 R2, R4, R5, RZ ;  /* 0x0000000504027227 */ /* 0x000fe200078e00ff */
[----:B------:R-:W-:-:S03]  /*11440*/  ISETP.GT.U32.AND P1, PT, R3, R15, PT ;  /* 0x0000000f0300720c */ /* 0x000fc60003f24070 */
[----:B------:R-:W-:Y:S02]  /*11450*/  IMAD.MOV R2, RZ, RZ, -R2 ;  /* 0x000000ffff027224 */ /* 0x000fe400078e0a02 */
[----:B------:R-:W-:Y:S02]  /*11460*/  VIADD R11, R0, 0xb6 ;  /* 0x000000b6000b7836 */ /* 0x000fe40000000000 */
[----:B0-----:R-:W-:Y:S02]  /*11470*/  IMAD.MOV.U32 R7, RZ, RZ, R21 ;  /* 0x000000ffff077224 */ /* 0x001fe400078e0015 */
[C---:B------:R-:W-:Y:S01]  /*11480*/  IMAD R2, R3.reuse, R2, R5 ;  /* 0x0000000203027224 */ /* 0x040fe200078e0205 */
[----:B------:R-:W-:Y:S01]  /*11490*/  IABS R16, R11 ;  /* 0x0000000b00107213 */ /* 0x000fe20000000000 */
[----:B------:R-:W-:Y:S01]  /*114a0*/  @!P6 IMAD.MOV R7, RZ, RZ, -R7 ;  /* 0x000000ffff07e224 */ /* 0x000fe200078e0a07 */
[----:B------:R-:W-:Y:S01]  /*114b0*/  ISETP.GT.U32.AND P6, PT, R3, R13, PT ;  /* 0x0000000d0300720c */ /* 0x000fe20003fc4070 */
[----:B------:R-:W-:-:S02]  /*114c0*/  @!P4 IMAD.IADD R12, R12, 0x1, -R3 ;  /* 0x000000010c0cc824 */ /* 0x000fc400078e0a03 */
[----:B------:R-:W-:Y:S01]  /*114d0*/  VIADD R8, R0, 0xb5 ;  /* 0x000000b500087836 */ /* 0x000fe20000000000 */
[----:B------:R0:W-:Y:S01]  /*114e0*/  STL [R1+0x498], R7 ;  /* 0x0004980701007387 */ /* 0x0001e20000100800 */
[--C-:B------:R-:W-:Y:S01]  /*114f0*/  @!P1 IMAD.IADD R15, R15, 0x1, -R3.reuse ;  /* 0x000000010f0f9824 */ /* 0x100fe200078e0a03 */
[C---:B------:R-:W-:Y:S01]  /*11500*/  ISETP.GT.U32.AND P4, PT, R3.reuse, R12, PT ;  /* 0x0000000c0300720c */ /* 0x040fe20003f84070 */
[----:B------:R-:W-:Y:S01]  /*11510*/  IMAD.HI.U32 R19, R4, R16, RZ ;  /* 0x0000001004137227 */ /* 0x000fe200078e00ff */
[----:B------:R-:W-:Y:S02]  /*11520*/  ISETP.GT.U32.AND P1, PT, R3, R2, PT ;  /* 0x000000020300720c */ /* 0x000fe40003f24070 */
[----:B------:R-:W-:Y:S01]  /*11530*/  IABS R10, R8 ;  /* 0x00000008000a7213 */ /* 0x000fe20000000000 */
[----:B------:R-:W-:Y:S02]  /*11540*/  VIADD R5, R0, 0xb4 ;  /* 0x000000b400057836 */ /* 0x000fe40000000000 */
[----:B------:R-:W-:-:S02]  /*11550*/  @!P6 IMAD.IADD R13, R13, 0x1, -R3 ;  /* 0x000000010d0de824 */ /* 0x000fc400078e0a03 */
[----:B0-----:R-:W-:Y:S01]  /*11560*/  IMAD.MOV.U32 R7, RZ, RZ, R15 ;  /* 0x000000ffff077224 */ /* 0x001fe200078e000f */
[----:B------:R-:W-:Y:S01]  /*11570*/  IABS R9, R5 ;  /* 0x0000000500097213 */ /* 0x000fe20000000000 */
[----:B------:R-:W-:Y:S01]  /*11580*/  IMAD.HI.U32 R15, R4, R10, RZ ;  /* 0x0000000a040f7227 */ /* 0x000fe200078e00ff */
[----:B------:R-:W-:-:S03]  /*11590*/  ISETP.GT.U32.AND P6, PT, R3, R13, PT ;  /* 0x0000000d0300720c */ /* 0x000fc60003fc4070 */
[----:B------:R-:W-:Y:S01]  /*115a0*/  @!P5 IMAD.MOV R7, RZ, RZ, -R7 ;  /* 0x000000ffff07d224 */ /* 0x000fe200078e0a07 */
[----:B------:R-:W-:Y:S01]  /*115b0*/  ISETP.GE.AND P5, PT, R18, RZ, PT ;  /* 0x000000ff1200720c */ /* 0x000fe20003fa6270 */
[----:B------:R-:W-:Y:S02]  /*115c0*/  IMAD.MOV R18, RZ, RZ, -R19 ;  /* 0x000000ffff127224 */ /* 0x000fe400078e0a13 */
[----:B------:R-:W-:Y:S01]  /*115d0*/  IMAD.MOV R15, RZ, RZ, -R15 ;  /* 0x000000ffff0f7224 */ /* 0x000fe200078e0a0f */
[----:B------:R0:W-:Y:S01]  /*115e0*/  STL [R1+0x494], R7 ;  /* 0x0004940701007387 */ /* 0x0001e20000100800 */
[--C-:B------:R-:W-:Y:S01]  /*115f0*/  @!P4 IMAD.IADD R12, R12, 0x1, -R3.reuse ;  /* 0x000000010c0cc824 */ /* 0x100fe200078e0a03 */
[----:B------:R-:W-:Y:S01]  /*11600*/  ISETP.GE.AND P4, PT, R11, RZ, PT ;  /* 0x000000ff0b00720c */ /* 0x000fe20003f86270 */
[----:B------:R-:W-:Y:S02]  /*11610*/  @!P1 IMAD.IADD R2, R2, 0x1, -R3 ;  /* 0x0000000102029824 */ /* 0x000fe400078e0a03 */
[----:B------:R-:W-:-:S02]  /*11620*/  IMAD R11, R3, R18, R16 ;  /* 0x00000012030b7224 */ /* 0x000fc400078e0210 */
[C---:B------:R-:W-:Y:S01]  /*11630*/  IMAD R10, R3.reuse, R15, R10 ;  /* 0x0000000f030a7224 */ /* 0x040fe200078e020a */
[----:B------:R-:W-:Y:S01]  /*11640*/  ISETP.GT.U32.AND P1, PT, R3, R2, PT ;  /* 0x000000020300720c */ /* 0x000fe20003f24070 */
        /* <DEDUP_REMOVED lines=8> */
[----:B------:R-:W-:Y:S01]  /*116d0*/  @!P3 IMAD.MOV R7, RZ, RZ, -R7 ;  /* 0x000000ffff07b224 */ /* 0x000fe200078e0a07 */
[----:B------:R-:W-:Y:S01]  /*116e0*/  ISETP.GE.AND P3, PT, R8, RZ, PT ;  /* 0x000000ff0800720c */ /* 0x000fe20003f66270 */
[----:B------:R-:W-:-:S02]  /*116f0*/  VIADD R19, R0, 0xb3 ;  /* 0x000000b300137836 */ /* 0x000fc40000000000 */
[----:B------:R-:W-:Y:S01]  /*11700*/  VIADD R12, R0, 0xb2 ;  /* 0x000000b2000c7836 */ /* 0x000fe20000000000 */
[----:B------:R0:W-:Y:S01]  /*11710*/  STL [R1+0x48c], R7 ;  /* 0x00048c0701007387 */ /* 0x0001e20000100800 */
[----:B------:R-:W-:Y:S01]  /*11720*/  @!P1 IMAD.IADD R2, R2, 0x1, -R3 ;  /* 0x0000000102029824 */ /* 0x000fe200078e0a03 */
[----:B------:R-:W-:Y:S01]  /*11730*/  IABS R15, R19 ;  /* 0x00000013000f7213 */ /* 0x000fe20000000000 */
[----:B------:R-:W-:Y:S01]  /*11740*/  IMAD.MOV R17, RZ, RZ, -R17 ;  /* 0x000000ffff117224 */ /* 0x000fe200078e0a11 */
[----:B------:R-:W-:Y:S01]  /*11750*/  IABS R8, R12 ;  /* 0x0000000c00087213 */ /* 0x000fe20000000000 */
[--C-:B------:R-:W-:Y:S01]  /*11760*/  @!P6 IMAD.IADD R11, R11, 0x1, -R3.reuse ;  /* 0x000000010b0be824 */ /* 0x100fe200078e0a03 */
[----:B------:R-:W-:Y:S01]  /*11770*/  ISETP.GE.AND P6, PT, R5, RZ, PT ;  /* 0x000000ff0500720c */ /* 0x000fe20003fc6270 */
[----:B------:R-:W-:Y:S02]  /*11780*/  @!P2 IMAD.IADD R10, R10, 0x1, -R3 ;  /* 0x000000010a0aa824 */ /* 0x000fe400078e0a03 */
[C---:B------:R-:W-:Y:S01]  /*11790*/  IMAD R9, R3.reuse, R17, R9 ;  /* 0x0000001103097224 */ /* 0x040fe200078e0209 */
[----:B------:R-:W-:Y:S01]  /*117a0*/  ISETP.GT.U32.AND P2, PT, R3, R11, PT ;  /* 0x0000000b0300720c */ /* 0x000fe20003f44070 */
[----:B0-----:R-:W-:-:S02]  /*117b0*/  IMAD.MOV.U32 R7, RZ, RZ, R2 ;  /* 0x000000ffff077224 */ /* 0x001fc400078e0002 */
[----:B------:R-:W-:Y:S01]  /*117c0*/  IMAD.HI.U32 R16, R4, R15, RZ ;  /* 0x0000000f04107227 */ /* 0x000fe200078e00ff */
[----:B------:R-:W-:-:S03]  /*117d0*/  ISETP.GT.U32.AND P1, PT, R3, R9, PT ;  /* 0x000000090300720c */ /* 0x000fc60003f24070 */
[----:B------:R-:W-:Y:S01]  /*117e0*/  @!P5 IMAD.MOV R7, RZ, RZ, -R7 ;  /* 0x000000ffff07d224 */ /* 0x000fe200078e0a07 */
[----:B------:R-:W-:Y:S01]  /*117f0*/  ISETP.GT.U32.AND P5, PT, R3, R10, PT ;  /* 0x0000000a0300720c */ /* 0x000fe20003fa4070 */
[----:B------:R-:W-:-:S03]  /*11800*/  IMAD.HI.U32 R5, R4, R8, RZ ;  /* 0x0000000804057227 */ /* 0x000fc600078e00ff */
[----:B------:R0:W-:Y:S01]  /*11810*/  STL [R1+0x488], R7 ;  /* 0x0004880701007387 */ /* 0x0001e20000100800 */
[----:B------:R-:W-:Y:S02]  /*11820*/  IMAD.MOV R2, RZ, RZ, -R16 ;  /* 0x000000ffff027224 */ /* 0x000fe400078e0a10 */
[----:B------:R-:W-:Y:S02]  /*11830*/  IMAD.MOV R5, RZ, RZ, -R5 ;  /* 0x000000ffff057224 */ /* 0x000fe400078e0a05 */
[C---:B------:R-:W-:Y:S02]  /*11840*/  IMAD R2, R3.reuse, R2, R15 ;  /* 0x0000000203027224 */ /* 0x040fe400078e020f */
[----:B------:R-:W-:Y:S02]  /*11850*/  IMAD R8, R3, R5, R8 ;  /* 0x0000000503087224 */ /* 0x000fe400078e0208 */
[--C-:B------:R-:W-:Y:S01]  /*11860*/  @!P2 IMAD.IADD R11, R11, 0x1, -R3.reuse ;  /* 0x000000010b0ba824 */ /* 0x100fe200078e0a03 */
[C---:B------:R-:W-:Y:S01]  /*11870*/  ISETP.GT.U32.AND P2, PT, R3.reuse, R2, PT ;  /* 0x000000020300720c */ /* 0x040fe20003f44070 */
[--C-:B------:R-:W-:Y:S01]  /*11880*/  @!P5 IMAD.IADD R10, R10, 0x1, -R3.reuse ;  /* 0x000000010a0ad824 */ /* 0x100fe200078e0a03 */
[----:B------:R-:W-:Y:S01]  /*11890*/  ISETP.GT.U32.AND P5, PT, R3, R8, PT ;  /* 0x000000080300720c */ /* 0x000fe20003fa4070 */
[----:B------:R-:W-:-:S02]  /*118a0*/  @!P1 IMAD.IADD R9, R9, 0x1, -R3 ;  /* 0x0000000109099824 */ /* 0x000fc400078e0a03 */
[C---:B------:R-:W-:Y:S02]  /*118b0*/  VIADD R13, R0.reuse, 0xb1 ;  /* 0x000000b1000d7836 */ /* 0x040fe40000000000 */
[C---:B------:R-:W-:Y:S01]  /*118c0*/  VIADD R15, R0.reuse, 0xb0 ;  /* 0x000000b0000f7836 */ /* 0x040fe20000000000 */
[----:B------:R-:W-:Y:S01]  /*118d0*/  ISETP.GT.U32.AND P1, PT, R3, R9, PT ;  /* 0x000000090300720c */ /* 0x000fe20003f24070 */
[----:B0-----:R-:W-:Y:S01]  /*118e0*/  IMAD.MOV.U32 R7, RZ, RZ, R11 ;  /* 0x000000ffff077224 */ /* 0x001fe200078e000b */
[----:B------:R-:W-:Y:S01]  /*118f0*/  IABS R16, R13 ;  /* 0x0000000d00107213 */ /* 0x000fe20000000000 */
[----:B------:R-:W-:Y:S01]  /*11900*/  VIADD R5, R0, 0xaf ;  /* 0x000000af00057836 */ /* 0x000fe20000000000 */
[----:B------:R-:W-:Y:S01]  /*11910*/  IABS R17, R15 ;  /* 0x0000000f00117213 */ /* 0x000fe20000000000 */
[--C-:B------:R-:W-:Y:S01]  /*11920*/  @!P2 IMAD.IADD R2, R2, 0x1, -R3.reuse ;  /* 0x000000010202a824 */ /* 0x100fe200078e0a03 */
[----:B------:R-:W-:Y:S01]  /*11930*/  ISETP.GE.AND P2, PT, R12, RZ, PT ;  /* 0x000000ff0c00720c */ /* 0x000fe20003f46270 */
[----:B------:R-:W-:-:S02]  /*11940*/  @!P5 IMAD.IADD R8, R8, 0x1, -R3 ;  /* 0x000000010808d824 */ /* 0x000fc400078e0a03 */
[----:B------:R-:W-:-:S03]  /*11950*/  IMAD.HI.U32 R18, R4, R16, RZ ;  /* 0x0000001004127227 */ /* 0x000fc600078e00ff */
[C---:B------:R-:W-:Y:S01]  /*11960*/  ISETP.GT.U32.AND P5, PT, R3.reuse, R8, PT ;  /* 0x000000080300720c */ /* 0x040fe20003fa4070 */
[----:B------:R-:W-:Y:S01]  /*11970*/  @!P4 IMAD.MOV R7, RZ, RZ, -R7 ;  /* 0x000000ffff07c224 */ /* 0x000fe200078e0a07 */
[----:B------:R-:W-:Y:S01]  /*11980*/  ISETP.GT.U32.AND P4, PT, R3, R2, PT ;  /* 0x000000020300720c */ /* 0x000fe20003f84070 */
[----:B------:R-:W-:Y:S02]  /*11990*/  IMAD.MOV R18, RZ, RZ, -R18 ;  /* 0x000000ffff127224 */ /* 0x000fe400078e0a12 */
[----:B------:R-:W-:Y:S01]  /*119a0*/  IMAD.HI.U32 R11, R4, R17, RZ ;  /* 0x00000011040b7227 */ /* 0x000fe200078e00ff */
[----:B------:R0:W-:Y:S03]  /*119b0*/  STL [R1+0x484], R7 ;  /* 0x0004840701007387 */ /* 0x0001e60000100800 */
[----:B------:R-:W-:Y:S01]  /*119c0*/  @!P1 IMAD.IADD R9, R9, 0x1, -R3 ;  /* 0x0000000109099824 */ /* 0x000fe200078e0a03 */
[----:B------:R-:W-:Y:S01]  /*119d0*/  ISETP.GE.AND P1, PT, R19, RZ, PT ;  /* 0x000000ff1300720c */ /* 0x000fe20003f26270 */
[----:B------:R-:W-:Y:S01]  /*119e0*/  IMAD R16, R3, R18, R16 ;  /* 0x0000001203107224 */ /* 0x000fe200078e0210 */
[----:B------:R-:W-:Y:S01]  /*119f0*/  IABS R19, R5 ;  /* 0x0000000500137213 */ /* 0x000fe20000000000 */
[----:B------:R-:W-:-:S02]  /*11a00*/  IMAD.MOV R11, RZ, RZ, -R11 ;  /* 0x000000ffff0b7224 */ /* 0x000fc400078e0a0b */
[----:B------:R-:W-:Y:S01]  /*11a10*/  @!P3 IMAD.MOV R10, RZ, RZ, -R10 ;  /* 0x000000ffff0ab224 */ /* 0x000fe200078e0a0a */
[C---:B------:R-:W-:Y:S01]  /*11a20*/  ISETP.GT.U32.AND P3, PT, R3.reuse, R16, PT ;  /* 0x000000100300720c */ /* 0x040fe20003f64070 */
[----:B0-----:R-:W-:Y:S02]  /*11a30*/  IMAD.MOV.U32 R7, RZ, RZ, R9 ;  /* 0x000000ffff077224 */ /* 0x001fe400078e0009 */
[----:B------:R-:W-:Y:S01]  /*11a40*/  IMAD R17, R3, R11, R17 ;  /* 0x0000000b03117224 */ /* 0x000fe200078e0211 */
[----:B------:R-:W-:Y:S01]  /*11a50*/  STL [R1+0x480], R10 ;  /* 0x0004800a01007387 */ /* 0x000fe20000100800 */
        /* <DEDUP_REMOVED lines=8> */
[----:B------:R-:W-:-:S02]  /*11ae0*/  IMAD.MOV R12, RZ, RZ, -R12 ;  /* 0x000000ffff0c7224 */ /* 0x000fc400078e0a0c */
[----:B------:R-:W-:Y:S02]  /*11af0*/  @!P3 IMAD.IADD R16, R16, 0x1, -R3 ;  /* 0x000000011010b824 */ /* 0x000fe400078e0a03 */
[C---:B------:R-:W-:Y:S02]  /*11b00*/  IMAD R21, R3.reuse, R12, R19 ;  /* 0x0000000c03157224 */ /* 0x040fe400078e0213 */
[C---:B------:R-:W-:Y:S01]  /*11b10*/  VIADD R12, R0.reuse, 0xae ;  /* 0x000000ae000c7836 */ /* 0x040fe20000000000 */
[C---:B------:R-:W-:Y:S01]  /*11b20*/  ISETP.GT.U32.AND P3, PT, R3.reuse, R16, PT ;  /* 0x000000100300720c */ /* 0x040fe20003f64070 */
[----:B0-----:R-:W-:Y:S02]  /*11b30*/  IMAD.MOV.U32 R7, RZ, RZ, R2 ;  /* 0x000000ffff077224 */ /* 0x001fe400078e0002 */
[C---:B------:R-:W-:Y:S01]  /*11b40*/  VIADD R11, R0.reuse, 0xad ;  /* 0x000000ad000b7836 */ /* 0x040fe20000000000 */
[----:B------:R-:W-:Y:S01]  /*11b50*/  IABS R9, R12 ;  /* 0x0000000c00097213 */ /* 0x000fe20000000000 */
[----:B------:R-:W-:Y:S01]  /*11b60*/  @!P1 IMAD.MOV R7, RZ, RZ, -R7 ;  /* 0x000000ffff079224 */ /* 0x000fe200078e0a07 */
[----:B------:R-:W-:Y:S01]  /*11b70*/  ISETP.GT.U32.AND P1, PT, R3, R21, PT ;  /* 0x000000150300720c */ /* 0x000fe20003f24070 */
[----:B------:R-:W-:Y:S01]  /*11b80*/  @!P5 IMAD.IADD R17, R17, 0x1, -R3 ;  /* 0x000000011111d824 */ /* 0x000fe200078e0a03 */
[----:B------:R-:W-:Y:S01]  /*11b90*/  IABS R18, R11 ;  /* 0x0000000b00127213 */ /* 0x000fe20000000000 */
[C---:B------:R-:W-:Y:S01]  /*11ba0*/  VIADD R10, R0.reuse, 0xac ;  /* 0x000000ac000a7836 */ /* 0x040fe20000000000 */
[----:B------:R0:W-:Y:S01]  /*11bb0*/  STL [R1+0x478], R7 ;  /* 0x0004780701007387 */ /* 0x0001e20000100800 */
[----:B------:R-:W-:Y:S01]  /*11bc0*/  ISETP.GE.AND P5, PT, R5, RZ, PT ;  /* 0x000000ff0500720c */ /* 0x000fe20003fa6270 */
[----:B------:R-:W-:-:S02]  /*11bd0*/  VIADD R22, R0, 0xa9 ;  /* 0x000000a900167836 */ /* 0x000fc40000000000 */
[----:B------:R-:W-:Y:S01]  /*11be0*/  IMAD.HI.U32 R2, R4, R18, RZ ;  /* 0x0000001204027227 */ /* 0x000fe200078e00ff */
[----:B------:R-:W-:-:S03]  /*11bf0*/  IABS R20, R10 ;  /* 0x0000000a00147213 */ /* 0x000fc60000000000 */
[----:B------:R-:W-:Y:S02]  /*11c00*/  IMAD.MOV R2, RZ, RZ, -R2 ;  /* 0x000000ffff027224 */ /* 0x000fe400078e0a02 */
[----:B0-----:R-:W-:Y:S02]  /*11c10*/  IMAD.MOV.U32 R7, RZ, RZ, R8 ;  /* 0x000000ffff077224 */ /* 0x001fe400078e0008 */
[----:B------:R-:W-:-:S04]  /*11c20*/  IMAD.HI.U32 R8, R4, R9, RZ ;  /* 0x0000000904087227 */ /* 0x000fc800078e00ff */
[----:B------:R-:W-:Y:S01]  /*11c30*/  @!P2 IMAD.MOV R7, RZ, RZ, -R7 ;  /* 0x000000ffff07a224 */ /* 0x000fe200078e0a07 */
[C---:B------:R-:W-:Y:S01]  /*11c40*/  ISETP.GT.U32.AND P2, PT, R3.reuse, R17, PT ;  /* 0x000000110300720c */ /* 0x040fe20003f44070 */
[----:B------:R-:W-:Y:S02]  /*11c50*/  IMAD.MOV R5, RZ, RZ, -R8 ;  /* 0x000000ffff057224 */ /* 0x000fe400078e0a08 */
[----:B------:R-:W-:Y:S01]  /*11c60*/  @!P3 IMAD.IADD R16, R16, 0x1, -R3 ;  /* 0x000000011010b824 */ /* 0x000fe200078e0a03 */
[----:B------:R-:W-:Y:S01]  /*11c70*/  ISETP.GE.AND P3, PT, R12, RZ, PT ;  /* 0x000000ff0c00720c */ /* 0x000fe20003f66270 */
[C---:B------:R-:W-:Y:S01]  /*11c80*/  IMAD R9, R3.reuse, R5, R9 ;  /* 0x0000000503097224 */ /* 0x040fe200078e0209 */
[----:B------:R-:W-:Y:S01]  /*11c90*/  STL [R1+0x474], R7 ;  /* 0x0004740701007387 */ /* 0x000fe20000100800 */
[----:B------:R-:W-:Y:S02]  /*11ca0*/  IMAD R18, R3, R2, R18 ;  /* 0x0000000203127224 */ /* 0x000fe400078e0212 */
[----:B------:R-:W-:-:S02]  /*11cb0*/  IMAD.MOV.U32 R13, RZ, RZ, R16 ;  /* 0x000000ffff0d7224 */ /* 0x000fc400078e0010 */
[----:B------:R-:W-:Y:S02]  /*11cc0*/  VIADD R8, R0, 0xab ;  /* 0x000000ab00087836 */ /* 0x000fe40000000000 */
[----:B------:R-:W-:Y:S01]  /*11cd0*/  @!P2 IMAD.IADD R17, R17, 0x1, -R3 ;  /* 0x000000011111a824 */ /* 0x000fe200078e0a03 */
[C---:B------:R-:W-:Y:S01]  /*11ce0*/  ISETP.GT.U32.AND P2, PT, R3.reuse, R9, PT ;  /* 0x000000090300720c */ /* 0x040fe20003f44070 */
[----:B------:R-:W-:Y:S01]  /*11cf0*/  @!P6 IMAD.MOV R13, RZ, RZ, -R13 ;  /* 0x000000ffff0de224 */ /* 0x000fe200078e0a0d */
[----:B------:R-:W-:Y:S01]  /*11d00*/  ISETP.GT.U32.AND P6, PT, R3, R18, PT ;  /* 0x000000120300720c */ /* 0x000fe20003fc4070 */
[----:B------:R-:W-:Y:S01]  /*11d10*/  IMAD.HI.U32 R2, R4, R20, RZ ;  /* 0x0000001404027227 */ /* 0x000fe200078e00ff */
[----:B------:R-:W-:Y:S02]  /*11d20*/  IABS R5, R8 ;  /* 0x0000000800057213 */ /* 0x000fe40000000000 */
[----:B------:R0:W-:Y:S01]  /*11d30*/  STL [R1+0x46c], R13 ;  /* 0x00046c0d01007387 */ /* 0x0001e20000100800 */
[----:B------:R-:W-:-:S02]  /*11d40*/  IMAD.MOV R12, RZ, RZ, -R2 ;  /* 0x000000ffff0c7224 */ /* 0x000fc400078e0a02 */
[----:B------:R-:W-:Y:S02]  /*11d50*/  IMAD.MOV.U32 R2, RZ, RZ, R5 ;  /* 0x000000ffff027224 */ /* 0x000fe400078e0005 */
[----:B------:R-:W-:Y:S02]  /*11d60*/  VIADD R16, R0, 0xaa ;  /* 0x000000aa00107836 */ /* 0x000fe40000000000 */
[--C-:B------:R-:W-:Y:S02]  /*11d70*/  @!P2 IMAD.IADD R9, R9, 0x1, -R3.reuse ;  /* 0x000000010909a824 */ /* 0x100fe400078e0a03 */
[--C-:B------:R-:W-:Y:S01]  /*11d80*/  @!P6 IMAD.IADD R18, R18, 0x1, -R3.reuse ;  /* 0x000000011212e824 */ /* 0x100fe200078e0a03 */
[----:B0-----:R-:W-:Y:S01]  /*11d90*/  IABS R13, R22 ;  /* 0x00000016000d7213 */ /* 0x001fe20000000000 */
[----:B------:R-:W-:Y:S01]  /*11da0*/  IMAD.HI.U32 R5, R4, R2, RZ ;  /* 0x0000000204057227 */ /* 0x000fe200078e00ff */
[C---:B------:R-:W-:Y:S02]  /*11db0*/  ISETP.GT.U32.AND P2, PT, R3.reuse, R9, PT ;  /* 0x000000090300720c */ /* 0x040fe40003f44070 */
[----:B------:R-:W-:Y:S01]  /*11dc0*/  ISETP.GT.U32.AND P6, PT, R3, R18, PT ;  /* 0x000000120300720c */ /* 0x000fe20003fc4070 */
[----:B------:R-:W-:-:S02]  /*11dd0*/  @!P1 IMAD.IADD R21, R21, 0x1, -R3 ;  /* 0x0000000115159824 */ /* 0x000fc400078e0a03 */
[C---:B------:R-:W-:Y:S01]  /*11de0*/  IMAD R20, R3.reuse, R12, R20 ;  /* 0x0000000c03147224 */ /* 0x040fe200078e0214 */
[----:B------:R-:W-:Y:S01]  /*11df0*/  IABS R12, R16 ;  /* 0x00000010000c7213 */ /* 0x000fe20000000000 */
[----:B------:R-:W-:Y:S01]  /*11e00*/  IMAD.MOV R5, RZ, RZ, -R5 ;  /* 0x000000ffff057224 */ /* 0x000fe200078e0a05 */
[C---:B------:R-:W-:Y:S01]  /*11e10*/  ISETP.GT.U32.AND P1, PT, R3.reuse, R21, PT ;  /* 0x000000150300720c */ /* 0x040fe20003f24070 */
[----:B------:R-:W-:Y:S02]  /*11e20*/  IMAD.MOV.U32 R7, RZ, RZ, R17 ;  /* 0x000000ffff077224 */ /* 0x000fe400078e0011 */
[----:B------:R-:W-:Y:S02]  /*11e30*/  IMAD R2, R3, R5, R2 ;  /* 0x0000000503027224 */ /* 0x000fe400078e0202 */
[----:B------:R-:W-:Y:S01]  /*11e40*/  @!P2 IMAD.IADD R9, R9, 0x1, -R3 ;  /* 0x000000010909a824 */ /* 0x000fe200078e0a03 */
[----:B------:R-:W-:Y:S01]  /*11e50*/  ISETP.GT.U32.AND P2, PT, R3, R20, PT ;  /* 0x000000140300720c */ /* 0x000fe20003f44070 */
[----:B------:R-:W-:-:S04]  /*11e60*/  IMAD.HI.U32 R19, R4, R12, RZ ;  /* 0x0000000c04137227 */ /* 0x000fc800078e00ff */
[----:B------:R-:W-:Y:S01]  /*11e70*/  @!P6 IMAD.IADD R18, R18, 0x1, -R3 ;  /* 0x000000011212e824 */ /* 0x000fe200078e0a03 */
[----:B------:R-:W-:Y:S01]  /*11e80*/  ISETP.GT.U32.AND P6, PT, R3, R2, PT ;  /* 0x000000020300720c */ /* 0x000fe20003fc4070 */
[----:B------:R-:W-:-:S04]  /*11e90*/  IMAD.HI.U32 R17, R4, R13, RZ ;  /* 0x0000000d04117227 */ /* 0x000fc800078e00ff */
[----:B------:R-:W-:Y:S02]  /*11ea0*/  IMAD.MOV R19, RZ, RZ, -R19 ;  /* 0x000000ffff137224 */ /* 0x000fe400078e0a13 */
[----:B------:R-:W-:Y:S01]  /*11eb0*/  @!P4 IMAD.MOV R7, RZ, RZ, -R7 ;  /* 0x000000ffff07c224 */ /* 0x000fe200078e0a07 */
[----:B------:R-:W-:Y:S01]  /*11ec0*/  ISETP.GE.AND P4, PT, R11, RZ, PT ;  /* 0x000000ff0b00720c */ /* 0x000fe20003f86270 */
[----:B------:R-:W-:Y:S02]  /*11ed0*/  IMAD.MOV R17, RZ, RZ, -R17 ;  /* 0x000000ffff117224 */ /* 0x000fe400078e0a11 */
[----:B------:R-:W-:Y:S01]  /*11ee0*/  IMAD R12, R3, R19, R12 ;  /* 0x00000013030c7224 */ /* 0x000fe200078e020c */
[----:B------:R0:W-:Y:S01]  /*11ef0*/  STL [R1+0x468], R7 ;  /* 0x0004680701007387 */ /* 0x0001e20000100800 */
[----:B------:R-:W-:Y:S01]  /*11f00*/  @!P1 IMAD.IADD R21, R21, 0x1, -R3 ;  /* 0x0000000115159824 */ /* 0x000fe200078e0a03 */
[----:B------:R-:W-:Y:S01]  /*11f10*/  ISETP.GE.AND P1, PT, R10, RZ, PT ;  /* 0x000000ff0a00720c */ /* 0x000fe20003f26270 */
[----:B------:R-:W-:-:S02]  /*11f20*/  IMAD R13, R3, R17, R13 ;  /* 0x00000011030d7224 */ /* 0x000fc400078e020d */
[--C-:B------:R-:W-:Y:S01]  /*11f30*/  @!P2 IMAD.IADD R20, R20, 0x1, -R3.reuse ;  /* 0x000000011414a824 */ /* 0x100fe200078e0a03 */
[C---:B------:R-:W-:Y:S01]  /*11f40*/  ISETP.GT.U32.AND P2, PT, R3.reuse, R12, PT ;  /* 0x0000000c0300720c */ /* 0x040fe20003f44070 */
[----:B------:R-:W-:Y:S02]  /*11f50*/  VIADD R11, R0, 0xa8 ;  /* 0x000000a8000b7836 */ /* 0x000fe40000000000 */
[----:B------:R-:W-:Y:S01]  /*11f60*/  @!P6 IMAD.IADD R2, R2, 0x1, -R3 ;  /* 0x000000010202e824 */ /* 0x000fe200078e0a03 */
[C---:B------:R-:W-:Y:S01]  /*11f70*/  ISETP.GT.U32.AND P6, PT, R3.reuse, R13, PT ;  /* 0x0000000d0300720c */ /* 0x040fe20003fc4070 */
[----:B0-----:R-:W-:Y:S01]  /*11f80*/  IMAD.MOV.U32 R7, RZ, RZ, R21 ;  /* 0x000000ffff077224 */ /* 0x001fe200078e0015 */
[----:B------:R-:W-:Y:S01]  /*11f90*/  IABS R10, R11 ;  /* 0x0000000b000a7213 */ /* 0x000fe20000000000 */
[----:B------:R-:W-:Y:S02]  /*11fa0*/  VIADD R19, R0, 0xa6 ;  /* 0x000000a600137836 */ /* 0x000fe40000000000 */
[----:B------:R-:W-:Y:S01]  /*11fb0*/  @!P5 IMAD.MOV R7, RZ, RZ, -R7 ;  /* 0x000000ffff07d224 */ /* 0x000fe200078e0a07 */
[----:B------:R-:W-:Y:S01]  /*11fc0*/  ISETP.GT.U32.AND P5, PT, R3, R2, PT ;  /* 0x000000020300720c */ /* 0x000fe20003fa4070 */
[----:B------:R-:W-:Y:S01]  /*11fd0*/  IMAD.HI.U32 R23, R4, R10, RZ ;  /* 0x0000000a04177227 */ /* 0x000fe200078e00ff */
[----:B------:R-:W-:-:S02]  /*11fe0*/  IABS R24, R19 ;  /* 0x0000001300187213 */ /* 0x000fc40000000000 */
[----:B------:R0:W-:Y:S01]  /*11ff0*/  STL [R1+0x464], R7 ;  /* 0x0004640701007387 */ /* 0x0001e20000100800 */
[----:B------:R-:W-:Y:S02]  /*12000*/  VIADD R15, R0, 0xa7 ;  /* 0x000000a7000f7836 */ /* 0x000fe40000000000 */
[----:B------:R-:W-:Y:S01]  /*12010*/  @!P2 IMAD.IADD R12, R12, 0x1, -R3 ;  /* 0x000000010c0ca824 */ /* 0x000fe200078e0a03 */
[----:B------:R-:W-:Y:S01]  /*12020*/  ISETP.GT.U32.AND P2, PT, R3, R20, PT ;  /* 0x000000140300720c */ /* 0x000fe20003f44070 */
[----:B------:R-:W-:Y:S01]  /*12030*/  IMAD.MOV R23, RZ, RZ, -R23 ;  /* 0x000000ffff177224 */ /* 0x000fe200078e0a17 */
[----:B------:R-:W-:Y:S01]  /*12040*/  IABS R5, R15 ;  /* 0x0000000f00057213 */ /* 0x000fe20000000000 */
[----:B------:R-:W-:Y:S01]  /*12050*/  @!P6 IMAD.IADD R13, R13, 0x1, -R3 ;  /* 0x000000010d0de824 */ /* 0x000fe200078e0a03 */
[C---:B------:R-:W-:Y:S01]  /*12060*/  ISETP.GT.U32.AND P6, PT, R3.reuse, R12, PT ;  /* 0x0000000c0300720c */ /* 0x040fe20003fc4070 */
[----:B------:R-:W-:Y:S02]  /*12070*/  IMAD R10, R3, R23, R10 ;  /* 0x00000017030a7224 */ /* 0x000fe400078e020a */
[----:B0-----:R-:W-:-:S02]  /*12080*/  IMAD.MOV.U32 R7, RZ, RZ, R9 ;  /* 0x000000ffff077224 */ /* 0x001fc400078e0009 */
[----:B------:R-:W-:-:S04]  /*12090*/  IMAD.HI.U32 R23, R4, R24, RZ ;  /* 0x0000001804177227 */ /* 0x000fc800078e00ff */
[----:B------:R-:W-:Y:S01]  /*120a0*/  @!P3 IMAD.MOV R7, RZ, RZ, -R7 ;  /* 0x000000ffff07b224 */ /* 0x000fe200078e0a07 */
[----:B------:R-:W-:Y:S01]  /*120b0*/  ISETP.GT.U32.AND P3, PT, R3, R13, PT ;  /* 0x0000000d0300720c */ /* 0x000fe20003f64070 */
[----:B------:R-:W-:-:S03]  /*120c0*/  IMAD.HI.U32 R25, R4, R5, RZ ;  /* 0x0000000504197227 */ /* 0x000fc600078e00ff */
[----:B------:R0:W-:Y:S01]  /*120d0*/  STL [R1+0x460], R7 ;  /* 0x0004600701007387 */ /* 0x0001e20000100800 */
[----:B------:R-:W-:Y:S02]  /*120e0*/  IMAD.MOV R23, RZ, RZ, -R23 ;  /* 0x000000ffff177224 */ /* 0x000fe400078e0a17 */
[----:B------:R-:W-:Y:S02]  /*120f0*/  IMAD.MOV R25, RZ, RZ, -R25 ;  /* 0x000000ffff197224 */ /* 0x000fe400078e0a19 */
[C---:B------:R-:W-:Y:S02]  /*12100*/  IMAD R24, R3.reuse, R23, R24 ;  /* 0x0000001703187224 */ /* 0x040fe400078e0218 */
[----:B------:R-:W-:Y:S02]  /*12110*/  VIADD R17, R0, 0xa5 ;  /* 0x000000a500117836 */ /* 0x000fe40000000000 */
[C---:B------:R-:W-:Y:S02]  /*12120*/  IMAD R5, R3.reuse, R25, R5 ;  /* 0x0000001903057224 */ /* 0x040fe400078e0205 */
[----:B0-----:R-:W-:Y:S01]  /*12130*/  IMAD.MOV.U32 R7, RZ, RZ, R18 ;  /* 0x000000ffff077224 */ /* 0x001fe200078e0012 */
[----:B------:R-:W-:Y:S01]  /*12140*/  IABS R21, R17 ;  /* 0x0000001100157213 */ /* 0x000fe20000000000 */
[----:B------:R-:W-:Y:S01]  /*12150*/  @!P6 IMAD.IADD R12, R12, 0x1, -R3 ;  /* 0x000000010c0ce824 */ /* 0x000fe200078e0a03 */
[C---:B------:R-:W-:Y:S01]  /*12160*/  ISETP.GT.U32.AND P6, PT, R3.reuse, R24, PT ;  /* 0x000000180300720c */ /* 0x040fe20003fc4070 */
[----:B------:R-:W-:Y:S01]  /*12170*/  @!P4 IMAD.MOV R7, RZ, RZ, -R7 ;  /* 0x000000ffff07c224 */ /* 0x000fe200078e0a07 */
[C---:B------:R-:W-:Y:S01]  /*12180*/  ISETP.GT.U32.AND P4, PT, R3.reuse, R10, PT ;  /* 0x0000000a0300720c */ /* 0x040fe20003f84070 */
[--C-:B------:R-:W-:Y:S01]  /*12190*/  @!P2 IMAD.IADD R20, R20, 0x1, -R3.reuse ;  /* 0x000000011414a824 */ /* 0x100fe200078e0a03 */
[----:B------:R-:W-:Y:S01]  /*121a0*/  ISETP.GT.U32.AND P2, PT, R3, R5, PT ;  /* 0x000000050300720c */ /* 0x000fe20003f44070 */
[--C-:B------:R-:W-:Y:S01]  /*121b0*/  @!P5 IMAD.IADD R2, R2, 0x1, -R3.reuse ;  /* 0x000000010202d824 */ /* 0x100fe200078e0a03 */
[----:B------:R0:W-:Y:S01]  /*121c0*/  STL [R1+0x45c], R7 ;  /* 0x00045c0701007387 */ /* 0x0001e20000100800 */
[----:B------:R-:W-:Y:S01]  /*121d0*/  VIADD R18, R0, 0xa4 ;  /* 0x000000a400127836 */ /* 0x000fe20000000000 */
[----:B------:R-:W-:Y:S01]  /*121e0*/  ISETP.GE.AND P5, PT, R8, RZ, PT ;  /* 0x000000ff0800720c */ /* 0x000fe20003fa6270 */
[----:B------:R-:W-:Y:S01]  /*121f0*/  @!P3 IMAD.IADD R13, R13, 0x1, -R3 ;  /* 0x000000010d0db824 */ /* 0x000fe200078e0a03 */
[----:B------:R-:W-:Y:S01]  /*12200*/  ISETP.GE.AND P3, PT, R16, RZ, PT ;  /* 0x000000ff1000720c */ /* 0x000fe20003f66270 */
[----:B------:R-:W-:Y:S01]  /*12210*/  IMAD.HI.U32 R8, R4, R21, RZ ;  /* 0x0000001504087227 */ /* 0x000fe200078e00ff */
[----:B------:R-:W-:-:S03]  /*12220*/  IABS R9, R18 ;  /* 0x0000001200097213 */ /* 0x000fc60000000000 */
[----:B------:R-:W-:Y:S01]  /*12230*/  @!P4 IMAD.IADD R10, R10, 0x1, -R3 ;  /* 0x000000010a0ac824 */ /* 0x000fe200078e0a03 */
[----:B------:R-:W-:Y:S01]  /*12240*/  ISETP.GE.AND P4, PT, R22, RZ, PT ;  /* 0x000000ff1600720c */ /* 0x000fe20003f86270 */
[----:B0-----:R-:W-:Y:S02]  /*12250*/  IMAD.MOV.U32 R7, RZ, RZ, R20 ;  /* 0x000000ffff077224 */ /* 0x001fe400078e0014 */
[----:B------:R-:W-:Y:S02]  /*12260*/  IMAD.MOV R8, RZ, RZ, -R8 ;  /* 0x000000ffff087224 */ /* 0x000fe400078e0a08 */
[----:B------:R-:W-:Y:S01]  /*12270*/  @!P1 IMAD.MOV R7, RZ, RZ, -R7 ;  /* 0x000000ffff079224 */ /* 0x000fe200078e0a07 */
[C---:B------:R-:W-:Y:S01]  /*12280*/  ISETP.GT.U32.AND P1, PT, R3.reuse, R10, PT ;  /* 0x0000000a0300720c */ /* 0x040fe20003f24070 */
[----:B------:R-:W-:Y:S02]  /*12290*/  @!P6 IMAD.IADD R24, R24, 0x1, -R3 ;  /* 0x000000011818e824 */ /* 0x000fe400078e0a03 */
[----:B------:R-:W-:Y:S01]  /*122a0*/  IMAD.MOV.U32 R16, RZ, RZ, R9 ;  /* 0x000000ffff107224 */ /* 0x000fe200078e0009 */
[----:B------:R0:W-:Y:S01]  /*122b0*/  STL [R1+0x458], R7 ;  /* 0x0004580701007387 */ /* 0x0001e20000100800 */
[----:B------:R-:W-:Y:S01]  /*122c0*/  IMAD.MOV.U32 R23, RZ, RZ, R2 ;  /* 0x000000ffff177224 */ /* 0x000fe200078e0002 */
[----:B------:R-:W-:Y:S01]  /*122d0*/  ISETP.GT.U32.AND P6, PT, R3, R24, PT ;  /* 0x000000180300720c */ /* 0x000fe20003fc4070 */
[----:B------:R-:W-:Y:S01]  /*122e0*/  @!P2 IMAD.IADD R5, R5, 0x1, -R3 ;  /* 0x000000010505a824 */ /* 0x000fe200078e0a03 */
[----:B------:R-:W-:Y:S01]  /*122f0*/  ISETP.GE.AND P2, PT, R11, RZ, PT ;  /* 0x000000ff0b00720c */ /* 0x000fe20003f46270 */
[----:B------:R-:W-:-:S02]  /*12300*/  IMAD R8, R3, R8, R21 ;  /* 0x0000000803087224 */ /* 0x000fc400078e0215 */
[----:B------:R-:W-:Y:S02]  /*12310*/  IMAD.MOV.U32 R2, RZ, RZ, R13 ;  /* 0x000000ffff027224 */ /* 0x000fe400078e000d */
[----:B------:R-:W-:-:S04]  /*12320*/  IMAD.HI.U32 R11, R4, R16, RZ ;  /* 0x00000010040b7227 */ /* 0x000fc800078e00ff */
[----:B0-----:R-:W-:Y:S02]  /*12330*/  IMAD.MOV.U32 R7, RZ, RZ, R12 ;  /* 0x000000ffff077224 */ /* 0x001fe400078e000c */
[----:B------:R-:W-:Y:S01]  /*12340*/  @!P5 IMAD.MOV R23, RZ, RZ, -R23 ;  /* 0x000000ffff17d224 */ /* 0x000fe200078e0a17 */
[----:B------:R-:W-:Y:S01]  /*12350*/  ISETP.GT.U32.AND P5, PT, R3, R5, PT ;  /* 0x000000050300720c */ /* 0x000fe20003fa4070 */
[----:B------:R-:W-:Y:S01]  /*12360*/  @!P3 IMAD.MOV R7, RZ, RZ, -R7 ;  /* 0x000000ffff07b224 */ /* 0x000fe200078e0a07 */
[----:B------:R-:W-:Y:S01]  /*12370*/  ISETP.GE.AND P3, PT, R15, RZ, PT ;  /* 0x000000ff0f00720c */ /* 0x000fe20003f66270 */
[----:B------:R-:W-:Y:S01]  /*12380*/  @!P4 IMAD.MOV R2, RZ, RZ, -R2 ;  /* 0x000000ffff02c224 */ /* 0x000fe200078e0a02 */
[----:B------:R-:W-:Y:S01]  /*12390*/  ISETP.GT.U32.AND P4, PT, R3, R8, PT ;  /* 0x000000080300720c */ /* 0x000fe20003f84070 */
[----:B------:R-:W-:Y:S01]  /*123a0*/  IMAD.MOV R11, RZ, RZ, -R11 ;  /* 0x000000ffff0b7224 */ /* 0x000fe200078e0a0b */
[----:B------:R-:W-:Y:S01]  /*123b0*/  STL [R1+0x454], R23 ;  /* 0x0004541701007387 */ /* 0x000fe20000100800 */
[----:B------:R-:W-:-:S02]  /*123c0*/  VIADD R9, R0, 0xa3 ;  /* 0x000000a300097836 */ /* 0x000fc40000000000 */
[--C-:B------:R-:W-:Y:S01]  /*123d0*/  @!P6 IMAD.IADD R24, R24, 0x1, -R3.reuse ;  /* 0x000000011818e824 */ /* 0x100fe200078e0a03 */
[----:B------:R-:W-:Y:S01]  /*123e0*/  STL [R1+0x450], R7 ;  /* 0x0004500701007387 */ /* 0x000fe20000100800 */
[--C-:B------:R-:W-:Y:S01]  /*123f0*/  @!P1 IMAD.IADD R10, R10, 0x1, -R3.reuse ;  /* 0x000000010a0a9824 */ /* 0x100fe200078e0a03 */
[----:B------:R-:W-:Y:S01]  /*12400*/  IABS R12, R9 ;  /* 0x00000009000c7213 */ /* 0x000fe20000000000 */
[--C-:B------:R-:W-:Y:S01]  /*12410*/  @!P5 IMAD.IADD R5, R5, 0x1, -R3.reuse ;  /* 0x000000010505d824 */ /* 0x100fe200078e0a03 */
[----:B------:R0:W-:Y:S01]  /*12420*/  STL [R1+0x44c], R2 ;  /* 0x00044c0201007387 */ /* 0x0001e20000100800 */
[----:B------:R-:W-:Y:S01]  /*12430*/  ISETP.GE.AND P1, PT, R19, RZ, PT ;  /* 0x000000ff1300720c */ /* 0x000fe20003f26270 */
[----:B------:R-:W-:Y:S01]  /*12440*/  VIADD R19, R0, 0xa1 ;  /* 0x000000a100137836 */ /* 0x000fe20000000000 */
[----:B------:R-:W-:Y:S01]  /*12450*/  ISETP.GE.AND P5, PT, R17, RZ, PT ;  /* 0x000000ff1100720c */ /* 0x000fe20003fa6270 */
[----:B------:R-:W-:Y:S02]  /*12460*/  @!P4 IMAD.IADD R8, R8, 0x1, -R3 ;  /* 0x000000010808c824 */ /* 0x000fe400078e0a03 */
[----:B------:R-:W-:Y:S01]  /*12470*/  IMAD.HI.U32 R13, R4, R12, RZ ;  /* 0x0000000c040d7227 */ /* 0x000fe200078e00ff */
[----:B------:R-:W-:-:S02]  /*12480*/  IABS R21, R19 ;  /* 0x0000001300157213 */ /* 0x000fc40000000000 */
[C---:B------:R-:W-:Y:S01]  /*12490*/  ISETP.GT.U32.AND P4, PT, R3.reuse, R8, PT ;  /* 0x000000080300720c */ /* 0x040fe20003f84070 */
[C---:B0-----:R-:W-:Y:S02]  /*124a0*/  IMAD R2, R3.reuse, R11, R16 ;  /* 0x0000000b03027224 */ /* 0x041fe400078e0210 */
[C---:B------:R-:W-:Y:S02]  /*124b0*/  VIADD R11, R0.reuse, 0xa2 ;  /* 0x000000a2000b7836 */ /* 0x040fe40000000000 */
[----:B------:R-:W-:Y:S01]  /*124c0*/  IMAD.MOV R13, RZ, RZ, -R13 ;  /* 0x000000ffff0d7224 */ /* 0x000fe200078e0a0d */
[C---:B------:R-:W-:Y:S01]  /*124d0*/  ISETP.GT.U32.AND P6, PT, R3.reuse, R2, PT ;  /* 0x000000020300720c */ /* 0x040fe20003fc4070 */
[----:B------:R-:W-:Y:S01]  /*124e0*/  IMAD.MOV.U32 R7, RZ, RZ, R10 ;  /* 0x000000ffff077224 */ /* 0x000fe200078e000a */
[----:B------:R-:W-:Y:S01]  /*124f0*/  IABS R15, R11 ;  /* 0x0000000b000f7213 */ /* 0x000fe20000000000 */
[----:B------:R-:W-:Y:S02]  /*12500*/  IMAD R10, R3, R13, R12 ;  /* 0x0000000d030a7224 */ /* 0x000fe400078e020c */
[----:B------:R-:W-:-:S02]  /*12510*/  VIADD R12, R0, 0xa0 ;  /* 0x000000a0000c7836 */ /* 0x000fc40000000000 */
[----:B------:R-:W-:-:S03]  /*12520*/  IMAD.HI.U32 R16, R4, R15, RZ ;  /* 0x0000000f04107227 */ /* 0x000fc600078e00ff */
[----:B------:R-:W-:Y:S01]  /*12530*/  IABS R13, R12 ;  /* 0x0000000c000d7213 */ /* 0x000fe20000000000 */
[--C-:B------:R-:W-:Y:S01]  /*12540*/  @!P4 IMAD.IADD R8, R8, 0x1, -R3.reuse ;  /* 0x000000010808c824 */ /* 0x100fe200078e0a03 */
[C---:B------:R-:W-:Y:S01]  /*12550*/  ISETP.GT.U32.AND P4, PT, R3.reuse, R10, PT ;  /* 0x0000000a0300720c */ /* 0x040fe20003f84070 */
[----:B------:R-:W-:Y:S02]  /*12560*/  @!P6 IMAD.IADD R2, R2, 0x1, -R3 ;  /* 0x000000010202e824 */ /* 0x000fe400078e0a03 */
[----:B------:R-:W-:Y:S02]  /*12570*/  IMAD.MOV R16, RZ, RZ, -R16 ;  /* 0x000000ffff107224 */ /* 0x000fe400078e0a10 */
[----:B------:R-:W-:Y:S01]  /*12580*/  @!P2 IMAD.MOV R7, RZ, RZ, -R7 ;  /* 0x000000ffff07a224 */ /* 0x000fe200078e0a07 */
[C---:B------:R-:W-:Y:S01]  /*12590*/  ISETP.GT.U32.AND P6, PT, R3.reuse, R2, PT ;  /* 0x000000020300720c */ /* 0x040fe20003fc4070 */
[----:B------:R-:W-:Y:S01]  /*125a0*/  IMAD R15, R3, R16, R15 ;  /* 0x00000010030f7224 */ /* 0x000fe200078e020f */
[----:B------:R-:W-:Y:S01]  /*125b0*/  ISETP.GE.AND P2, PT, R18, RZ, PT ;  /* 0x000000ff1200720c */ /* 0x000fe20003f46270 */
[----:B------:R-:W-:Y:S01]  /*125c0*/  IMAD.HI.U32 R20, R4, R21, RZ ;  /* 0x0000001504147227 */ /* 0x000fe200078e00ff */
[----:B------:R0:W-:Y:S03]  /*125d0*/  STL [R1+0x448], R7 ;  /* 0x0004480701007387 */ /* 0x0001e60000100800 */
[----:B------:R-:W-:-:S02]  /*125e0*/  VIADD R18, R0, 0x9f ;  /* 0x0000009f00127836 */ /* 0x000fc40000000000 */
[----:B------:R-:W-:-:S03]  /*125f0*/  IMAD.HI.U32 R23, R4, R13, RZ ;  /* 0x0000000d04177227 */ /* 0x000fc600078e00ff */
[----:B------:R-:W-:Y:S01]  /*12600*/  IABS R17, R18 ;  /* 0x0000001200117213 */ /* 0x000fe20000000000 */
[----:B------:R-:W-:Y:S01]  /*12610*/  @!P6 IMAD.IADD R2, R2, 0x1, -R3 ;  /* 0x000000010202e824 */ /* 0x000fe200078e0a03 */
[----:B------:R-:W-:Y:S01]  /*12620*/  ISETP.GT.U32.AND P6, PT, R3, R15, PT ;  /* 0x0000000f0300720c */ /* 0x000fe20003fc4070 */
        /* <DEDUP_REMOVED lines=9> */
[C---:B------:R-:W-:Y:S01]  /*126c0*/  IMAD R20, R3.reuse, R20, R21 ;  /* 0x0000001403147224 */ /* 0x040fe200078e0215 */
[----:B------:R0:W-:Y:S01]  /*126d0*/  STL [R1+0x430], R7 ;  /* 0x0004300701007387 */ /* 0x0001e20000100800 */
[----:B------:R-:W-:-:S02]  /*126e0*/  IMAD R13, R3, R23, R13 ;  /* 0x00000017030d7224 */ /* 0x000fc400078e020d */
[----:B------:R-:W-:Y:S01]  /*126f0*/  IMAD.HI.U32 R22, R4, R17, RZ ;  /* 0x0000001104167227 */ /* 0x000fe200078e00ff */
[----:B------:R-:W-:-:S03]  /*12700*/  ISETP.GT.U32.AND P1, PT, R3, R20, PT ;  /* 0x000000140300720c */ /* 0x000fc60003f24070 */
[----:B------:R-:W-:Y:S02]  /*12710*/  @!P6 IMAD.IADD R15, R15, 0x1, -R3 ;  /* 0x000000010f0fe824 */ /* 0x000fe400078e0a03 */
[----:B------:R-:W-:Y:S02]  /*12720*/  IMAD.MOV R22, RZ, RZ, -R22 ;  /* 0x000000ffff167224 */ /* 0x000fe400078e0a16 */
[----:B0-----:R-:W-:Y:S01]  /*12730*/  IMAD.MOV.U32 R7, RZ, RZ, R8 ;  /* 0x000000ffff077224 */ /* 0x001fe200078e0008 */
[----:B------:R-:W-:Y:S01]  /*12740*/  ISETP.GT.U32.AND P6, PT, R3, R15, PT ;  /* 0x0000000f0300720c */ /* 0x000fe20003fc4070 */
[----:B------:R-:W-:Y:S01]  /*12750*/  @!P2 IMAD.MOV R2, RZ, RZ, -R2 ;  /* 0x000000ffff02a224 */ /* 0x000fe200078e0a02 */
[----:B------:R-:W-:Y:S01]  /*12760*/  ISETP.GE.AND P2, PT, R11, RZ, PT ;  /* 0x000000ff0b00720c */ /* 0x000fe20003f46270 */
[----:B------:R-:W-:Y:S01]  /*12770*/  @!P5 IMAD.MOV R7, RZ, RZ, -R7 ;  /* 0x000000ffff07d224 */ /* 0x000fe200078e0a07 */
[C---:B------:R-:W-:Y:S01]  /*12780*/  ISETP.GT.U32.AND P5, PT, R3.reuse, R13, PT ;  /* 0x0000000d0300720c */ /* 0x040fe20003fa4070 */
[----:B------:R-:W-:-:S02]  /*12790*/  IMAD R17, R3, R22, R17 ;  /* 0x0000001603117224 */ /* 0x000fc400078e0211 */
[----:B------:R-:W-:Y:S01]  /*127a0*/  VIADD R16, R0, 0x9e ;  /* 0x0000009e00107836 */ /* 0x000fe20000000000 */
[----:B------:R0:W-:Y:S01]  /*127b0*/  STL [R1+0x3f0], R7 ;  /* 0x0003f00701007387 */ /* 0x0001e20000100800 */
[--C-:B------:R-:W-:Y:S01]  /*127c0*/  @!P3 IMAD.IADD R10, R10, 0x1, -R3.reuse ;  /* 0x000000010a0ab824 */ /* 0x100fe200078e0a03 */
[----:B------:R-:W-:Y:S01]  /*127d0*/  ISETP.GT.U32.AND P3, PT, R3, R17, PT ;  /* 0x000000110300720c */ /* 0x000fe20003f64070 */
[--C-:B------:R-:W-:Y:S01]  /*127e0*/  @!P1 IMAD.IADD R20, R20, 0x1, -R3.reuse ;  /* 0x0000000114149824 */ /* 0x100fe200078e0a03 */
[----:B------:R1:W-:Y:S01]  /*127f0*/  STL [R1+0x3d8], R2 ;  /* 0x0003d80201007387 */ /* 0x0003e20000100800 */
[----:B------:R-:W-:Y:S01]  /*12800*/  IABS R9, R16 ;  /* 0x0000001000097213 */ /* 0x000fe20000000000 */
[----:B------:R-:W-:Y:S01]  /*12810*/  @!P6 IMAD.IADD R15, R15, 0x1, -R3 ;  /* 0x000000010f0fe824 */ /* 0x000fe200078e0a03 */
[----:B------:R-:W-:Y:S01]  /*12820*/  ISETP.GE.AND P6, PT, R19, RZ, PT ;  /* 0x000000ff1300720c */ /* 0x000fe20003fc6270 */
[----:B------:R-:W-:Y:S01]  /*12830*/  VIADD R24, R0, 0x93 ;  /* 0x0000009300187836 */ /* 0x000fe20000000000 */
[----:B------:R-:W-:Y:S01]  /*12840*/  ISETP.GE.AND P1, PT, R12, RZ, PT ;  /* 0x000000ff0c00720c */ /* 0x000fe20003f26270 */
[----:B0-----:R-:W-:-:S02]  /*12850*/  IMAD.MOV.U32 R7, RZ, RZ, R10 ;  /* 0x000000ffff077224 */ /* 0x001fc400078e000a */
[----:B------:R-:W-:Y:S01]  /*12860*/  @!P5 IMAD.IADD R13, R13, 0x1, -R3 ;  /* 0x000000010d0dd824 */ /* 0x000fe200078e0a03 */
[----:B------:R-:W-:Y:S01]  /*12870*/  ISETP.GT.U32.AND P5, PT, R3, R20, PT ;  /* 0x000000140300720c */ /* 0x000fe20003fa4070 */
[----:B-1----:R-:W-:Y:S01]  /*12880*/  VIADD R2, R0, 0x9d ;  /* 0x0000009d00027836 */ /* 0x002fe20000000000 */
[----:B------:R-:W-:Y:S01]  /*12890*/  IABS R21, R24 ;  /* 0x0000001800157213 */ /* 0x000fe20000000000 */
[----:B------:R-:W-:-:S03]  /*128a0*/  IMAD.HI.U32 R5, R4, R9, RZ ;  /* 0x0000000904057227 */ /* 0x000fc600078e00ff */
[----:B------:R-:W-:Y:S01]  /*128b0*/  IABS R8, R2 ;  /* 0x0000000200087213 */ /* 0x000fe20000000000 */
[----:B------:R-:W-:Y:S01]  /*128c0*/  @!P4 IMAD.MOV R7, RZ, RZ, -R7 ;  /* 0x000000ffff07c224 */ /* 0x000fe200078e0a07 */
[----:B------:R-:W-:Y:S01]  /*128d0*/  ISETP.GT.U32.AND P4, PT, R3, R13, PT ;  /* 0x0000000d0300720c */ /* 0x000fe20003f84070 */
[----:B------:R-:W-:Y:S02]  /*128e0*/  IMAD.MOV R5, RZ, RZ, -R5 ;  /* 0x000000ffff057224 */ /* 0x000fe400078e0a05 */
[----:B------:R-:W-:Y:S01]  /*128f0*/  IMAD.HI.U32 R10, R4, R8, RZ ;  /* 0x00000008040a7227 */ /* 0x000fe200078e00ff */
[----:B------:R0:W-:Y:S03]  /*12900*/  STL [R1+0x3c4], R7 ;  /* 0x0003c40701007387 */ /* 0x0001e60000100800 */
[----:B------:R-:W-:Y:S02]  /*12910*/  @!P3 IMAD.IADD R17, R17, 0x1, -R3 ;  /* 0x000000011111b824 */ /* 0x000fe400078e0a03 */
[----:B------:R-:W-:-:S02]  /*12920*/  IMAD R5, R3, R5, R9 ;  /* 0x0000000503057224 */ /* 0x000fc400078e0209 */
[----:B------:R-:W-:Y:S01]  /*12930*/  IMAD.MOV R10, RZ, RZ, -R10 ;  /* 0x000000ffff0a7224 */ /* 0x000fe200078e0a0a */
[C---:B------:R-:W-:Y:S01]  /*12940*/  ISETP.GT.U32.AND P3, PT, R3.reuse, R17, PT ;  /* 0x000000110300720c */ /* 0x040fe20003f64070 */
[----:B------:R-:W-:Y:S01]  /*12950*/  @!P5 IMAD.IADD R20, R20, 0x1, -R3 ;  /* 0x000000011414d824 */ /* 0x000fe200078e0a03 */
[C---:B------:R-:W-:Y:S01]  /*12960*/  ISETP.GT.U32.AND P5, PT, R3.reuse, R5, PT ;  /* 0x000000050300720c */ /* 0x040fe20003fa4070 */
[----:B0-----:R-:W-:Y:S02]  /*12970*/  IMAD.MOV.U32 R7, RZ, RZ, R15 ;  /* 0x000000ffff077224 */ /* 0x001fe400078e000f */
[----:B------:R-:W-:Y:S02]  /*12980*/  VIADD R9, R0, 0x9c ;  /* 0x0000009c00097836 */ /* 0x000fe40000000000 */
[----:B------:R-:W-:Y:S01]  /*12990*/  @!P2 IMAD.MOV R7, RZ, RZ, -R7 ;  /* 0x000000ffff07a224 */ /* 0x000fe200078e0a07 */
[----:B------:R-:W-:Y:S01]  /*129a0*/  ISETP.GE.AND P2, PT, R18, RZ, PT ;  /* 0x000000ff1200720c */ /* 0x000fe20003f46270 */
[----:B------:R-:W-:Y:S01]  /*129b0*/  IMAD R18, R3, R10, R8 ;  /* 0x0000000a03127224 */ /* 0x000fe200078e0208 */
[----:B------:R-:W-:Y:S01]  /*129c0*/  IABS R11, R9 ;  /* 0x00000009000b7213 */ /* 0x000fe20000000000 */
[----:B------:R-:W-:Y:S01]  /*129d0*/  @!P4 IMAD.IADD R13, R13, 0x1, -R3 ;  /* 0x000000010d0dc824 */ /* 0x000fe200078e0a03 */
[----:B------:R0:W-:Y:S01]  /*129e0*/  STL [R1+0x3c0], R7 ;  /* 0x0003c00701007387 */ /* 0x0001e20000100800 */
[----:B------:R-:W-:Y:S01]  /*129f0*/  VIADD R10, R0, 0x9b ;  /* 0x0000009b000a7836 */ /* 0x000fe20000000000 */
[----:B------:R-:W-:Y:S01]  /*12a00*/  ISETP.GT.U32.AND P4, PT, R3, R18, PT ;  /* 0x000000120300720c */ /* 0x000fe20003f84070 */
[----:B------:R-:W-:-:S03]  /*12a10*/  IMAD.HI.U32 R12, R4, R11, RZ ;  /* 0x0000000b040c7227 */ /* 0x000fc600078e00ff */
[----:B------:R-:W-:Y:S01]  /*12a20*/  IABS R15, R10 ;  /* 0x0000000a000f7213 */ /* 0x000fe20000000000 */
[--C-:B------:R-:W-:Y:S01]  /*12a30*/  @!P3 IMAD.IADD R17, R17, 0x1, -R3.reuse ;  /* 0x000000011111b824 */ /* 0x100fe200078e0a03 */
[----:B------:R-:W-:Y:S01]  /*12a40*/  ISETP.GE.AND P3, PT, R16, RZ, PT ;  /* 0x000000ff1000720c */ /* 0x000fe20003f66270 */
[--C-:B------:R-:W-:Y:S01]  /*12a50*/  @!P5 IMAD.IADD R5, R5, 0x1, -R3.reuse ;  /* 0x000000010505d824 */ /* 0x100fe200078e0a03 */
[----:B------:R-:W-:Y:S01]  /*12a60*/  ISETP.GE.AND P5, PT, R2, RZ, PT ;  /* 0x000000ff0200720c */ /* 0x000fe20003fa6270 */
[----:B0-----:R-:W-:Y:S02]  /*12a70*/  IMAD.MOV.U32 R7, RZ, RZ, R20 ;  /* 0x000000ffff077224 */ /* 0x001fe400078e0014 */
[----:B------:R-:W-:Y:S02]  /*12a80*/  IMAD.MOV R16, RZ, RZ, -R12 ;  /* 0x000000ffff107224 */ /* 0x000fe400078e0a0c */
[----:B------:R-:W-:Y:S01]  /*12a90*/  @!P4 IMAD.IADD R18, R18, 0x1, -R3 ;  /* 0x000000011212c824 */ /* 0x000fe200078e0a03 */
[----:B------:R-:W-:Y:S01]  /*12aa0*/  ISETP.GT.U32.AND P4, PT, R3, R5, PT ;  /* 0x000000050300720c */ /* 0x000fe20003f84070 */
[----:B------:R-:W-:-:S02]  /*12ab0*/  @!P6 IMAD.MOV R7, RZ, RZ, -R7 ;  /* 0x000000ffff07e224 */ /* 0x000fc400078e0a07 */
[C---:B------:R-:W-:Y:S01]  /*12ac0*/  IMAD R2, R3.reuse, R16, R11 ;  /* 0x0000001003027224 */ /* 0x040fe200078e020b */
[----:B------:R-:W-:Y:S01]  /*12ad0*/  ISETP.GT.U32.AND P6, PT, R3, R18, PT ;  /* 0x000000120300720c */ /* 0x000fe20003fc4070 */
[----:B------:R-:W-:Y:S01]  /*12ae0*/  VIADD R8, R0, 0x9a ;  /* 0x0000009a00087836 */ /* 0x000fe20000000000 */
[----:B------:R0:W-:Y:S01]  /*12af0*/  STL [R1+0x3bc], R7 ;  /* 0x0003bc0701007387 */ /* 0x0001e20000100800 */
[----:B------:R-:W-:-:S03]  /*12b00*/  IMAD.HI.U32 R11, R4, R15, RZ ;  /* 0x0000000f040b7227 */ /* 0x000fc600078e00ff */
[----:B------:R-:W-:Y:S01]  /*12b10*/  IABS R12, R8 ;  /* 0x00000008000c7213 */ /* 0x000fe20000000000 */
[----:B------:R-:W-:Y:S02]  /*12b20*/  IMAD.MOV R11, RZ, RZ, -R11 ;  /* 0x000000ffff0b7224 */ /* 0x000fe400078e0a0b */
[----:B------:R-:W-:Y:S01]  /*12b30*/  @!P1 IMAD.MOV R13, RZ, RZ, -R13 ;  /* 0x000000ffff0d9224 */ /* 0x000fe200078e0a0d */
[----:B------:R-:W-:Y:S01]  /*12b40*/  ISETP.GE.AND P1, PT, R9, RZ, PT ;  /* 0x000000ff0900720c */ /* 0x000fe20003f26270 */
[----:B------:R-:W-:Y:S02]  /*12b50*/  IMAD R15, R3, R11, R15 ;  /* 0x0000000b030f7224 */ /* 0x000fe400078e020f */
[----:B0-----:R-:W-:Y:S01]  /*12b60*/  IMAD.MOV.U32 R7, RZ, RZ, R17 ;  /* 0x000000ffff077224 */ /* 0x001fe200078e0011 */
[----:B------:R0:W-:Y:S01]  /*12b70*/  STL [R1+0x38c], R13 ;  /* 0x00038c0d01007387 */ /* 0x0001e20000100800 */
[----:B------:R-:W-:Y:S01]  /*12b80*/  @!P4 IMAD.IADD R5, R5, 0x1, -R3 ;  /* 0x000000010505c824 */ /* 0x000fe200078e0a03 */
[C---:B------:R-:W-:Y:S01]  /*12b90*/  ISETP.GT.U32.AND P4, PT, R3.reuse, R15, PT ;  /* 0x0000000f0300720c */ /* 0x040fe20003f84070 */
[----:B------:R-:W-:Y:S01]  /*12ba0*/  @!P2 IMAD.MOV R7, RZ, RZ, -R7 ;  /* 0x000000ffff07a224 */ /* 0x000fe200078e0a07 */
[----:B------:R-:W-:Y:S01]  /*12bb0*/  ISETP.GT.U32.AND P2, PT, R3, R2, PT ;  /* 0x000000020300720c */ /* 0x000fe20003f44070 */
[----:B------:R-:W-:Y:S01]  /*12bc0*/  @!P6 IMAD.IADD R18, R18, 0x1, -R3 ;  /* 0x000000011212e824 */ /* 0x000fe200078e0a03 */
[----:B------:R-:W-:Y:S01]  /*12bd0*/  ISETP.GE.AND P6, PT, R10, RZ, PT ;  /* 0x000000ff0a00720c */ /* 0x000fe20003fc6270 */
[C---:B------:R-:W-:Y:S01]  /*12be0*/  VIADD R11, R0.reuse, 0x98 ;  /* 0x00000098000b7836 */ /* 0x040fe20000000000 */
[----:B------:R1:W-:Y:S01]  /*12bf0*/  STL [R1+0x388], R7 ;  /* 0x0003880701007387 */ /* 0x0003e20000100800 */
[----:B------:R-:W-:-:S02]  /*12c00*/  VIADD R9, R0, 0x99 ;  /* 0x0000009900097836 */ /* 0x000fc40000000000 */
[----:B0-----:R-:W-:-:S04]  /*12c10*/  IMAD.HI.U32 R13, R4, R12, RZ ;  /* 0x0000000c040d7227 */ /* 0x001fc800078e00ff */
[----:B------:R-:W-:Y:S01]  /*12c20*/  IMAD.MOV R16, RZ, RZ, -R13 ;  /* 0x000000ffff107224 */ /* 0x000fe200078e0a0d */
[----:B------:R-:W-:Y:S01]  /*12c30*/  IABS R13, R9 ;  /* 0x00000009000d7213 */ /* 0x000fe20000000000 */
[----:B------:R-:W-:Y:S02]  /*12c40*/  @!P2 IMAD.IADD R2, R2, 0x1, -R3 ;  /* 0x000000010202a824 */ /* 0x000fe400078e0a03 */
[----:B------:R-:W-:Y:S01]  /*12c50*/  IMAD R10, R3, R16, R12 ;  /* 0x00000010030a7224 */ /* 0x000fe200078e020c */
[----:B------:R-:W-:Y:S01]  /*12c60*/  IABS R16, R11 ;  /* 0x0000000b00107213 */ /* 0x000fe20000000000 */
[----:B-1----:R-:W-:Y:S02]  /*12c70*/  IMAD.MOV.U32 R7, RZ, RZ, R5 ;  /* 0x000000ffff077224 */ /* 0x002fe400078e0005 */
        /* <DEDUP_REMOVED lines=8> */
[----:B------:R-:W-:Y:S01]  /*12d00*/  VIADD R12, R0, 0x97 ;  /* 0x00000097000c7836 */ /* 0x000fe20000000000 */
[----:B------:R0:W-:Y:S01]  /*12d10*/  STL [R1+0x364], R7 ;  /* 0x0003640701007387 */ /* 0x0001e20000100800 */
[----:B------:R-:W-:Y:S02]  /*12d20*/  @!P2 IMAD.IADD R10, R10, 0x1, -R3 ;  /* 0x000000010a0aa824 */ /* 0x000fe400078e0a03 */
[C---:B------:R-:W-:Y:S01]  /*12d30*/  IMAD R13, R3.reuse, R16, R13 ;  /* 0x00000010030d7224 */ /* 0x040fe200078e020d */
[----:B------:R-:W-:Y:S01]  /*12d40*/  IABS R17, R12 ;  /* 0x0000000c00117213 */ /* 0x000fe20000000000 */
[--C-:B------:R-:W-:Y:S01]  /*12d50*/  @!P4 IMAD.IADD R2, R2, 0x1, -R3.reuse ;  /* 0x000000010202c824 */ /* 0x100fe200078e0a03 */
[C---:B------:R-:W-:Y:S01]  /*12d60*/  ISETP.GT.U32.AND P2, PT, R3.reuse, R10, PT ;  /* 0x0000000a0300720c */ /* 0x040fe20003f44070 */
[----:B------:R-:W-:Y:S01]  /*12d70*/  VIADD R23, R0, 0x91 ;  /* 0x0000009100177836 */ /* 0x000fe20000000000 */
[----:B------:R-:W-:Y:S01]  /*12d80*/  ISETP.GT.U32.AND P4, PT, R3, R13, PT ;  /* 0x0000000d0300720c */ /* 0x000fe20003f84070 */
[----:B------:R-:W-:-:S02]  /*12d90*/  @!P3 IMAD.IADD R15, R15, 0x1, -R3 ;  /* 0x000000010f0fb824 */ /* 0x000fc400078e0a03 */
[----:B0-----:R-:W-:Y:S02]  /*12da0*/  IMAD.MOV.U32 R7, RZ, RZ, R18 ;  /* 0x000000ffff077224 */ /* 0x001fe400078e0012 */
[----:B------:R-:W-:-:S04]  /*12db0*/  IMAD.HI.U32 R18, R4, R5, RZ ;  /* 0x0000000504127227 */ /* 0x000fc800078e00ff */
[----:B------:R-:W-:Y:S01]  /*12dc0*/  @!P5 IMAD.MOV R7, RZ, RZ, -R7 ;  /* 0x000000ffff07d224 */ /* 0x000fe200078e0a07 */
[----:B------:R-:W-:Y:S01]  /*12dd0*/  ISETP.GE.AND P5, PT, R8, RZ, PT ;  /* 0x000000ff0800720c */ /* 0x000fe20003fa6270 */
[----:B------:R-:W-:Y:S02]  /*12de0*/  IMAD.MOV R8, RZ, RZ, -R18 ;  /* 0x000000ffff087224 */ /* 0x000fe400078e0a12 */
[----:B------:R-:W-:Y:S01]  /*12df0*/  IMAD.MOV.U32 R16, RZ, RZ, R17 ;  /* 0x000000ffff107224 */ /* 0x000fe200078e0011 */
[----:B------:R0:W-:Y:S01]  /*12e00*/  STL [R1+0x368], R7 ;  /* 0x0003680701007387 */ /* 0x0001e20000100800 */
[C---:B------:R-:W-:Y:S02]  /*12e10*/  IMAD R8, R3.reuse, R8, R5 ;  /* 0x0000000803087224 */ /* 0x040fe400078e0205 */
[----:B------:R-:W-:Y:S02]  /*12e20*/  IMAD.MOV.U32 R19, RZ, RZ, R2 ;  /* 0x000000ffff137224 */ /* 0x000fe400078e0002 */
[----:B------:R-:W-:Y:S01]  /*12e30*/  IMAD.HI.U32 R2, R4, R16, RZ ;  /* 0x0000001004027227 */ /* 0x000fe200078e00ff */
[----:B------:R-:W-:-:S03]  /*12e40*/  ISETP.GT.U32.AND P3, PT, R3, R8, PT ;  /* 0x000000080300720c */ /* 0x000fc60003f64070 */
[----:B------:R-:W-:Y:S01]  /*12e50*/  @!P1 IMAD.MOV R19, RZ, RZ, -R19 ;  /* 0x000000ffff139224 */ /* 0x000fe200078e0a13 */
[----:B------:R-:W-:Y:S01]  /*12e60*/  ISETP.GE.AND P1, PT, R9, RZ, PT ;  /* 0x000000ff0900720c */ /* 0x000fe20003f26270 */
[----:B0-----:R-:W-:Y:S02]  /*12e70*/  IMAD.MOV.U32 R7, RZ, RZ, R15 ;  /* 0x000000ffff077224 */ /* 0x001fe400078e000f */
[----:B------:R-:W-:Y:S01]  /*12e80*/  IMAD.MOV R2, RZ, RZ, -R2 ;  /* 0x000000ffff027224 */ /* 0x000fe200078e0a02 */
[----:B------:R0:W-:Y:S01]  /*12e90*/  STL [R1+0x370], R19 ;  /* 0x0003701301007387 */ /* 0x0001e20000100800 */
[----:B------:R-:W-:Y:S01]  /*12ea0*/  @!P6 IMAD.MOV R7, RZ, RZ, -R7 ;  /* 0x000000ffff07e224 */ /* 0x000fe200078e0a07 */
[----:B------:R-:W-:Y:S01]  /*12eb0*/  ISETP.GE.AND P6, PT, R11, RZ, PT ;  /* 0x000000ff0b00720c */ /* 0x000fe20003fc6270 */
[--C-:B------:R-:W-:Y:S01]  /*12ec0*/  @!P2 IMAD.IADD R10, R10, 0x1, -R3.reuse ;  /* 0x000000010a0aa824 */ /* 0x100fe200078e0a03 */
[----:B------:R-:W-:Y:S01]  /*12ed0*/  ISETP.GE.AND P2, PT, R12, RZ, PT ;  /* 0x000000ff0c00720c */ /* 0x000fe20003f46270 */
[----:B------:R-:W-:Y:S01]  /*12ee0*/  @!P4 IMAD.IADD R13, R13, 0x1, -R3 ;  /* 0x000000010d0dc824 */ /* 0x000fe200078e0a03 */
[----:B------:R1:W-:Y:S01]  /*12ef0*/  STL [R1+0x378], R7 ;  /* 0x0003780701007387 */ /* 0x0003e20000100800 */
[----:B------:R-:W-:-:S02]  /*12f00*/  IMAD R16, R3, R2, R16 ;  /* 0x0000000203107224 */ /* 0x000fc400078e0210 */
[----:B------:R-:W-:Y:S01]  /*12f10*/  @!P3 IMAD.IADD R8, R8, 0x1, -R3 ;  /* 0x000000010808b824 */ /* 0x000fe200078e0a03 */
[C---:B------:R-:W-:Y:S01]  /*12f20*/  ISETP.GT.U32.AND P4, PT, R3.reuse, R13, PT ;  /* 0x0000000d0300720c */ /* 0x040fe20003f84070 */
[C---:B------:R-:W-:Y:S01]  /*12f30*/  VIADD R9, R0.reuse, 0x96 ;  /* 0x0000009600097836 */ /* 0x040fe20000000000 */
[----:B0-----:R-:W-:Y:S01]  /*12f40*/  IABS R19, R23 ;  /* 0x0000001700137213 */ /* 0x001fe20000000000 */
[C---:B------:R-:W-:Y:S01]  /*12f50*/  VIADD R12, R0.reuse, 0x95 ;  /* 0x00000095000c7836 */ /* 0x040fe20000000000 */
[----:B------:R-:W-:Y:S01]  /*12f60*/  ISETP.GT.U32.AND P3, PT, R3, R8, PT ;  /* 0x000000080300720c */ /* 0x000fe20003f64070 */
[----:B------:R-:W-:Y:S01]  /*12f70*/  VIADD R5, R0, 0x94 ;  /* 0x0000009400057836 */ /* 0x000fe20000000000 */
[----:B------:R-:W-:Y:S01]  /*12f80*/  IABS R11, R9 ;  /* 0x00000009000b7213 */ /* 0x000fe20000000000 */
[----:B-1----:R-:W-:Y:S01]  /*12f90*/  IMAD.MOV.U32 R7, RZ, RZ, R10 ;  /* 0x000000ffff077224 */ /* 0x002fe200078e000a */
[----:B------:R-:W-:Y:S01]  /*12fa0*/  IABS R2, R12 ;  /* 0x0000000c00027213 */ /* 0x000fe20000000000 */
[----:B------:R-:W-:Y:S01]  /*12fb0*/  IMAD.HI.U32 R17, R4, R21, RZ ;  /* 0x0000001504117227 */ /* 0x000fe200078e00ff */
[----:B------:R-:W-:-:S03]  /*12fc0*/  IABS R22, R5 ;  /* 0x0000000500167213 */ /* 0x000fc60000000000 */
[----:B------:R-:W-:Y:S01]  /*12fd0*/  @!P5 IMAD.MOV R7, RZ, RZ, -R7 ;  /* 0x000000ffff07d224 */ /* 0x000fe200078e0a07 */
[----:B------:R-:W-:Y:S01]  /*12fe0*/  ISETP.GT.U32.AND P5, PT, R3, R16, PT ;  /* 0x000000100300720c */ /* 0x000fe20003fa4070 */
[--C-:B------:R-:W-:Y:S01]  /*12ff0*/  @!P4 IMAD.IADD R13, R13, 0x1, -R3.reuse ;  /* 0x000000010d0dc824 */ /* 0x100fe200078e0a03 */
[----:B------:R-:W-:Y:S01]  /*13000*/  ISETP.GE.AND P4, PT, R9, RZ, PT ;  /* 0x000000ff0900720c */ /* 0x000fe20003f86270 */
[----:B------:R-:W-:Y:S01]  /*13010*/  IMAD.HI.U32 R15, R4, R11, RZ ;  /* 0x0000000b040f7227 */ /* 0x000fe200078e00ff */
[----:B------:R0:W-:Y:S03]  /*13020*/  STL [R1+0x384], R7 ;  /* 0x0003840701007387 */ /* 0x0001e60000100800 */
[----:B------:R-:W-:Y:S01]  /*13030*/  @!P3 IMAD.IADD R8, R8, 0x1, -R3 ;  /* 0x000000010808b824 */ /* 0x000fe200078e0a03 */
[----:B------:R-:W-:Y:S01]  /*13040*/  ISETP.GE.AND P3, PT, R12, RZ, PT ;  /* 0x000000ff0c00720c */ /* 0x000fe20003f66270 */
[----:B------:R-:W-:-:S04]  /*13050*/  IMAD.HI.U32 R10, R4, R2, RZ ;  /* 0x00000002040a7227 */ /* 0x000fc800078e00ff */
[----:B------:R-:W-:Y:S02]  /*13060*/  @!P5 IMAD.IADD R16, R16, 0x1, -R3 ;  /* 0x000000011010d824 */ /* 0x000fe400078e0a03 */
[----:B0-----:R-:W-:Y:S02]  /*13070*/  IMAD.MOV.U32 R7, RZ, RZ, R13 ;  /* 0x000000ffff077224 */ /* 0x001fe400078e000d */
[----:B------:R-:W-:Y:S01]  /*13080*/  IMAD.MOV R12, RZ, RZ, -R15 ;  /* 0x000000ffff0c7224 */ /* 0x000fe200078e0a0f */
[----:B------:R-:W-:Y:S01]  /*13090*/  ISETP.GT.U32.AND P5, PT, R3, R16, PT ;  /* 0x000000100300720c */ /* 0x000fe20003fa4070 */
[----:B------:R-:W-:Y:S01]  /*130a0*/  @!P1 IMAD.MOV R7, RZ, RZ, -R7 ;  /* 0x000000ffff079224 */ /* 0x000fe200078e0a07 */
[----:B------:R-:W-:Y:S01]  /*130b0*/  ISETP.GE.AND P1, PT, R5, RZ, PT ;  /* 0x000000ff0500720c */ /* 0x000fe20003f26270 */
[----:B------:R-:W-:Y:S02]  /*130c0*/  IMAD.MOV R10, RZ, RZ, -R10 ;  /* 0x000000ffff0a7224 */ /* 0x000fe400078e0a0a */
[C---:B------:R-:W-:Y:S01]  /*130d0*/  IMAD R5, R3.reuse, R12, R11 ;  /* 0x0000000c03057224 */ /* 0x040fe200078e020b */
[----:B------:R0:W-:Y:S01]  /*130e0*/  STL [R1+0x37c], R7 ;  /* 0x00037c0701007387 */ /* 0x0001e20000100800 */
[----:B------:R-:W-:-:S02]  /*130f0*/  IMAD R2, R3, R10, R2 ;  /* 0x0000000a03027224 */ /* 0x000fc400078e0202 */
[----:B------:R-:W-:-:S04]  /*13100*/  IMAD.HI.U32 R9, R4, R22, RZ ;  /* 0x0000001604097227 */ /* 0x000fc800078e00ff */
[----:B------:R-:W-:Y:S01]  /*13110*/  @!P5 IMAD.IADD R16, R16, 0x1, -R3 ;  /* 0x000000011010d824 */ /* 0x000fe200078e0a03 */
[C---:B------:R-:W-:Y:S01]  /*13120*/  ISETP.GT.U32.AND P5, PT, R3.reuse, R2, PT ;  /* 0x000000020300720c */ /* 0x040fe20003fa4070 */
[----:B------:R-:W-:Y:S02]  /*13130*/  IMAD.MOV R9, RZ, RZ, -R9 ;  /* 0x000000ffff097224 */ /* 0x000fe400078e0a09 */
[----:B0-----:R-:W-:Y:S02]  /*13140*/  IMAD.MOV.U32 R7, RZ, RZ, R8 ;  /* 0x000000ffff077224 */ /* 0x001fe400078e0008 */
[C---:B------:R-:W-:Y:S02]  /*13150*/  IMAD R22, R3.reuse, R9, R22 ;  /* 0x0000000903167224 */ /* 0x040fe400078e0216 */
[----:B------:R-:W-:Y:S01]  /*13160*/  @!P6 IMAD.MOV R7, RZ, RZ, -R7 ;  /* 0x000000ffff07e224 */ /* 0x000fe200078e0a07 */
[----:B------:R-:W-:Y:S01]  /*13170*/  ISETP.GT.U32.AND P6, PT, R3, R5, PT ;  /* 0x000000050300720c */ /* 0x000fe20003fc4070 */
[----:B------:R-:W-:-:S02]  /*13180*/  VIADD R9, R0, 0x92 ;  /* 0x0000009200097836 */ /* 0x000fc40000000000 */
[----:B------:R-:W-:Y:S01]  /*13190*/  IMAD.HI.U32 R8, R4, R19, RZ ;  /* 0x0000001304087227 */ /* 0x000fe200078e00ff */
[----:B------:R0:W-:Y:S02]  /*131a0*/  STL [R1+0x380], R7 ;  /* 0x0003800701007387 */ /* 0x0001e40000100800 */
[----:B------:R-:W-:Y:S01]  /*131b0*/  IABS R20, R9 ;  /* 0x0000000900147213 */ /* 0x000fe20000000000 */
[----:B------:R-:W-:Y:S02]  /*131c0*/  @!P5 IMAD.IADD R2, R2, 0x1, -R3 ;  /* 0x000000010202d824 */ /* 0x000fe400078e0a03 */
[----:B------:R-:W-:Y:S02]  /*131d0*/  IMAD.MOV R17, RZ, RZ, -R17 ;  /* 0x000000ffff117224 */ /* 0x000fe400078e0a11 */
[----:B------:R-:W-:Y:S01]  /*131e0*/  IMAD.HI.U32 R10, R4, R20, RZ ;  /* 0x00000014040a7227 */ /* 0x000fe200078e00ff */
[----:B------:R-:W-:-:S03]  /*131f0*/  ISETP.GT.U32.AND P5, PT, R3, R2, PT ;  /* 0x000000020300720c */ /* 0x000fc60003fa4070 */
[----:B------:R-:W-:Y:S02]  /*13200*/  @!P6 IMAD.IADD R5, R5, 0x1, -R3 ;  /* 0x000000010505e824 */ /* 0x000fe400078e0a03 */
[----:B0-----:R-:W-:Y:S02]  /*13210*/  IMAD.MOV.U32 R7, RZ, RZ, R16 ;  /* 0x000000ffff077224 */ /* 0x001fe400078e0010 */
[----:B------:R-:W-:Y:S01]  /*13220*/  IMAD.MOV R16, RZ, RZ, -R8 ;  /* 0x000000ffff107224 */ /* 0x000fe200078e0a08 */
[C---:B------:R-:W-:Y:S01]  /*13230*/  ISETP.GT.U32.AND P6, PT, R3.reuse, R5, PT ;  /* 0x000000050300720c */ /* 0x040fe20003fc4070 */
[----:B------:R-:W-:Y:S01]  /*13240*/  @!P2 IMAD.MOV R7, RZ, RZ, -R7 ;  /* 0x000000ffff07a224 */ /* 0x000fe200078e0a07 */
[C---:B------:R-:W-:Y:S01]  /*13250*/  ISETP.GT.U32.AND P2, PT, R3.reuse, R22, PT ;  /* 0x000000160300720c */ /* 0x040fe20003f44070 */
[----:B------:R-:W-:Y:S02]  /*13260*/  IMAD.MOV R10, RZ, RZ, -R10 ;  /* 0x000000ffff0a7224 */ /* 0x000fe400078e0a0a */
[----:B------:R-:W-:Y:S01]  /*13270*/  IMAD R21, R3, R17, R21 ;  /* 0x0000001103157224 */ /* 0x000fe200078e0215 */
[----:B------:R0:W-:Y:S01]  /*13280*/  STL [R1+0x36c], R7 ;  /* 0x00036c0701007387 */ /* 0x0001e20000100800 */
[----:B------:R-:W-:-:S02]  /*13290*/  VIADD R13, R0, 0x90 ;  /* 0x00000090000d7836 */ /* 0x000fc40000000000 */
[C---:B------:R-:W-:Y:S02]  /*132a0*/  IMAD R19, R3.reuse, R16, R19 ;  /* 0x0000001003137224 */ /* 0x040fe400078e0213 */
[----:B------:R-:W-:Y:S01]  /*132b0*/  IMAD R20, R3, R10, R20 ;  /* 0x0000000a03147224 */ /* 0x000fe200078e0214 */
[----:B------:R-:W-:Y:S01]  /*132c0*/  IABS R12, R13 ;  /* 0x0000000d000c7213 */ /* 0x000fe20000000000 */
[--C-:B------:R-:W-:Y:S01]  /*132d0*/  @!P6 IMAD.IADD R5, R5, 0x1, -R3.reuse ;  /* 0x000000010505e824 */ /* 0x100fe200078e0a03 */
[C---:B------:R-:W-:Y:S01]  /*132e0*/  ISETP.GT.U32.AND P6, PT, R3.reuse, R21, PT ;  /* 0x000000150300720c */ /* 0x040fe20003fc4070 */
[--C-:B------:R-:W-:Y:S01]  /*132f0*/  @!P2 IMAD.IADD R22, R22, 0x1, -R3.reuse ;  /* 0x000000011616a824 */ /* 0x100fe200078e0a03 */
[C---:B------:R-:W-:Y:S01]  /*13300*/  ISETP.GT.U32.AND P2, PT, R3.reuse, R19, PT ;  /* 0x000000130300720c */ /* 0x040fe20003f44070 */
[----:B------:R-:W-:Y:S01]  /*13310*/  @!P5 IMAD.IADD R2, R2, 0x1, -R3 ;  /* 0x000000010202d824 */ /* 0x000fe200078e0a03 */
[----:B------:R-:W-:Y:S01]  /*13320*/  ISETP.GT.U32.AND P5, PT, R3, R20, PT ;  /* 0x000000140300720c */ /* 0x000fe20003fa4070 */
[----:B------:R-:W-:-:S04]  /*13330*/  IMAD.HI.U32 R10, R4, R12, RZ ;  /* 0x0000000c040a7227 */ /* 0x000fc800078e00ff */
[C---:B------:R-:W-:Y:S02]  /*13340*/  VIADD R15, R0.reuse, 0x8f ;  /* 0x0000008f000f7836 */ /* 0x040fe40000000000 */
[----:B------:R-:W-:Y:S02]  /*13350*/  IMAD.MOV R10, RZ, RZ, -R10 ;  /* 0x000000ffff0a7224 */ /* 0x000fe400078e0a0a */
[----:B------:R-:W-:Y:S01]  /*13360*/  VIADD R16, R0, 0x8e ;  /* 0x0000008e00107836 */ /* 0x000fe20000000000 */
[----:B------:R-:W-:Y:S01]  /*13370*/  IABS R11, R15 ;  /* 0x0000000f000b7213 */ /* 0x000fe20000000000 */
[--C-:B------:R-:W-:Y:S01]  /*13380*/  @!P6 IMAD.IADD R21, R21, 0x1, -R3.reuse ;  /* 0x000000011515e824 */ /* 0x100fe200078e0a03 */
[C---:B------:R-:W-:Y:S01]  /*13390*/  ISETP.GT.U32.AND P6, PT, R3.reuse, R22, PT ;  /* 0x000000160300720c */ /* 0x040fe20003fc4070 */
[----:B------:R-:W-:Y:S01]  /*133a0*/  IMAD R12, R3, R10, R12 ;  /* 0x0000000a030c7224 */ /* 0x000fe200078e020c */
[----:B------:R-:W-:Y:S01]  /*133b0*/  IABS R10, R16 ;  /* 0x00000010000a7213 */ /* 0x000fe20000000000 */
[----:B------:R-:W-:-:S02]  /*133c0*/  @!P2 IMAD.IADD R19, R19, 0x1, -R3 ;  /* 0x000000011313a824 */ /* 0x000fc400078e0a03 */
[----:B0-----:R-:W-:Y:S02]  /*133d0*/  IMAD.MOV.U32 R7, RZ, RZ, R5 ;  /* 0x000000ffff077224 */ /* 0x001fe400078e0005 */
[----:B------:R-:W-:Y:S01]  /*133e0*/  @!P5 IMAD.IADD R20, R20, 0x1, -R3 ;  /* 0x000000011414d824 */ /* 0x000fe200078e0a03 */
[C---:B------:R-:W-:Y:S01]  /*133f0*/  ISETP.GT.U32.AND P5, PT, R3.reuse, R21, PT ;  /* 0x000000150300720c */ /* 0x040fe20003fa4070 */
        /* <DEDUP_REMOVED lines=9> */
[----:B------:R-:W-:Y:S01]  /*13490*/  @!P6 IMAD.IADD R22, R22, 0x1, -R3 ;  /* 0x000000011616e824 */ /* 0x000fe200078e0a03 */
[C---:B------:R-:W-:Y:S01]  /*134a0*/  ISETP.GT.U32.AND P6, PT, R3.reuse, R12, PT ;  /* 0x0000000c0300720c */ /* 0x040fe20003fc4070 */
[----:B------:R-:W-:Y:S02]  /*134b0*/  VIADD R17, R0, 0x8d ;  /* 0x0000008d00117836 */ /* 0x000fe40000000000 */
[----:B------:R-:W-:-:S02]  /*134c0*/  IMAD R10, R3, R25, R10 ;  /* 0x00000019030a7224 */ /* 0x000fc400078e020a */
[--C-:B------:R-:W-:Y:S01]  /*134d0*/  @!P5 IMAD.IADD R21, R21, 0x1, -R3.reuse ;  /* 0x000000011515d824 */ /* 0x100fe200078e0a03 */
[----:B------:R-:W-:Y:S01]  /*134e0*/  ISETP.GT.U32.AND P5, PT, R3, R11, PT ;  /* 0x0000000b0300720c */ /* 0x000fe20003fa4070 */
[--C-:B------:R-:W-:Y:S01]  /*134f0*/  @!P2 IMAD.IADD R19, R19, 0x1, -R3.reuse ;  /* 0x000000011313a824 */ /* 0x100fe200078e0a03 */
[----:B------:R-:W-:Y:S01]  /*13500*/  IABS R8, R17 ;  /* 0x0000001100087213 */ /* 0x000fe20000000000 */
[----:B------:R-:W-:Y:S01]  /*13510*/  @!P4 IMAD.IADD R20, R20, 0x1, -R3 ;  /* 0x000000011414c824 */ /* 0x000fe200078e0a03 */
[----:B------:R-:W-:Y:S01]  /*13520*/  ISETP.GT.U32.AND P2, PT, R3, R10, PT ;  /* 0x0000000a0300720c */ /* 0x000fe20003f44070 */
[----:B0-----:R-:W-:Y:S01]  /*13530*/  IMAD.MOV.U32 R7, RZ, RZ, R2 ;  /* 0x000000ffff077224 */ /* 0x001fe200078e0002 */
[----:B------:R-:W-:Y:S01]  /*13540*/  ISETP.GE.AND P4, PT, R24, RZ, PT ;  /* 0x000000ff1800720c */ /* 0x000fe20003f86270 */
[----:B------:R-:W-:Y:S02]  /*13550*/  VIADD R18, R0, 0x8c ;  /* 0x0000008c00127836 */ /* 0x000fe40000000000 */
[----:B------:R-:W-:-:S03]  /*13560*/  IMAD.HI.U32 R25, R4, R8, RZ ;  /* 0x0000000804197227 */ /* 0x000fc600078e00ff */
[----:B------:R-:W-:Y:S01]  /*13570*/  IABS R5, R18 ;  /* 0x0000001200057213 */ /* 0x000fe20000000000 */
[----:B------:R-:W-:Y:S02]  /*13580*/  @!P3 IMAD.MOV R7, RZ, RZ, -R7 ;  /* 0x000000ffff07b224 */ /* 0x000fe400078e0a07 */
[----:B------:R-:W-:Y:S01]  /*13590*/  @!P6 IMAD.IADD R12, R12, 0x1, -R3 ;  /* 0x000000010c0ce824 */ /* 0x000fe200078e0a03 */
[----:B------:R-:W-:Y:S01]  /*135a0*/  ISETP.GE.AND P6, PT, R9, RZ, PT ;  /* 0x000000ff0900720c */ /* 0x000fe20003fc6270 */
[----:B------:R-:W-:Y:S01]  /*135b0*/  IMAD.MOV R25, RZ, RZ, -R25 ;  /* 0x000000ffff197224 */ /* 0x000fe200078e0a19 */
[----:B------:R0:W-:Y:S01]  /*135c0*/  STL [R1+0x35c], R7 ;  /* 0x00035c0701007387 */ /* 0x0001e20000100800 */
[----:B------:R-:W-:Y:S02]  /*135d0*/  IMAD.MOV.U32 R26, RZ, RZ, R22 ;  /* 0x000000ffff1a7224 */ /* 0x000fe400078e0016 */
[----:B------:R-:W-:Y:S01]  /*135e0*/  @!P5 IMAD.IADD R11, R11, 0x1, -R3 ;  /* 0x000000010b0bd824 */ /* 0x000fe200078e0a03 */
[----:B------:R-:W-:Y:S01]  /*135f0*/  ISETP.GE.AND P5, PT, R23, RZ, PT ;  /* 0x000000ff1700720c */ /* 0x000fe20003fa6270 */
[----:B------:R-:W-:-:S02]  /*13600*/  IMAD R8, R3, R25, R8 ;  /* 0x0000001903087224 */ /* 0x000fc400078e0208 */
[----:B------:R-:W-:Y:S01]  /*13610*/  @!P2 IMAD.IADD R10, R10, 0x1, -R3 ;  /* 0x000000010a0aa824 */ /* 0x000fe200078e0a03 */
[C---:B------:R-:W-:Y:S01]  /*13620*/  ISETP.GT.U32.AND P2, PT, R3.reuse, R12, PT ;  /* 0x0000000c0300720c */ /* 0x040fe20003f44070 */
[----:B------:R-:W-:Y:S01]  /*13630*/  @!P1 IMAD.MOV R26, RZ, RZ, -R26 ;  /* 0x000000ffff1a9224 */ /* 0x000fe200078e0a1a */
[C---:B------:R-:W-:Y:S01]  /*13640*/  ISETP.GT.U32.AND P1, PT, R3.reuse, R11, PT ;  /* 0x0000000b0300720c */ /* 0x040fe20003f24070 */
[----:B0-----:R-:W-:Y:S01]  /*13650*/  IMAD.MOV.U32 R7, RZ, RZ, R21 ;  /* 0x000000ffff077224 */ /* 0x001fe200078e0015 */
[C---:B------:R-:W-:Y:S01]  /*13660*/  ISETP.GT.U32.AND P3, PT, R3.reuse, R10, PT ;  /* 0x0000000a0300720c */ /* 0x040fe20003f64070 */
[----:B------:R-:W-:Y:S01]  /*13670*/  IMAD.HI.U32 R24, R4, R5, RZ ;  /* 0x0000000504187227 */ /* 0x000fe200078e00ff */
[----:B------:R-:W-:Y:S03]  /*13680*/  STL [R1+0xf8], R26 ;  /* 0x0000f81a01007387 */ /* 0x000fe60000100800 */
[----:B------:R-:W-:Y:S01]  /*13690*/  @!P4 IMAD.MOV R7, RZ, RZ, -R7 ;  /* 0x000000ffff07c224 */ /* 0x000fe200078e0a07 */
[----:B------:R-:W-:Y:S01]  /*136a0*/  ISETP.GT.U32.AND P4, PT, R3, R8, PT ;  /* 0x000000080300720c */ /* 0x000fe20003f84070 */
[----:B------:R-:W-:-:S02]  /*136b0*/  VIADD R9, R0, 0x8b ;  /* 0x0000008b00097836 */ /* 0x000fc40000000000 */
[----:B------:R-:W-:Y:S01]  /*136c0*/  IMAD.MOV R24, RZ, RZ, -R24 ;  /* 0x000000ffff187224 */ /* 0x000fe200078e0a18 */
[----:B------:R0:W-:Y:S01]  /*136d0*/  STL [R1+0xf4], R7 ;  /* 0x0000f40701007387 */ /* 0x0001e20000100800 */
[----:B------:R-:W-:Y:S01]  /*136e0*/  @!P6 IMAD.MOV R20, RZ, RZ, -R20 ;  /* 0x000000ffff14e224 */ /* 0x000fe200078e0a14 */
[----:B------:R-:W-:Y:S01]  /*136f0*/  ISETP.GE.AND P6, PT, R13, RZ, PT ;  /* 0x000000ff0d00720c */ /* 0x000fe20003fc6270 */
[----:B------:R-:W-:Y:S01]  /*13700*/  IMAD R5, R3, R24, R5 ;  /* 0x0000001803057224 */ /* 0x000fe200078e0205 */
[----:B------:R-:W-:Y:S01]  /*13710*/  IABS R23, R9 ;  /* 0x0000000900177213 */ /* 0x000fe20000000000 */
[--C-:B------:R-:W-:Y:S01]  /*13720*/  @!P2 IMAD.IADD R12, R12, 0x1, -R3.reuse ;  /* 0x000000010c0ca824 */ /* 0x100fe200078e0a03 */
[----:B------:R-:W-:Y:S01]  /*13730*/  STL [R1+0xe8], R20 ;  /* 0x0000e81401007387 */ /* 0x000fe20000100800 */
[----:B------:R-:W-:Y:S01]  /*13740*/  @!P1 IMAD.IADD R11, R11, 0x1, -R3 ;  /* 0x000000010b0b9824 */ /* 0x000fe200078e0a03 */
[----:B------:R-:W-:Y:S01]  /*13750*/  ISETP.GE.AND P1, PT, R16, RZ, PT ;  /* 0x000000ff1000720c */ /* 0x000fe20003f26270 */
[----:B------:R-:W-:Y:S01]  /*13760*/  IMAD.MOV.U32 R2, RZ, RZ, R23 ;  /* 0x000000ffff027224 */ /* 0x000fe200078e0017 */
[----:B------:R-:W-:Y:S01]  /*13770*/  ISETP.GE.AND P2, PT, R15, RZ, PT ;  /* 0x000000ff0f00720c */ /* 0x000fe20003f46270 */
[----:B0-----:R-:W-:-:S02]  /*13780*/  IMAD.MOV.U32 R7, RZ, RZ, R19 ;  /* 0x000000ffff077224 */ /* 0x001fc400078e0013 */
[----:B------:R-:W-:Y:S01]  /*13790*/  @!P4 IMAD.IADD R8, R8, 0x1, -R3 ;  /* 0x000000010808c824 */ /* 0x000fe200078e0a03 */
[----:B------:R-:W-:Y:S01]  /*137a0*/  ISETP.GE.AND P4, PT, R18, RZ, PT ;  /* 0x000000ff1200720c */ /* 0x000fe20003f86270 */
[----:B------:R-:W-:Y:S01]  /*137b0*/  @!P5 IMAD.MOV R7, RZ, RZ, -R7 ;  /* 0x000000ffff07d224 */ /* 0x000fe200078e0a07 */
[----:B------:R-:W-:Y:S01]  /*137c0*/  ISETP.GT.U32.AND P5, PT, R3, R5, PT ;  /* 0x000000050300720c */ /* 0x000fe20003fa4070 */
[----:B------:R-:W-:-:S03]  /*137d0*/  IMAD.HI.U32 R13, R4, R2, RZ ;  /* 0x00000002040d7227 */ /* 0x000fc600078e00ff */
[----:B------:R0:W-:Y:S01]  /*137e0*/  STL [R1+0xd4], R7 ;  /* 0x0000d40701007387 */ /* 0x0001e20000100800 */
[----:B------:R-:W-:Y:S02]  /*137f0*/  IMAD.MOV R13, RZ, RZ, -R13 ;  /* 0x000000ffff0d7224 */ /* 0x000fe400078e0a0d */
[--C-:B------:R-:W-:Y:S01]  /*13800*/  @!P3 IMAD.IADD R10, R10, 0x1, -R3.reuse ;  /* 0x000000010a0ab824 */ /* 0x100fe200078e0a03 */
[----:B------:R-:W-:Y:S01]  /*13810*/  ISETP.GE.AND P3, PT, R17, RZ, PT ;  /* 0x000000ff1100720c */ /* 0x000fe20003f66270 */
[----:B------:R-:W-:Y:S02]  /*13820*/  IMAD R2, R3, R13, R2 ;  /* 0x0000000d03027224 */ /* 0x000fe400078e0202 */
[C---:B------:R-:W-:Y:S02]  /*13830*/  VIADD R13, R0.reuse, 0x8a ;  /* 0x0000008a000d7836 */ /* 0x040fe40000000000 */
[----:B------:R-:W-:Y:S02]  /*13840*/  @!P5 IMAD.IADD R5, R5, 0x1, -R3 ;  /* 0x000000010505d824 */ /* 0x000fe400078e0a03 */
[----:B0-----:R-:W-:Y:S01]  /*13850*/  IMAD.MOV.U32 R7, RZ, RZ, R12 ;  /* 0x000000ffff077224 */ /* 0x001fe200078e000c */
[----:B------:R-:W-:Y:S01]  /*13860*/  IABS R19, R13 ;  /* 0x0000000d00137213 */ /* 0x000fe20000000000 */
[----:B------:R-:W-:Y:S01]  /*13870*/  @!P2 IMAD.MOV R11, RZ, RZ, -R11 ;  /* 0x000000ffff0ba224 */ /* 0x000fe200078e0a0b */
[C---:B------:R-:W-:Y:S01]  /*13880*/  ISETP.GT.U32.AND P5, PT, R3.reuse, R5, PT ;  /* 0x000000050300720c */ /* 0x040fe20003fa4070 */
[----:B------:R-:W-:Y:S01]  /*13890*/  @!P6 IMAD.MOV R7, RZ, RZ, -R7 ;  /* 0x000000ffff07e224 */ /* 0x000fe200078e0a07 */
[----:B------:R-:W-:Y:S01]  /*138a0*/  ISETP.GT.U32.AND P6, PT, R3, R8, PT ;  /* 0x000000080300720c */ /* 0x000fe20003fc4070 */
[C---:B------:R-:W-:Y:S01]  /*138b0*/  VIADD R12, R0.reuse, 0x89 ;  /* 0x00000089000c7836 */ /* 0x040fe20000000000 */
[----:B------:R-:W-:Y:S01]  /*138c0*/  ISETP.GE.AND P2, PT, R9, RZ, PT ;  /* 0x000000ff0900720c */ /* 0x000fe20003f46270 */
[C---:B------:R-:W-:Y:S01]  /*138d0*/  VIADD R9, R0.reuse, 0x88 ;  /* 0x0000008800097836 */ /* 0x040fe20000000000 */
[----:B------:R0:W-:Y:S01]  /*138e0*/  STL [R1+0x270], R7 ;  /* 0x0002700701007387 */ /* 0x0001e20000100800 */
[C---:B------:R-:W-:Y:S01]  /*138f0*/  VIADD R21, R0.reuse, 0x7a ;  /* 0x0000007a00157836 */ /* 0x040fe20000000000 */
[----:B------:R-:W-:Y:S01]  /*13900*/  IABS R18, R12 ;  /* 0x0000000c00127213 */ /* 0x000fe20000000000 */
[----:B------:R-:W-:Y:S01]  /*13910*/  VIADD R23, R0, 0x78 ;  /* 0x0000007800177836 */ /* 0x000fe20000000000 */
[----:B------:R1:W-:Y:S01]  /*13920*/  STL [R1+0x288], R11 ;  /* 0x0002880b01007387 */ /* 0x0003e20000100800 */
[----:B------:R-:W-:-:S02]  /*13930*/  IABS R17, R9 ;  /* 0x0000000900117213 */ /* 0x000fc40000000000 */
[--C-:B------:R-:W-:Y:S01]  /*13940*/  @!P5 IMAD.IADD R5, R5, 0x1, -R3.reuse ;  /* 0x000000010505d824 */ /* 0x100fe200078e0a03 */
[----:B------:R-:W-:Y:S01]  /*13950*/  ISETP.GE.AND P5, PT, R12, RZ, PT ;  /* 0x000000ff0c00720c */ /* 0x000fe20003fa6270 */
[----:B------:R-:W-:Y:S01]  /*13960*/  @!P6 IMAD.IADD R8, R8, 0x1, -R3 ;  /* 0x000000010808e824 */ /* 0x000fe200078e0a03 */
[----:B------:R-:W-:Y:S01]  /*13970*/  ISETP.GE.AND P6, PT, R13, RZ, PT ;  /* 0x000000ff0d00720c */ /* 0x000fe20003fc6270 */
[----:B0-----:R-:W-:Y:S01]  /*13980*/  IMAD.MOV.U32 R7, RZ, RZ, R10 ;  /* 0x000000ffff077224 */ /* 0x001fe200078e000a */
[----:B------:R-:W-:Y:S01]  /*13990*/  IABS R24, R23 ;  /* 0x0000001700187213 */ /* 0x000fe20000000000 */
[----:B------:R-:W-:-:S04]  /*139a0*/  IMAD.HI.U32 R10, R4, R19, RZ ;  /* 0x00000013040a7227 */ /* 0x000fc800078e00ff */
[----:B------:R-:W-:Y:S01]  /*139b0*/  @!P1 IMAD.MOV R7, RZ, RZ, -R7 ;  /* 0x000000ffff079224 */ /* 0x000fe200078e0a07 */
[C---:B------:R-:W-:Y:S01]  /*139c0*/  ISETP.GT.U32.AND P1, PT, R3.reuse, R2, PT ;  /* 0x000000020300720c */ /* 0x040fe20003f24070 */
[----:B------:R-:W-:Y:S02]  /*139d0*/  IMAD.MOV R10, RZ, RZ, -R10 ;  /* 0x000000ffff0a7224 */ /* 0x000fe400078e0a0a */
[----:B-1----:R-:W-:Y:S01]  /*139e0*/  IMAD.HI.U32 R11, R4, R18, RZ ;  /* 0x00000012040b7227 */ /* 0x002fe200078e00ff */
[----:B------:R0:W-:Y:S03]  /*139f0*/  STL [R1+0x28c], R7 ;  /* 0x00028c0701007387 */ /* 0x0001e60000100800 */
[----:B------:R-:W-:Y:S02]  /*13a00*/  IMAD R19, R3, R10, R19 ;  /* 0x0000000a03137224 */ /* 0x000fe400078e0213 */
[----:B------:R-:W-:-:S02]  /*13a10*/  IMAD.MOV R11, RZ, RZ, -R11 ;  /* 0x000000ffff0b7224 */ /* 0x000fc400078e0a0b */
[----:B------:R-:W-:Y:S02]  /*13a20*/  VIADD R12, R0, 0x85 ;  /* 0x00000085000c7836 */ /* 0x000fe40000000000 */
[----:B------:R-:W-:Y:S01]  /*13a30*/  @!P1 IMAD.IADD R2, R2, 0x1, -R3 ;  /* 0x0000000102029824 */ /* 0x000fe200078e0a03 */
[----:B------:R-:W-:Y:S01]  /*13a40*/  ISETP.GE.AND P1, PT, R9, RZ, PT ;  /* 0x000000ff0900720c */ /* 0x000fe20003f26270 */
[----:B0-----:R-:W-:Y:S01]  /*13a50*/  IMAD.MOV.U32 R7, RZ, RZ, R8 ;  /* 0x000000ffff077224 */ /* 0x001fe200078e0008 */
[----:B------:R-:W-:Y:S01]  /*13a60*/  IABS R10, R12 ;  /* 0x0000000c000a7213 */ /* 0x000fe20000000000 */
[C---:B------:R-:W-:Y:S02]  /*13a70*/  IMAD R18, R3.reuse, R11, R18 ;  /* 0x0000000b03127224 */ /* 0x040fe400078e0212 */
[----:B------:R-:W-:Y:S01]  /*13a80*/  @!P3 IMAD.MOV R7, RZ, RZ, -R7 ;  /* 0x000000ffff07b224 */ /* 0x000fe200078e0a07 */
[----:B------:R-:W-:Y:S01]  /*13a90*/  ISETP.GT.U32.AND P3, PT, R3, R2, PT ;  /* 0x000000020300720c */ /* 0x000fe20003f64070 */
[----:B------:R-:W-:-:S02]  /*13aa0*/  VIADD R11, R0, 0x87 ;  /* 0x00000087000b7836 */ /* 0x000fc40000000000 */
[----:B------:R-:W-:Y:S01]  /*13ab0*/  VIADD R8, R0, 0x86 ;  /* 0x0000008600087836 */ /* 0x000fe20000000000 */
[----:B------:R0:W-:Y:S01]  /*13ac0*/  STL [R1+0x298], R7 ;  /* 0x0002980701007387 */ /* 0x0001e20000100800 */
[----:B------:R-:W-:Y:S01]  /*13ad0*/  IMAD.HI.U32 R9, R4, R10, RZ ;  /* 0x0000000a04097227 */ /* 0x000fe200078e00ff */
[----:B------:R-:W-:Y:S02]  /*13ae0*/  IABS R16, R11 ;  /* 0x0000000b00107213 */ /* 0x000fe40000000000 */
[----:B------:R-:W-:Y:S01]  /*13af0*/  IABS R15, R8 ;  /* 0x00000008000f7213 */ /* 0x000fe20000000000 */
[----:B------:R-:W-:Y:S02]  /*13b00*/  IMAD.MOV R9, RZ, RZ, -R9 ;  /* 0x000000ffff097224 */ /* 0x000fe400078e0a09 */
[----:B------:R-:W-:Y:S02]  /*13b10*/  VIADD R13, R0, 0x84 ;  /* 0x00000084000d7836 */ /* 0x000fe40000000000 */
[----:B------:R-:W-:Y:S01]  /*13b20*/  @!P3 IMAD.IADD R2, R2, 0x1, -R3 ;  /* 0x000000010202b824 */ /* 0x000fe200078e0a03 */
[----:B------:R-:W-:Y:S01]  /*13b30*/  ISETP.GT.U32.AND P3, PT, R3, R18, PT ;  /* 0x000000120300720c */ /* 0x000fe20003f64070 */
[----:B0-----:R-:W-:-:S02]  /*13b40*/  IMAD.MOV.U32 R7, RZ, RZ, R5 ;  /* 0x000000ffff077224 */ /* 0x001fc400078e0005 */
[----:B------:R-:W-:-:S04]  /*13b50*/  IMAD.HI.U32 R5, R4, R17, RZ ;  /* 0x0000001104057227 */ /* 0x000fc800078e00ff */
[----:B------:R-:W-:Y:S01]  /*13b60*/  @!P4 IMAD.MOV R7, RZ, RZ, -R7 ;  /* 0x000000ffff07c224 */ /* 0x000fe200078e0a07 */
[C---:B------:R-:W-:Y:S01]  /*13b70*/  ISETP.GT.U32.AND P4, PT, R3.reuse, R19, PT ;  /* 0x000000130300720c */ /* 0x040fe20003f84070 */
[----:B------:R-:W-:Y:S02]  /*13b80*/  IMAD.MOV R5, RZ, RZ, -R5 ;  /* 0x000000ffff057224 */ /* 0x000fe400078e0a05 */
[C---:B------:R-:W-:Y:S01]  /*13b90*/  IMAD R10, R3.reuse, R9, R10 ;  /* 0x00000009030a7224 */ /* 0x040fe200078e020a */
[----:B------:R0:W-:Y:S01]  /*13ba0*/  STL [R1+0x358], R7 ;  /* 0x0003580701007387 */ /* 0x0001e20000100800 */
[----:B------:R-:W-:Y:S02]  /*13bb0*/  IMAD R17, R3, R5, R17 ;  /* 0x0000000503117224 */ /* 0x000fe400078e0211 */
[----:B------:R-:W-:-:S04]  /*13bc0*/  IMAD.HI.U32 R5, R4, R16, RZ ;  /* 0x0000001004057227 */ /* 0x000fc800078e00ff */
[----:B------:R-:W-:Y:S02]  /*13bd0*/  IMAD.MOV R5, RZ, RZ, -R5 ;  /* 0x000000ffff057224 */ /* 0x000fe400078e0a05 */
[--C-:B------:R-:W-:Y:S02]  /*13be0*/  @!P4 IMAD.IADD R19, R19, 0x1, -R3.reuse ;  /* 0x000000011313c824 */ /* 0x100fe400078e0a03 */
[----:B------:R-:W-:Y:S02]  /*13bf0*/  @!P3 IMAD.IADD R18, R18, 0x1, -R3 ;  /* 0x000000011212b824 */ /* 0x000fe400078e0a03 */
[----:B0-----:R-:W-:Y:S01]  /*13c00*/  IMAD.MOV.U32 R7, RZ, RZ, R2 ;  /* 0x000000ffff077224 */ /* 0x001fe200078e0002 */
[C---:B------:R-:W-:Y:S01]  /*13c10*/  ISETP.GT.U32.AND P4, PT, R3.reuse, R19, PT ;  /* 0x000000130300720c */ /* 0x040fe20003f84070 */
[C---:B------:R-:W-:Y:S01]  /*13c20*/  IMAD R16, R3.reuse, R5, R16 ;  /* 0x0000000503107224 */ /* 0x040fe200078e0210 */
[----:B------:R-:W-:Y:S01]  /*13c30*/  ISETP.GT.U32.AND P3, PT, R3, R18, PT ;  /* 0x000000120300720c */ /* 0x000fe20003f64070 */
[----:B------:R-:W-:Y:S01]  /*13c40*/  IMAD.HI.U32 R2, R4, R15, RZ ;  /* 0x0000000f04027227 */ /* 0x000fe200078e00ff */
[----:B------:R-:W-:-:S03]  /*13c50*/  IABS R5, R13 ;  /* 0x0000000d00057213 */ /* 0x000fc60000000000 */
[----:B------:R-:W-:Y:S01]  /*13c60*/  @!P2 IMAD.MOV R7, RZ, RZ, -R7 ;  /* 0x000000ffff07a224 */ /* 0x000fe200078e0a07 */
[----:B------:R-:W-:Y:S01]  /*13c70*/  ISETP.GT.U32.AND P2, PT, R3, R17, PT ;  /* 0x000000110300720c */ /* 0x000fe20003f44070 */
[----:B------:R-:W-:Y:S02]  /*13c80*/  IMAD.MOV R2, RZ, RZ, -R2 ;  /* 0x000000ffff027224 */ /* 0x000fe400078e0a02 */
[----:B------:R-:W-:Y:S01]  /*13c90*/  IMAD.HI.U32 R25, R4, R24, RZ ;  /* 0x0000001804197227 */ /* 0x000fe200078e00ff */
[----:B------:R0:W-:Y:S03]  /*13ca0*/  STL [R1+0x2b4], R7 ;  /* 0x0002b40701007387 */ /* 0x0001e60000100800 */
[----:B------:R-:W-:Y:S01]  /*13cb0*/  @!P4 IMAD.IADD R19, R19, 0x1, -R3 ;  /* 0x000000011313c824 */ /* 0x000fe200078e0a03 */
[C---:B------:R-:W-:Y:S01]  /*13cc0*/  ISETP.GT.U32.AND P4, PT, R3.reuse, R16, PT ;  /* 0x000000100300720c */ /* 0x040fe20003f84070 */
[----:B------:R-:W-:-:S02]  /*13cd0*/  IMAD R15, R3, R2, R15 ;  /* 0x00000002030f7224 */ /* 0x000fc400078e020f */
[--C-:B------:R-:W-:Y:S02]  /*13ce0*/  @!P3 IMAD.IADD R18, R18, 0x1, -R3.reuse ;  /* 0x000000011212b824 */ /* 0x100fe400078e0a03 */
[----:B------:R-:W-:Y:S01]  /*13cf0*/  @!P2 IMAD.IADD R17, R17, 0x1, -R3 ;  /* 0x000000011111a824 */ /* 0x000fe200078e0a03 */
[C---:B------:R-:W-:Y:S01]  /*13d00*/  ISETP.GT.U32.AND P3, PT, R3.reuse, R15, PT ;  /* 0x0000000f0300720c */ /* 0x040fe20003f64070 */
[----:B------:R-:W-:Y:S02]  /*13d10*/  IMAD.MOV.U32 R20, RZ, RZ, R19 ;  /* 0x000000ffff147224 */ /* 0x000fe400078e0013 */
[----:B0-----:R-:W-:Y:S01]  /*13d20*/  IMAD.MOV.U32 R7, RZ, RZ, R18 ;  /* 0x000000ffff077224 */ /* 0x001fe200078e0012 */
[C---:B------:R-:W-:Y:S01]  /*13d30*/  ISETP.GT.U32.AND P2, PT, R3.reuse, R17, PT ;  /* 0x000000110300720c */ /* 0x040fe20003f44070 */
[----:B------:R-:W-:Y:S01]  /*13d40*/  @!P6 IMAD.MOV R20, RZ, RZ, -R20 ;  /* 0x000000ffff14e224 */ /* 0x000fe200078e0a14 */
[----:B------:R-:W-:Y:S01]  /*13d50*/  ISETP.GT.U32.AND P6, PT, R3, R10, PT ;  /* 0x0000000a0300720c */ /* 0x000fe20003fc4070 */
[----:B------:R-:W-:-:S02]  /*13d60*/  @!P4 IMAD.IADD R16, R16, 0x1, -R3 ;  /* 0x000000011010c824 */ /* 0x000fc400078e0a03 */
[----:B------:R-:W-:Y:S01]  /*13d70*/  VIADD R2, R0, 0x83 ;  /* 0x0000008300027836 */ /* 0x000fe20000000000 */
[----:B------:R0:W-:Y:S01]  /*13d80*/  STL [R1+0x350], R20 ;  /* 0x0003501401007387 */ /* 0x0001e20000100800 */
[----:B------:R-:W-:Y:S01]  /*13d90*/  @!P5 IMAD.MOV R7, RZ, RZ, -R7 ;  /* 0x000000ffff07d224 */ /* 0x000fe200078e0a07 */
[----:B------:R-:W-:Y:S01]  /*13da0*/  ISETP.GT.U32.AND P4, PT, R3, R16, PT ;  /* 0x000000100300720c */ /* 0x000fe20003f84070 */
[----:B------:R-:W-:Y:S01]  /*13db0*/  @!P3 IMAD.IADD R15, R15, 0x1, -R3 ;  /* 0x000000010f0fb824 */ /* 0x000fe200078e0a03 */
[----:B------:R-:W-:Y:S01]  /*13dc0*/  ISETP.GE.AND P5, PT, R11, RZ, PT ;  /* 0x000000ff0b00720c */ /* 0x000fe20003fa6270 */
[----:B------:R-:W-:Y:S01]  /*13dd0*/  IMAD.HI.U32 R19, R4, R5, RZ ;  /* 0x0000000504137227 */ /* 0x000fe200078e00ff */
[----:B------:R-:W-:Y:S01]  /*13de0*/  IABS R9, R2 ;  /* 0x0000000200097213 */ /* 0x000fe20000000000 */
[----:B------:R1:W-:Y:S01]  /*13df0*/  STL [R1+0x354], R7 ;  /* 0x0003540701007387 */ /* 0x0003e20000100800 */
[----:B------:R-:W-:Y:S01]  /*13e00*/  ISETP.GT.U32.AND P3, PT, R3, R15, PT ;  /* 0x0000000f0300720c */ /* 0x000fe20003f64070 */
[----:B------:R-:W-:-:S02]  /*13e10*/  IMAD.MOV R19, RZ, RZ, -R19 ;  /* 0x000000ffff137224 */ /* 0x000fc400078e0a13 */
[----:B------:R-:W-:Y:S01]  /*13e20*/  @!P2 IMAD.IADD R17, R17, 0x1, -R3 ;  /* 0x000000011111a824 */ /* 0x000fe200078e0a03 */
[----:B------:R-:W-:Y:S01]  /*13e30*/  ISETP.GE.AND P2, PT, R8, RZ, PT ;  /* 0x000000ff0800720c */ /* 0x000fe20003f46270 */
[----:B------:R-:W-:-:S04]  /*13e40*/  IMAD.HI.U32 R18, R4, R9, RZ ;  /* 0x0000000904127227 */ /* 0x000fc800078e00ff */
[--C-:B------:R-:W-:Y:S02]  /*13e50*/  @!P4 IMAD.IADD R16, R16, 0x1, -R3.reuse ;  /* 0x000000011010c824 */ /* 0x100fe400078e0a03 */
[----:B------:R-:W-:Y:S02]  /*13e60*/  @!P6 IMAD.IADD R10, R10, 0x1, -R3 ;  /* 0x000000010a0ae824 */ /* 0x000fe400078e0a03 */
[C---:B------:R-:W-:Y:S02]  /*13e70*/  IMAD R5, R3.reuse, R19, R5 ;  /* 0x0000001303057224 */ /* 0x040fe400078e0205 */
[----:B0-----:R-:W-:Y:S01]  /*13e80*/  IMAD.MOV.U32 R20, RZ, RZ, R17 ;  /* 0x000000ffff147224 */ /* 0x001fe200078e0011 */
[C---:B------:R-:W-:Y:S01]  /*13e90*/  ISETP.GT.U32.AND P6, PT, R3.reuse, R10, PT ;  /* 0x0000000a0300720c */ /* 0x040fe20003fc4070 */
[----:B-1----:R-:W-:Y:S01]  /*13ea0*/  IMAD.MOV.U32 R7, RZ, RZ, R16 ;  /* 0x000000ffff077224 */ /* 0x002fe200078e0010 */
[----:B------:R-:W-:Y:S01]  /*13eb0*/  ISETP.GT.U32.AND P4, PT, R3, R5, PT ;  /* 0x000000050300720c */ /* 0x000fe20003f84070 */
[----:B------:R-:W-:-:S02]  /*13ec0*/  VIADD R8, R0, 0x82 ;  /* 0x0000008200087836 */ /* 0x000fc40000000000 */
[----:B------:R-:W-:Y:S02]  /*13ed0*/  IMAD.MOV R18, RZ, RZ, -R18 ;  /* 0x000000ffff127224 */ /* 0x000fe400078e0a12 */
[----:B------:R-:W-:Y:S01]  /*13ee0*/  @!P1 IMAD.MOV R20, RZ, RZ, -R20 ;  /* 0x000000ffff149224 */ /* 0x000fe200078e0a14 */
[----:B------:R-:W-:Y:S01]  /*13ef0*/  IABS R11, R8 ;  /* 0x00000008000b7213 */ /* 0x000fe20000000000 */
[----:B------:R-:W-:Y:S01]  /*13f00*/  @!P5 IMAD.MOV R7, RZ, RZ, -R7 ;  /* 0x000000ffff07d224 */ /* 0x000fe200078e0a07 */
[----:B------:R-:W-:Y:S01]  /*13f10*/  ISETP.GE.AND P5, PT, R12, RZ, PT ;  /* 0x000000ff0c00720c */ /* 0x000fe20003fa6270 */
[----:B------:R-:W-:Y:S01]  /*13f20*/  IMAD R9, R3, R18, R9 ;  /* 0x0000001203097224 */ /* 0x000fe200078e0209 */
[----:B------:R-:W-:Y:S01]  /*13f30*/  STL [R1+0x2c8], R20 ;  /* 0x0002c81401007387 */ /* 0x000fe20000100800 */
[----:B------:R-:W-:Y:S01]  /*13f40*/  @!P3 IMAD.IADD R15, R15, 0x1, -R3 ;  /* 0x000000010f0fb824 */ /* 0x000fe200078e0a03 */
[----:B------:R-:W-:Y:S01]  /*13f50*/  ISETP.GE.AND P3, PT, R13, RZ, PT ;  /* 0x000000ff0d00720c */ /* 0x000fe20003f66270 */
[----:B------:R-:W-:Y:S01]  /*13f60*/  IMAD.HI.U32 R17, R4, R11, RZ ;  /* 0x0000000b04117227 */ /* 0x000fe200078e00ff */
[----:B------:R0:W-:Y:S01]  /*13f70*/  STL [R1+0x31c], R7 ;  /* 0x00031c0701007387 */ /* 0x0001e20000100800 */
[----:B------:R-:W-:-:S02]  /*13f80*/  ISETP.GT.U32.AND P1, PT, R3, R9, PT ;  /* 0x000000090300720c */ /* 0x000fc40003f24070 */
[----:B------:R-:W-:Y:S02]  /*13f90*/  IMAD.MOV R17, RZ, RZ, -R17 ;  /* 0x000000ffff117224 */ /* 0x000fe400078e0a11 */
[--C-:B------:R-:W-:Y:S01]  /*13fa0*/  @!P6 IMAD.IADD R10, R10, 0x1, -R3.reuse ;  /* 0x000000010a0ae824 */ /* 0x100fe200078e0a03 */
[----:B------:R-:W-:Y:S01]  /*13fb0*/  ISETP.GE.AND P6, PT, R2, RZ, PT ;  /* 0x000000ff0200720c */ /* 0x000fe20003fc6270 */
[----:B------:R-:W-:Y:S02]  /*13fc0*/  @!P4 IMAD.IADD R5, R5, 0x1, -R3 ;  /* 0x000000010505c824 */ /* 0x000fe400078e0a03 */
[C---:B------:R-:W-:Y:S02]  /*13fd0*/  IMAD R11, R3.reuse, R17, R11 ;  /* 0x00000011030b7224 */ /* 0x040fe400078e020b */
[----:B0-----:R-:W-:Y:S01]  /*13fe0*/  IMAD.MOV.U32 R7, RZ, RZ, R15 ;  /* 0x000000ffff077224 */ /* 0x001fe200078e000f */
[----:B------:R-:W-:Y:S01]  /*13ff0*/  ISETP.GT.U32.AND P4, PT, R3, R5, PT ;  /* 0x000000050300720c */ /* 0x000fe20003f84070 */
[----:B------:R-:W-:Y:S01]  /*14000*/  VIADD R13, R0, 0x80 ;  /* 0x00000080000d7836 */ /* 0x000fe20000000000 */
[----:B------:R-:W-:Y:S01]  /*14010*/  IABS R15, R21 ;  /* 0x00000015000f7213 */ /* 0x000fe20000000000 */
[----:B------:R-:W-:Y:S01]  /*14020*/  @!P2 IMAD.MOV R7, RZ, RZ, -R7 ;  /* 0x000000ffff07a224 */ /* 0x000fe200078e0a07 */
[----:B------:R-:W-:Y:S01]  /*14030*/  ISETP.GE.AND P2, PT, R8, RZ, PT ;  /* 0x000000ff0800720c */ /* 0x000fe20003f46270 */
[----:B------:R-:W-:-:S02]  /*14040*/  @!P1 IMAD.IADD R9, R9, 0x1, -R3 ;  /* 0x0000000109099824 */ /* 0x000fc400078e0a03 */
[C---:B------:R-:W-:Y:S01]  /*14050*/  VIADD R2, R0.reuse, 0x81 ;  /* 0x0000008100027836 */ /* 0x040fe20000000000 */
[----:B------:R0:W-:Y:S01]  /*14060*/  STL [R1+0x33c], R7 ;  /* 0x00033c0701007387 */ /* 0x0001e20000100800 */
[----:B------:R-:W-:Y:S01]  /*14070*/  VIADD R8, R0, 0x7f ;  /* 0x0000007f00087836 */ /* 0x000fe20000000000 */
[----:B------:R-:W-:Y:S01]  /*14080*/  ISETP.GT.U32.AND P1, PT, R3, R9, PT ;  /* 0x000000090300720c */ /* 0x000fe20003f24070 */
[----:B------:R-:W-:Y:S01]  /*14090*/  IMAD.MOV R25, RZ, RZ, -R25 ;  /* 0x000000ffff197224 */ /* 0x000fe200078e0a19 */
[----:B------:R-:W-:Y:S01]  /*140a0*/  IABS R12, R2 ;  /* 0x00000002000c7213 */ /* 0x000fe20000000000 */
[----:B------:R-:W-:Y:S01]  /*140b0*/  @!P4 IMAD.IADD R5, R5, 0x1, -R3 ;  /* 0x000000010505c824 */ /* 0x000fe200078e0a03 */
[----:B------:R-:W-:Y:S02]  /*140c0*/  ISETP.GE.AND P4, PT, R2, RZ, PT ;  /* 0x000000ff0200720c */ /* 0x000fe40003f86270 */
[----:B------:R-:W-:Y:S01]  /*140d0*/  IABS R20, R8 ;  /* 0x0000000800147213 */ /* 0x000fe20000000000 */
[----:B0-----:R-:W-:Y:S01]  /*140e0*/  IMAD.MOV.U32 R7, RZ, RZ, R10 ;  /* 0x000000ffff077224 */ /* 0x001fe200078e000a */
[----:B------:R-:W-:-:S03]  /*140f0*/  IABS R10, R13 ;  /* 0x0000000d000a7213 */ /* 0x000fc60000000000 */
[----:B------:R-:W-:Y:S01]  /*14100*/  @!P5 IMAD.MOV R7, RZ, RZ, -R7 ;  /* 0x000000ffff07d224 */ /* 0x000fe200078e0a07 */
[----:B------:R-:W-:Y:S01]  /*14110*/  ISETP.GT.U32.AND P5, PT, R3, R11, PT ;  /* 0x0000000b0300720c */ /* 0x000fe20003fa4070 */
[----:B------:R-:W-:Y:S02]  /*14120*/  IMAD.MOV.U32 R2, RZ, RZ, R10 ;  /* 0x000000ffff027224 */ /* 0x000fe400078e000a */
[C---:B------:R-:W-:Y:S01]  /*14130*/  IMAD.HI.U32 R10, R4.reuse, R12, RZ ;  /* 0x0000000c040a7227 */ /* 0x040fe200078e00ff */
[----:B------:R0:W-:Y:S03]  /*14140*/  STL [R1+0x340], R7 ;  /* 0x0003400701007387 */ /* 0x0001e60000100800 */
[----:B------:R-:W-:Y:S01]  /*14150*/  @!P1 IMAD.IADD R9, R9, 0x1, -R3 ;  /* 0x0000000109099824 */ /* 0x000fe200078e0a03 */
[----:B------:R-:W-:Y:S01]  /*14160*/  ISETP.GE.AND P1, PT, R13, RZ, PT ;  /* 0x000000ff0d00720c */ /* 0x000fe20003f26270 */
[----:B------:R-:W-:-:S04]  /*14170*/  IMAD.HI.U32 R13, R4, R2, RZ ;  /* 0x00000002040d7227 */ /* 0x000fc800078e00ff */
[----:B------:R-:W-:Y:S02]  /*14180*/  @!P5 IMAD.IADD R11, R11, 0x1, -R3 ;  /* 0x000000010b0bd824 */ /* 0x000fe400078e0a03 */
[----:B0-----:R-:W-:Y:S02]  /*14190*/  IMAD.MOV.U32 R7, RZ, RZ, R5 ;  /* 0x000000ffff077224 */ /* 0x001fe400078e0005 */
[----:B------:R-:W-:Y:S01]  /*141a0*/  IMAD.MOV R10, RZ, RZ, -R10 ;  /* 0x000000ffff0a7224 */ /* 0x000fe200078e0a0a */
[C---:B------:R-:W-:Y:S01]  /*141b0*/  ISETP.GT.U32.AND P5, PT, R3.reuse, R11, PT ;  /* 0x0000000b0300720c */ /* 0x040fe20003fa4070 */
        /* <DEDUP_REMOVED lines=11> */
[C---:B------:R-:W-:Y:S02]  /*14270*/  VIADD R10, R0.reuse, 0x7e ;  /* 0x0000007e000a7836 */ /* 0x040fe40000000000 */
[----:B------:R-:W-:Y:S01]  /*14280*/  @!P6 IMAD.MOV R7, RZ, RZ, -R7 ;  /* 0x000000ffff07e224 */ /* 0x000fe200078e0a07 */
[C---:B------:R-:W-:Y:S01]  /*14290*/  ISETP.GT.U32.AND P6, PT, R3.reuse, R12, PT ;  /* 0x0000000c0300720c */ /* 0x040fe20003fc4070 */
[----:B------:R-:W-:Y:S01]  /*142a0*/  IMAD R20, R3, R5, R20 ;  /* 0x0000000503147224 */ /* 0x000fe200078e0214 */
[----:B------:R-:W-:Y:S01]  /*142b0*/  IABS R19, R10 ;  /* 0x0000000a00137213 */ /* 0x000fe20000000000 */
[----:B------:R-:W-:Y:S01]  /*142c0*/  VIADD R5, R0, 0x7d ;  /* 0x0000007d00057836 */ /* 0x000fe20000000000 */
[----:B------:R0:W-:Y:S01]  /*142d0*/  STL [R1+0x344], R7 ;  /* 0x0003440701007387 */ /* 0x0001e20000100800 */
[----:B------:R-:W-:-:S02]  /*142e0*/  @!P5 IMAD.IADD R2, R2, 0x1, -R3 ;  /* 0x000000010202d824 */ /* 0x000fc400078e0a03 */
[----:B------:R-:W-:Y:S01]  /*142f0*/  IMAD.HI.U32 R13, R4, R19, RZ ;  /* 0x00000013040d7227 */ /* 0x000fe200078e00ff */
[----:B------:R-:W-:-:S03]  /*14300*/  IABS R18, R5 ;  /* 0x0000000500127213 */ /* 0x000fc60000000000 */
[----:B------:R-:W-:Y:S02]  /*14310*/  IMAD.MOV R13, RZ, RZ, -R13 ;  /* 0x000000ffff0d7224 */ /* 0x000fe400078e0a0d */
[----:B------:R-:W-:Y:S01]  /*14320*/  @!P6 IMAD.IADD R12, R12, 0x1, -R3 ;  /* 0x000000010c0ce824 */ /* 0x000fe200078e0a03 */
[C---:B------:R-:W-:Y:S01]  /*14330*/  ISETP.GT.U32.AND P6, PT, R3.reuse, R20, PT ;  /* 0x000000140300720c */ /* 0x040fe20003fc4070 */
[----:B0-----:R-:W-:Y:S02]  /*14340*/  IMAD.MOV.U32 R7, RZ, RZ, R11 ;  /* 0x000000ffff077224 */ /* 0x001fe400078e000b */
[----:B------:R-:W-:Y:S01]  /*14350*/  IMAD.HI.U32 R22, R4, R18, RZ ;  /* 0x0000001204167227 */ /* 0x000fe200078e00ff */
[----:B------:R-:W-:-:S03]  /*14360*/  ISETP.GT.U32.AND P5, PT, R3, R12, PT ;  /* 0x0000000c0300720c */ /* 0x000fc60003fa4070 */
[----:B------:R-:W-:Y:S02]  /*14370*/  @!P2 IMAD.MOV R7, RZ, RZ, -R7 ;  /* 0x000000ffff07a224 */ /* 0x000fe400078e0a07 */
[C---:B------:R-:W-:Y:S02]  /*14380*/  IMAD R19, R3.reuse, R13, R19 ;  /* 0x0000000d03137224 */ /* 0x040fe400078e0213 */
[----:B------:R-:W-:Y:S01]  /*14390*/  IMAD.MOV R22, RZ, RZ, -R22 ;  /* 0x000000ffff167224 */ /* 0x000fe200078e0a16 */
[----:B------:R0:W-:Y:S01]  /*143a0*/  STL [R1+0x2bc], R7 ;  /* 0x0002bc0701007387 */ /* 0x0001e20000100800 */
[----:B------:R-:W-:Y:S02]  /*143b0*/  VIADD R8, R0, 0x7c ;  /* 0x0000007c00087836 */ /* 0x000fe40000000000 */
[C---:B------:R-:W-:Y:S02]  /*143c0*/  IMAD R18, R3.reuse, R22, R18 ;  /* 0x0000001603127224 */ /* 0x040fe400078e0212 */
[--C-:B------:R-:W-:Y:S01]  /*143d0*/  @!P5 IMAD.IADD R12, R12, 0x1, -R3.reuse ;  /* 0x000000010c0cd824 */ /* 0x100fe200078e0a03 */
[C---:B------:R-:W-:Y:S01]  /*143e0*/  ISETP.GT.U32.AND P5, PT, R3.reuse, R19, PT ;  /* 0x000000130300720c */ /* 0x040fe20003fa4070 */
[----:B------:R-:W-:Y:S01]  /*143f0*/  @!P6 IMAD.IADD R20, R20, 0x1, -R3 ;  /* 0x000000011414e824 */ /* 0x000fe200078e0a03 */
[----:B------:R-:W-:Y:S01]  /*14400*/  IABS R17, R8 ;  /* 0x0000000800117213 */ /* 0x000fe20000000000 */
[----:B------:R-:W-:Y:S01]  /*14410*/  VIADD R9, R0, 0x7b ;  /* 0x0000007b00097836 */ /* 0x000fe20000000000 */
[C---:B------:R-:W-:Y:S01]  /*14420*/  ISETP.GT.U32.AND P6, PT, R3.reuse, R2, PT ;  /* 0x000000020300720c */ /* 0x040fe20003fc4070 */
[----:B0-----:R-:W-:Y:S01]  /*14430*/  IMAD.MOV.U32 R7, RZ, RZ, R12 ;  /* 0x000000ffff077224 */ /* 0x001fe200078e000c */
[----:B------:R-:W-:Y:S01]  /*14440*/  ISETP.GT.U32.AND P2, PT, R3, R20, PT ;  /* 0x000000140300720c */ /* 0x000fe20003f44070 */
[----:B------:R-:W-:Y:S01]  /*14450*/  IMAD.HI.U32 R13, R4, R17, RZ ;  /* 0x00000011040d7227 */ /* 0x000fe200078e00ff */
[----:B------:R-:W-:-:S03]  /*14460*/  IABS R16, R9 ;  /* 0x0000000900107213 */ /* 0x000fc60000000000 */
[----:B------:R-:W-:Y:S01]  /*14470*/  @!P4 IMAD.MOV R7, RZ, RZ, -R7 ;  /* 0x000000ffff07c224 */ /* 0x000fe200078e0a07 */
[----:B------:R-:W-:Y:S01]  /*14480*/  ISETP.GT.U32.AND P4, PT, R3, R18, PT ;  /* 0x000000120300720c */ /* 0x000fe20003f84070 */
[----:B------:R-:W-:Y:S02]  /*14490*/  IMAD.MOV R13, RZ, RZ, -R13 ;  /* 0x000000ffff0d7224 */ /* 0x000fe400078e0a0d */
[----:B------:R-:W-:Y:S01]  /*144a0*/  @!P5 IMAD.IADD R19, R19, 0x1, -R3 ;  /* 0x000000011313d824 */ /* 0x000fe200078e0a03 */
[----:B------:R0:W-:Y:S01]  /*144b0*/  STL [R1+0x2ac], R7 ;  /* 0x0002ac0701007387 */ /* 0x0001e20000100800 */
[----:B------:R-:W-:Y:S01]  /*144c0*/  IMAD R17, R3, R13, R17 ;  /* 0x0000000d03117224 */ /* 0x000fe200078e0211 */
[----:B------:R-:W-:Y:S01]  /*144d0*/  ISETP.GE.AND P5, PT, R5, RZ, PT ;  /* 0x000000ff0500720c */ /* 0x000fe20003fa6270 */
[----:B------:R-:W-:Y:S02]  /*144e0*/  @!P6 IMAD.IADD R2, R2, 0x1, -R3 ;  /* 0x000000010202e824 */ /* 0x000fe400078e0a03 */
[----:B------:R-:W-:Y:S01]  /*144f0*/  IMAD.HI.U32 R11, R4, R16, RZ ;  /* 0x00000010040b7227 */ /* 0x000fe200078e00ff */
[----:B------:R-:W-:-:S03]  /*14500*/  ISETP.GT.U32.AND P6, PT, R3, R17, PT ;  /* 0x000000110300720c */ /* 0x000fc60003fc4070 */
[----:B------:R-:W-:Y:S01]  /*14510*/  @!P4 IMAD.IADD R18, R18, 0x1, -R3 ;  /* 0x000000011212c824 */ /* 0x000fe200078e0a03 */
[----:B------:R-:W-:Y:S01]  /*14520*/  ISETP.GT.U32.AND P4, PT, R3, R19, PT ;  /* 0x000000130300720c */ /* 0x000fe20003f84070 */
[----:B------:R-:W-:Y:S02]  /*14530*/  IMAD.MOV R11, RZ, RZ, -R11 ;  /* 0x000000ffff0b7224 */ /* 0x000fe400078e0a0b */
[----:B------:R-:W-:Y:S02]  /*14540*/  VIADD R22, R0, 0x79 ;  /* 0x0000007900167836 */ /* 0x000fe40000000000 */
[----:B------:R-:W-:-:S03]  /*14550*/  IMAD.HI.U32 R12, R4, R15, RZ ;  /* 0x0000000f040c7227 */ /* 0x000fc600078e00ff */
[----:B------:R-:W-:Y:S01]  /*14560*/  IABS R13, R22 ;  /* 0x00000016000d7213 */ /* 0x000fe20000000000 */
[----:B------:R-:W-:Y:S02]  /*14570*/  IMAD R16, R3, R11, R16 ;  /* 0x0000000b03107224 */ /* 0x000fe400078e0210 */
[----:B------:R-:W-:Y:S02]  /*14580*/  IMAD.MOV R12, RZ, RZ, -R12 ;  /* 0x000000ffff0c7224 */ /* 0x000fe400078e0a0c */
[----:B------:R-:W-:Y:S01]  /*14590*/  @!P4 IMAD.IADD R19, R19, 0x1, -R3 ;  /* 0x000000011313c824 */ /* 0x000fe200078e0a03 */
[C---:B------:R-:W-:Y:S01]  /*145a0*/  ISETP.GT.U32.AND P4, PT, R3.reuse, R16, PT ;  /* 0x000000100300720c */ /* 0x040fe20003f84070 */
[----:B------:R-:W-:Y:S02]  /*145b0*/  IMAD R15, R3, R12, R15 ;  /* 0x0000000c030f7224 */ /* 0x000fe400078e020f */
[----:B------:R-:W-:Y:S01]  /*145c0*/  @!P6 IMAD.IADD R17, R17, 0x1, -R3 ;  /* 0x000000011111e824 */ /* 0x000fe200078e0a03 */
[----:B------:R-:W-:Y:S01]  /*145d0*/  ISETP.GT.U32.AND P6, PT, R3, R18, PT ;  /* 0x000000120300720c */ /* 0x000fe20003fc4070 */
[----:B------:R-:W-:-:S04]  /*145e0*/  IMAD.HI.U32 R12, R4, R13, RZ ;  /* 0x0000000d040c7227 */ /* 0x000fc800078e00ff */
[----:B------:R-:W-:Y:S02]  /*145f0*/  IMAD.MOV R12, RZ, RZ, -R12 ;  /* 0x000000ffff0c7224 */ /* 0x000fe400078e0a0c */
[----:B0-----:R-:W-:Y:S02]  /*14600*/  IMAD.MOV.U32 R7, RZ, RZ, R2 ;  /* 0x000000ffff077224 */ /* 0x001fe400078e0002 */
[C---:B------:R-:W-:Y:S02]  /*14610*/  IMAD R13, R3.reuse, R12, R13 ;  /* 0x0000000c030d7224 */ /* 0x040fe400078e020d */
[----:B------:R-:W-:Y:S01]  /*14620*/  @!P1 IMAD.MOV R7, RZ, RZ, -R7 ;  /* 0x000000ffff079224 */ /* 0x000fe200078e0a07 */
[C---:B------:R-:W-:Y:S01]  /*14630*/  ISETP.GT.U32.AND P1, PT, R3.reuse, R17, PT ;  /* 0x000000110300720c */ /* 0x040fe20003f24070 */
[--C-:B------:R-:W-:Y:S01]  /*14640*/  @!P2 IMAD.IADD R20, R20, 0x1, -R3.reuse ;  /* 0x000000011414a824 */ /* 0x100fe200078e0a03 */
[----:B------:R-:W-:Y:S01]  /*14650*/  ISETP.GE.AND P2, PT, R10, RZ, PT ;  /* 0x000000ff0a00720c */ /* 0x000fe20003f46270 */
[--C-:B------:R-:W-:Y:S01]  /*14660*/  @!P4 IMAD.IADD R16, R16, 0x1, -R3.reuse ;  /* 0x000000011010c824 */ /* 0x100fe200078e0a03 */
[C---:B------:R-:W-:Y:S01]  /*14670*/  ISETP.GT.U32.AND P4, PT, R3.reuse, R13, PT ;  /* 0x0000000d0300720c */ /* 0x040fe20003f84070 */
[----:B------:R-:W-:Y:S01]  /*14680*/  VIADD R10, R0, 0x77 ;  /* 0x00000077000a7836 */ /* 0x000fe20000000000 */
[----:B------:R0:W-:Y:S01]  /*14690*/  STL [R1+0x294], R7 ;  /* 0x0002940701007387 */ /* 0x0001e20000100800 */
[----:B------:R-:W-:Y:S01]  /*146a0*/  @!P6 IMAD.IADD R18, R18, 0x1, -R3 ;  /* 0x000000011212e824 */ /* 0x000fe200078e0a03 */
[----:B------:R-:W-:Y:S01]  /*146b0*/  ISETP.GT.U32.AND P6, PT, R3, R15, PT ;  /* 0x0000000f0300720c */ /* 0x000fe20003fc4070 */
[----:B------:R-:W-:Y:S01]  /*146c0*/  VIADD R11, R0, 0x76 ;  /* 0x00000076000b7836 */ /* 0x000fe20000000000 */
[----:B------:R-:W-:Y:S01]  /*146d0*/  IABS R5, R10 ;  /* 0x0000000a00057213 */ /* 0x000fe20000000000 */
[----:B------:R-:W-:-:S02]  /*146e0*/  IMAD.MOV.U32 R26, RZ, RZ, R20 ;  /* 0x000000ffff1a7224 */ /* 0x000fc400078e0014 */
[----:B------:R-:W-:Y:S01]  /*146f0*/  @!P1 IMAD.IADD R17, R17, 0x1, -R3 ;  /* 0x0000000111119824 */ /* 0x000fe200078e0a03 */
[----:B------:R-:W-:Y:S01]  /*14700*/  ISETP.GE.AND P1, PT, R8, RZ, PT ;  /* 0x000000ff0800720c */ /* 0x000fe20003f26270 */
[----:B------:R-:W-:Y:S01]  /*14710*/  IMAD.HI.U32 R12, R4, R5, RZ ;  /* 0x00000005040c7227 */ /* 0x000fe200078e00ff */
[----:B------:R-:W-:-:S03]  /*14720*/  IABS R2, R11 ;  /* 0x0000000b00027213 */ /* 0x000fc60000000000 */
[----:B0-----:R-:W-:Y:S02]  /*14730*/  IMAD.MOV.U32 R7, RZ, RZ, R19 ;  /* 0x000000ffff077224 */ /* 0x001fe400078e0013 */
[--C-:B------:R-:W-:Y:S02]  /*14740*/  @!P4 IMAD.IADD R13, R13, 0x1, -R3.reuse ;  /* 0x000000010d0dc824 */ /* 0x100fe400078e0a03 */
[----:B------:R-:W-:Y:S01]  /*14750*/  @!P3 IMAD.MOV R26, RZ, RZ, -R26 ;  /* 0x000000ffff1ab224 */ /* 0x000fe200078e0a1a */
[C---:B------:R-:W-:Y:S01]  /*14760*/  ISETP.GT.U32.AND P3, PT, R3.reuse, R16, PT ;  /* 0x000000100300720c */ /* 0x040fe20003f64070 */
[----:B------:R-:W-:Y:S01]  /*14770*/  IMAD.MOV R12, RZ, RZ, -R12 ;  /* 0x000000ffff0c7224 */ /* 0x000fe200078e0a0c */
[----:B------:R-:W-:Y:S01]  /*14780*/  ISETP.GT.U32.AND P4, PT, R3, R13, PT ;  /* 0x0000000d0300720c */ /* 0x000fe20003f84070 */
[----:B------:R-:W-:Y:S01]  /*14790*/  @!P6 IMAD.IADD R15, R15, 0x1, -R3 ;  /* 0x000000010f0fe824 */ /* 0x000fe200078e0a03 */
[----:B------:R-:W-:Y:S01]  /*147a0*/  ISETP.GE.AND P6, PT, R9, RZ, PT ;  /* 0x000000ff0900720c */ /* 0x000fe20003fc6270 */
[----:B------:R-:W-:Y:S01]  /*147b0*/  @!P2 IMAD.MOV R7, RZ, RZ, -R7 ;  /* 0x000000ffff07a224 */ /* 0x000fe200078e0a07 */
[----:B------:R-:W-:Y:S01]  /*147c0*/  STL [R1+0x284], R26 ;  /* 0x0002841a01007387 */ /* 0x000fe20000100800 */
[C---:B------:R-:W-:Y:S01]  /*147d0*/  IMAD R9, R3.reuse, R25, R24 ;  /* 0x0000001903097224 */ /* 0x040fe200078e0218 */
[C---:B------:R-:W-:Y:S01]  /*147e0*/  ISETP.GT.U32.AND P2, PT, R3.reuse, R15, PT ;  /* 0x0000000f0300720c */ /* 0x040fe20003f44070 */
[----:B------:R-:W-:Y:S01]  /*147f0*/  IMAD.HI.U32 R8, R4, R2, RZ ;  /* 0x0000000204087227 */ /* 0x000fe200078e00ff */
[----:B------:R0:W-:Y:S03]  /*14800*/  STL [R1+0x27c], R7 ;  /* 0x00027c0701007387 */ /* 0x0001e60000100800 */
[----:B------:R-:W-:-:S02]  /*14810*/  IMAD R5, R3, R12, R5 ;  /* 0x0000000c03057224 */ /* 0x000fc400078e0205 */
[----:B------:R-:W-:Y:S02]  /*14820*/  VIADD R12, R0, 0x75 ;  /* 0x00000075000c7836 */ /* 0x000fe40000000000 */
[----:B------:R-:W-:Y:S01]  /*14830*/  @!P5 IMAD.MOV R18, RZ, RZ, -R18 ;  /* 0x000000ffff12d224 */ /* 0x000fe200078e0a12 */
[C---:B------:R-:W-:Y:S01]  /*14840*/  ISETP.GT.U32.AND P5, PT, R3.reuse, R9, PT ;  /* 0x000000090300720c */ /* 0x040fe20003fa4070 */
[----:B------:R-:W-:Y:S01]  /*14850*/  IMAD.MOV R8, RZ, RZ, -R8 ;  /* 0x000000ffff087224 */ /* 0x000fe200078e0a08 */
[----:B------:R-:W-:Y:S01]  /*14860*/  IABS R20, R12 ;  /* 0x0000000c00147213 */ /* 0x000fe20000000000 */
[----:B0-----:R-:W-:Y:S01]  /*14870*/  IMAD.MOV.U32 R7, RZ, RZ, R17 ;  /* 0x000000ffff077224 */ /* 0x001fe200078e0011 */
[----:B------:R-:W-:Y:S01]  /*14880*/  STL [R1+0x278], R18 ;  /* 0x0002781201007387 */ /* 0x000fe20000100800 */
[C---:B------:R-:W-:Y:S02]  /*14890*/  IMAD R2, R3.reuse, R8, R2 ;  /* 0x0000000803027224 */ /* 0x040fe400078e0202 */
[----:B------:R-:W-:Y:S01]  /*148a0*/  @!P1 IMAD.MOV R7, RZ, RZ, -R7 ;  /* 0x000000ffff079224 */ /* 0x000fe200078e0a07 */
[C---:B------:R-:W-:Y:S01]  /*148b0*/  ISETP.GT.U32.AND P1, PT, R3.reuse, R5, PT ;  /* 0x000000050300720c */ /* 0x040fe20003f24070 */
[--C-:B------:R-:W-:Y:S01]  /*148c0*/  @!P3 IMAD.IADD R16, R16, 0x1, -R3.reuse ;  /* 0x000000011010b824 */ /* 0x100fe200078e0a03 */
[----:B------:R-:W-:Y:S01]  /*148d0*/  ISETP.GT.U32.AND P3, PT, R3, R2, PT ;  /* 0x000000020300720c */ /* 0x000fe20003f64070 */
[----:B------:R-:W-:Y:S01]  /*148e0*/  IMAD.MOV.U32 R19, RZ, RZ, R20 ;  /* 0x000000ffff137224 */ /* 0x000fe200078e0014 */
[----:B------:R0:W-:Y:S01]  /*148f0*/  STL [R1+0x274], R7 ;  /* 0x0002740701007387 */ /* 0x0001e20000100800 */
[----:B------:R-:W-:Y:S01]  /*14900*/  @!P4 IMAD.IADD R13, R13, 0x1, -R3 ;  /* 0x000000010d0dc824 */ /* 0x000fe200078e0a03 */
[----:B------:R-:W-:Y:S01]  /*14910*/  ISETP.GE.AND P4, PT, R22, RZ, PT ;  /* 0x000000ff1600720c */ /* 0x000fe20003f86270 */
[----:B------:R-:W-:-:S04]  /*14920*/  IMAD.HI.U32 R17, R4, R19, RZ ;  /* 0x0000001304117227 */ /* 0x000fc800078e00ff */
[----:B------:R-:W-:Y:S01]  /*14930*/  @!P5 IMAD.IADD R9, R9, 0x1, -R3 ;  /* 0x000000010909d824 */ /* 0x000fe200078e0a03 */
[----:B------:R-:W-:Y:S01]  /*14940*/  ISETP.GE.AND P5, PT, R23, RZ, PT ;  /* 0x000000ff1700720c */ /* 0x000fe20003fa6270 */
        /* <DEDUP_REMOVED lines=9> */
[----:B------:R-:W-:Y:S01]  /*149e0*/  @!P3 IMAD.IADD R2, R2, 0x1, -R3 ;  /* 0x000000010202b824 */ /* 0x000fe200078e0a03 */
[----:B------:R-:W-:Y:S01]  /*149f0*/  ISETP.GT.U32.AND P3, PT, R3, R5, PT ;  /* 0x000000050300720c */ /* 0x000fe20003f64070 */
[----:B------:R-:W-:-:S02]  /*14a00*/  VIADD R8, R0, 0x74 ;  /* 0x0000007400087836 */ /* 0x000fc40000000000 */
[----:B------:R-:W-:Y:S01]  /*14a10*/  VIADD R22, R0, 0x6c ;  /* 0x0000006c00167836 */ /* 0x000fe20000000000 */
[C---:B------:R-:W-:Y:S01]  /*14a20*/  ISETP.GT.U32.AND P6, PT, R3.reuse, R2, PT ;  /* 0x000000020300720c */ /* 0x040fe20003fc4070 */
[----:B------:R-:W-:Y:S01]  /*14a30*/  @!P2 IMAD.MOV R15, RZ, RZ, -R15 ;  /* 0x000000ffff0fa224 */ /* 0x000fe200078e0a0f */
[----:B------:R-:W-:Y:S01]  /*14a40*/  IABS R18, R8 ;  /* 0x0000000800127213 */ /* 0x000fe20000000000 */
[----:B0-----:R-:W-:Y:S01]  /*14a50*/  IMAD.MOV.U32 R7, RZ, RZ, R13 ;  /* 0x000000ffff077224 */ /* 0x001fe200078e000d */
[----:B------:R-:W-:Y:S01]  /*14a60*/  ISETP.GE.AND P2, PT, R10, RZ, PT ;  /* 0x000000ff0a00720c */ /* 0x000fe20003f46270 */
[C---:B------:R-:W-:Y:S01]  /*14a70*/  VIADD R13, R0.reuse, 0x73 ;  /* 0x00000073000d7836 */ /* 0x040fe20000000000 */
[----:B------:R0:W-:Y:S01]  /*14a80*/  STL [R1+0x88], R15 ;  /* 0x0000880f01007387 */ /* 0x0001e20000100800 */
[----:B------:R-:W-:Y:S01]  /*14a90*/  @!P4 IMAD.MOV R7, RZ, RZ, -R7 ;  /* 0x000000ffff07c224 */ /* 0x000fe200078e0a07 */
[----:B------:R-:W-:Y:S01]  /*14aa0*/  ISETP.GT.U32.AND P4, PT, R3, R17, PT ;  /* 0x000000110300720c */ /* 0x000fe20003f84070 */
[----:B------:R-:W-:Y:S01]  /*14ab0*/  @!P1 IMAD.IADD R9, R9, 0x1, -R3 ;  /* 0x0000000109099824 */ /* 0x000fe200078e0a03 */
[----:B------:R-:W-:Y:S01]  /*14ac0*/  ISETP.GE.AND P1, PT, R11, RZ, PT ;  /* 0x000000ff0b00720c */ /* 0x000fe20003f26270 */
[----:B------:R-:W-:Y:S01]  /*14ad0*/  VIADD R11, R0, 0x72 ;  /* 0x00000072000b7836 */ /* 0x000fe20000000000 */
[----:B------:R-:W-:Y:S01]  /*14ae0*/  IABS R16, R13 ;  /* 0x0000000d00107213 */ /* 0x000fe20000000000 */
[----:B------:R-:W-:Y:S01]  /*14af0*/  IMAD.HI.U32 R19, R4, R18, RZ ;  /* 0x0000001204137227 */ /* 0x000fe200078e00ff */
[----:B------:R1:W-:Y:S02]  /*14b00*/  STL [R1+0x74], R7 ;  /* 0x0000740701007387 */ /* 0x0003e40000100800 */
[----:B0-----:R-:W-:Y:S01]  /*14b10*/  IABS R15, R11 ;  /* 0x0000000b000f7213 */ /* 0x001fe20000000000 */
[----:B------:R-:W-:-:S02]  /*14b20*/  IMAD.MOV R19, RZ, RZ, -R19 ;  /* 0x000000ffff137224 */ /* 0x000fc400078e0a13 */
[--C-:B------:R-:W-:Y:S01]  /*14b30*/  @!P6 IMAD.IADD R2, R2, 0x1, -R3.reuse ;  /* 0x000000010202e824 */ /* 0x100fe200078e0a03 */
[----:B------:R-:W-:Y:S01]  /*14b40*/  ISETP.GE.AND P6, PT, R12, RZ, PT ;  /* 0x000000ff0c00720c */ /* 0x000fe20003fc6270 */
[--C-:B------:R-:W-:Y:S01]  /*14b50*/  @!P4 IMAD.IADD R17, R17, 0x1, -R3.reuse ;  /* 0x000000011111c824 */ /* 0x100fe200078e0a03 */
[----:B------:R-:W-:Y:S01]  /*14b60*/  ISETP.GE.AND P4, PT, R8, RZ, PT ;  /* 0x000000ff0800720c */ /* 0x000fe20003f86270 */
[----:B------:R-:W-:Y:S02]  /*14b70*/  @!P3 IMAD.IADD R5, R5, 0x1, -R3 ;  /* 0x000000010505b824 */ /* 0x000fe400078e0a03 */
[----:B-1----:R-:W-:Y:S02]  /*14b80*/  IMAD.MOV.U32 R7, RZ, RZ, R9 ;  /* 0x000000ffff077224 */ /* 0x002fe400078e0009 */
[----:B------:R-:W-:Y:S02]  /*14b90*/  IMAD.MOV.U32 R9, RZ, RZ, R16 ;  /* 0x000000ffff097224 */ /* 0x000fe400078e0010 */
[----:B------:R-:W-:Y:S01]  /*14ba0*/  @!P5 IMAD.MOV R7, RZ, RZ, -R7 ;  /* 0x000000ffff07d224 */ /* 0x000fe200078e0a07 */
[----:B------:R-:W-:Y:S01]  /*14bb0*/  ISETP.GT.U32.AND P5, PT, R3, R17, PT ;  /* 0x000000110300720c */ /* 0x000fe20003fa4070 */
[----:B------:R-:W-:-:S02]  /*14bc0*/  IMAD.MOV.U32 R12, RZ, RZ, R15 ;  /* 0x000000ffff0c7224 */ /* 0x000fc400078e000f */
[----:B------:R-:W-:Y:S01]  /*14bd0*/  IMAD R10, R3, R19, R18 ;  /* 0x00000013030a7224 */ /* 0x000fe200078e0212 */
[----:B------:R-:W-:Y:S01]  /*14be0*/  STL [R1+0x1fc], R7 ;  /* 0x0001fc0701007387 */ /* 0x000fe20000100800 */
[----:B------:R-:W-:-:S03]  /*14bf0*/  IMAD.HI.U32 R15, R4, R9, RZ ;  /* 0x00000009040f7227 */ /* 0x000fc600078e00ff */
[----:B------:R-:W-:Y:S01]  /*14c00*/  ISETP.GT.U32.AND P3, PT, R3, R10, PT ;  /* 0x0000000a0300720c */ /* 0x000fe20003f64070 */
[----:B------:R-:W-:Y:S01]  /*14c10*/  @!P2 IMAD.MOV R5, RZ, RZ, -R5 ;  /* 0x000000ffff05a224 */ /* 0x000fe200078e0a05 */
[----:B------:R-:W-:Y:S01]  /*14c20*/  ISETP.GE.AND P2, PT, R13, RZ, PT ;  /* 0x000000ff0d00720c */ /* 0x000fe20003f46270 */
[----:B------:R-:W-:Y:S01]  /*14c30*/  IMAD.MOV R15, RZ, RZ, -R15 ;  /* 0x000000ffff0f7224 */ /* 0x000fe200078e0a0f */
[----:B------:R-:W-:Y:S01]  /*14c40*/  IABS R13, R22 ;  /* 0x00000016000d7213 */ /* 0x000fe20000000000 */
[----:B------:R-:W-:Y:S01]  /*14c50*/  IMAD.HI.U32 R8, R4, R12, RZ ;  /* 0x0000000c04087227 */ /* 0x000fe200078e00ff */
[----:B------:R0:W-:Y:S03]  /*14c60*/  STL [R1+0x210], R5 ;  /* 0x0002100501007387 */ /* 0x0001e60000100800 */
[----:B------:R-:W-:Y:S02]  /*14c70*/  @!P5 IMAD.IADD R17, R17, 0x1, -R3 ;  /* 0x000000011111d824 */ /* 0x000fe400078e0a03 */
[----:B------:R-:W-:-:S02]  /*14c80*/  IMAD.MOV R8, RZ, RZ, -R8 ;  /* 0x000000ffff087224 */ /* 0x000fc400078e0a08 */
[----:B------:R-:W-:Y:S01]  /*14c90*/  @!P1 IMAD.MOV R2, RZ, RZ, -R2 ;  /* 0x000000ffff029224 */ /* 0x000fe200078e0a02 */
[----:B------:R-:W-:Y:S01]  /*14ca0*/  ISETP.GE.AND P1, PT, R11, RZ, PT ;  /* 0x000000ff0b00720c */ /* 0x000fe20003f26270 */
[----:B------:R-:W-:Y:S02]  /*14cb0*/  @!P3 IMAD.IADD R10, R10, 0x1, -R3 ;  /* 0x000000010a0ab824 */ /* 0x000fe400078e0a03 */
[C---:B0-----:R-:W-:Y:S01]  /*14cc0*/  IMAD R5, R3.reuse, R15, R9 ;  /* 0x0000000f03057224 */ /* 0x041fe200078e0209 */
[----:B------:R0:W-:Y:S01]  /*14cd0*/  STL [R1+0x218], R2 ;  /* 0x0002180201007387 */ /* 0x0001e20000100800 */
[C---:B------:R-:W-:Y:S01]  /*14ce0*/  IMAD R12, R3.reuse, R8, R12 ;  /* 0x00000008030c7224 */ /* 0x040fe200078e020c */
[C---:B------:R-:W-:Y:S01]  /*14cf0*/  ISETP.GT.U32.AND P3, PT, R3.reuse, R10, PT ;  /* 0x0000000a0300720c */ /* 0x040fe20003f64070 */
[----:B------:R-:W-:Y:S01]  /*14d00*/  IMAD.MOV.U32 R7, RZ, RZ, R17 ;  /* 0x000000ffff077224 */ /* 0x000fe200078e0011 */
[----:B------:R-:W-:Y:S01]  /*14d10*/  ISETP.GT.U32.AND P5, PT, R3, R5, PT ;  /* 0x000000050300720c */ /* 0x000fe20003fa4070 */
[----:B------:R-:W-:-:S02]  /*14d20*/  VIADD R8, R0, 0x70 ;  /* 0x0000007000087836 */ /* 0x000fc40000000000 */
[----:B------:R-:W-:Y:S01]  /*14d30*/  @!P6 IMAD.MOV R7, RZ, RZ, -R7 ;  /* 0x000000ffff07e224 */ /* 0x000fe200078e0a07 */
[----:B------:R-:W-:Y:S01]  /*14d40*/  ISETP.GT.U32.AND P6, PT, R3, R12, PT ;  /* 0x0000000c0300720c */ /* 0x000fe20003fc4070 */
[----:B------:R-:W-:Y:S01]  /*14d50*/  IMAD.HI.U32 R18, R4, R13, RZ ;  /* 0x0000000d04127227 */ /* 0x000fe200078e00ff */
[----:B------:R-:W-:Y:S02]  /*14d60*/  IABS R9, R8 ;  /* 0x0000000800097213 */ /* 0x000fe40000000000 */
[----:B------:R1:W-:Y:S01]  /*14d70*/  STL [R1+0x21c], R7 ;  /* 0x00021c0701007387 */ /* 0x0003e20000100800 */
[----:B0-----:R-:W-:Y:S02]  /*14d80*/  VIADD R2, R0, 0x71 ;  /* 0x0000007100027836 */ /* 0x001fe40000000000 */
[--C-:B------:R-:W-:Y:S02]  /*14d90*/  @!P3 IMAD.IADD R10, R10, 0x1, -R3.reuse ;  /* 0x000000010a0ab824 */ /* 0x100fe400078e0a03 */
[--C-:B------:R-:W-:Y:S01]  /*14da0*/  @!P5 IMAD.IADD R5, R5, 0x1, -R3.reuse ;  /* 0x000000010505d824 */ /* 0x100fe200078e0a03 */
[----:B------:R-:W-:Y:S01]  /*14db0*/  IABS R15, R2 ;  /* 0x00000002000f7213 */ /* 0x000fe20000000000 */
[----:B------:R-:W-:Y:S01]  /*14dc0*/  VIADD R16, R0, 0x6a ;  /* 0x0000006a00107836 */ /* 0x000fe20000000000 */
[----:B------:R-:W-:Y:S01]  /*14dd0*/  ISETP.GE.AND P3, PT, R2, RZ, PT ;  /* 0x000000ff0200720c */ /* 0x000fe20003f66270 */
[----:B------:R-:W-:Y:S01]  /*14de0*/  @!P6 IMAD.IADD R12, R12, 0x1, -R3 ;  /* 0x000000010c0ce824 */ /* 0x000fe200078e0a03 */
[----:B------:R-:W-:Y:S01]  /*14df0*/  ISETP.GT.U32.AND P5, PT, R3, R5, PT ;  /* 0x000000050300720c */ /* 0x000fe20003fa4070 */
[----:B------:R-:W-:-:S03]  /*14e00*/  IMAD.HI.U32 R11, R4, R15, RZ ;  /* 0x0000000f040b7227 */ /* 0x000fc600078e00ff */
[C---:B------:R-:W-:Y:S01]  /*14e10*/  ISETP.GT.U32.AND P6, PT, R3.reuse, R12, PT ;  /* 0x0000000c0300720c */ /* 0x040fe20003fc4070 */
[----:B------:R-:W-:Y:S02]  /*14e20*/  IMAD.MOV R11, RZ, RZ, -R11 ;  /* 0x000000ffff0b7224 */ /* 0x000fe400078e0a0b */
[----:B------:R-:W-:Y:S02]  /*14e30*/  IMAD.MOV.U32 R2, RZ, RZ, R9 ;  /* 0x000000ffff027224 */ /* 0x000fe400078e0009 */
[----:B------:R-:W-:Y:S02]  /*14e40*/  IMAD R15, R3, R11, R15 ;  /* 0x0000000b030f7224 */ /* 0x000fe400078e020f */
[----:B-1----:R-:W-:Y:S02]  /*14e50*/  IMAD.MOV.U32 R7, RZ, RZ, R10 ;  /* 0x000000ffff077224 */ /* 0x002fe400078e000a */
[----:B------:R-:W-:-:S04]  /*14e60*/  IMAD.HI.U32 R10, R4, R2, RZ ;  /* 0x00000002040a7227 */ /* 0x000fc800078e00ff */
[--C-:B------:R-:W-:Y:S01]  /*14e70*/  @!P5 IMAD.IADD R5, R5, 0x1, -R3.reuse ;  /* 0x000000010505d824 */ /* 0x100fe200078e0a03 */
[C---:B------:R-:W-:Y:S01]  /*14e80*/  ISETP.GT.U32.AND P5, PT, R3.reuse, R15, PT ;  /* 0x0000000f0300720c */ /* 0x040fe20003fa4070 */
[----:B------:R-:W-:Y:S02]  /*14e90*/  IMAD.MOV R10, RZ, RZ, -R10 ;  /* 0x000000ffff0a7224 */ /* 0x000fe400078e0a0a */
[----:B------:R-:W-:Y:S02]  /*14ea0*/  VIADD R9, R0, 0x6f ;  /* 0x0000006f00097836 */ /* 0x000fe40000000000 */
[C---:B------:R-:W-:Y:S02]  /*14eb0*/  IMAD R2, R3.reuse, R10, R2 ;  /* 0x0000000a03027224 */ /* 0x040fe400078e0202 */
[----:B------:R-:W-:Y:S01]  /*14ec0*/  @!P6 IMAD.IADD R12, R12, 0x1, -R3 ;  /* 0x000000010c0ce824 */ /* 0x000fe200078e0a03 */
[----:B------:R-:W-:Y:S01]  /*14ed0*/  IABS R19, R9 ;  /* 0x0000000900137213 */ /* 0x000fe20000000000 */
[----:B------:R-:W-:Y:S01]  /*14ee0*/  @!P4 IMAD.MOV R7, RZ, RZ, -R7 ;  /* 0x000000ffff07c224 */ /* 0x000fe200078e0a07 */
[----:B------:R-:W-:Y:S01]  /*14ef0*/  ISETP.GT.U32.AND P6, PT, R3, R2, PT ;  /* 0x000000020300720c */ /* 0x000fe20003fc4070 */
[----:B------:R-:W-:Y:S01]  /*14f00*/  VIADD R11, R0, 0x6d ;  /* 0x0000006d000b7836 */ /* 0x000fe20000000000 */
[----:B------:R-:W-:Y:S01]  /*14f10*/  ISETP.GE.AND P4, PT, R8, RZ, PT ;  /* 0x000000ff0800720c */ /* 0x000fe20003f86270 */
[----:B------:R-:W-:Y:S01]  /*14f20*/  VIADD R8, R0, 0x6e ;  /* 0x0000006e00087836 */ /* 0x000fe20000000000 */
[----:B------:R0:W-:Y:S01]  /*14f30*/  STL [R1+0x22c], R7 ;  /* 0x00022c0701007387 */ /* 0x0001e20000100800 */
[----:B------:R-:W-:-:S02]  /*14f40*/  @!P5 IMAD.IADD R15, R15, 0x1, -R3 ;  /* 0x000000010f0fd824 */ /* 0x000fc400078e0a03 */
[----:B------:R-:W-:Y:S01]  /*14f50*/  IMAD.HI.U32 R10, R4, R19, RZ ;  /* 0x00000013040a7227 */ /* 0x000fe200078e00ff */
[----:B------:R-:W-:Y:S02]  /*14f60*/  IABS R17, R8 ;  /* 0x0000000800117213 */ /* 0x000fe40000000000 */
[C---:B------:R-:W-:Y:S01]  /*14f70*/  ISETP.GT.U32.AND P5, PT, R3.reuse, R15, PT ;  /* 0x0000000f0300720c */ /* 0x040fe20003fa4070 */
[----:B------:R-:W-:Y:S02]  /*14f80*/  IMAD.MOV R10, RZ, RZ, -R10 ;  /* 0x000000ffff0a7224 */ /* 0x000fe400078e0a0a */
[----:B------:R-:W-:Y:S02]  /*14f90*/  @!P6 IMAD.IADD R2, R2, 0x1, -R3 ;  /* 0x000000010202e824 */ /* 0x000fe400078e0a03 */
[----:B0-----:R-:W-:Y:S02]  /*14fa0*/  IMAD.MOV.U32 R7, RZ, RZ, R5 ;  /* 0x000000ffff077224 */ /* 0x001fe400078e0005 */
[----:B------:R-:W-:Y:S01]  /*14fb0*/  IMAD.HI.U32 R5, R4, R17, RZ ;  /* 0x0000001104057227 */ /* 0x000fe200078e00ff */
[----:B------:R-:W-:-:S03]  /*14fc0*/  ISETP.GT.U32.AND P6, PT, R3, R2, PT ;  /* 0x000000020300720c */ /* 0x000fc60003fc4070 */
[----:B------:R-:W-:Y:S01]  /*14fd0*/  @!P2 IMAD.MOV R7, RZ, RZ, -R7 ;  /* 0x000000ffff07a224 */ /* 0x000fe200078e0a07 */
[----:B------:R-:W-:Y:S01]  /*14fe0*/  ISETP.GE.AND P2, PT, R9, RZ, PT ;  /* 0x000000ff0900720c */ /* 0x000fe20003f46270 */
[----:B------:R-:W-:Y:S01]  /*14ff0*/  IMAD.MOV R5, RZ, RZ, -R5 ;  /* 0x000000ffff057224 */ /* 0x000fe200078e0a05 */
[----:B------:R-:W-:Y:S01]  /*15000*/  IABS R9, R11 ;  /* 0x0000000b00097213 */ /* 0x000fe20000000000 */
[C---:B------:R-:W-:Y:S01]  /*15010*/  IMAD R19, R3.reuse, R10, R19 ;  /* 0x0000000a03137224 */ /* 0x040fe200078e0213 */
[----:B------:R0:W-:Y:S01]  /*15020*/  STL [R1+0x248], R7 ;  /* 0x0002480701007387 */ /* 0x0001e20000100800 */
        /* <DEDUP_REMOVED lines=8> */
[----:B------:R-:W-:Y:S01]  /*150b0*/  ISETP.GE.AND P1, PT, R8, RZ, PT ;  /* 0x000000ff0800720c */ /* 0x000fe20003f26270 */
[----:B------:R-:W-:Y:S01]  /*150c0*/  IMAD.MOV.U32 R20, RZ, RZ, R15 ;  /* 0x000000ffff147224 */ /* 0x000fe200078e000f */
[----:B------:R-:W-:Y:S01]  /*150d0*/  IABS R8, R16 ;  /* 0x0000001000087213 */ /* 0x000fe20000000000 */
[--C-:B------:R-:W-:Y:S01]  /*150e0*/  @!P6 IMAD.IADD R2, R2, 0x1, -R3.reuse ;  /* 0x000000010202e824 */ /* 0x100fe200078e0a03 */
[----:B------:R0:W-:Y:S01]  /*150f0*/  STL [R1+0x26c], R7 ;  /* 0x00026c0701007387 */ /* 0x0001e20000100800 */
[C---:B------:R-:W-:Y:S01]  /*15100*/  ISETP.GT.U32.AND P6, PT, R3.reuse, R17, PT ;  /* 0x000000110300720c */ /* 0x040fe20003fc4070 */
[----:B------:R-:W-:Y:S01]  /*15110*/  @!P3 IMAD.MOV R20, RZ, RZ, -R20 ;  /* 0x000000ffff14b224 */ /* 0x000fe200078e0a14 */
[----:B------:R-:W-:Y:S01]  /*15120*/  ISETP.GT.U32.AND P3, PT, R3, R9, PT ;  /* 0x000000090300720c */ /* 0x000fe20003f64070 */
[----:B------:R-:W-:Y:S01]  /*15130*/  @!P5 IMAD.IADD R19, R19, 0x1, -R3 ;  /* 0x000000011313d824 */ /* 0x000fe200078e0a03 */
[----:B------:R-:W-:Y:S01]  /*15140*/  ISETP.GE.AND P5, PT, R11, RZ, PT ;  /* 0x000000ff0b00720c */ /* 0x000fe20003fa6270 */
[----:B------:R-:W-:Y:S01]  /*15150*/  VIADD R12, R0, 0x6b ;  /* 0x0000006b000c7836 */ /* 0x000fe20000000000 */
[----:B------:R-:W-:Y:S01]  /*15160*/  STL [R1+0x228], R20 ;  /* 0x0002281401007387 */ /* 0x000fe20000100800 */
[----:B------:R-:W-:-:S02]  /*15170*/  IMAD.MOV R18, RZ, RZ, -R18 ;  /* 0x000000ffff127224 */ /* 0x000fc400078e0a12 */
[----:B0-----:R-:W-:Y:S01]  /*15180*/  IMAD.MOV.U32 R7, RZ, RZ, R2 ;  /* 0x000000ffff077224 */ /* 0x001fe200078e0002 */
[----:B------:R-:W-:Y:S01]  /*15190*/  IABS R10, R12 ;  /* 0x0000000c000a7213 */ /* 0x000fe20000000000 */
[C---:B------:R-:W-:Y:S02]  /*151a0*/  IMAD R2, R3.reuse, R18, R13 ;  /* 0x0000001203027224 */ /* 0x040fe400078e020d */
[----:B------:R-:W-:Y:S01]  /*151b0*/  @!P4 IMAD.MOV R7, RZ, RZ, -R7 ;  /* 0x000000ffff07c224 */ /* 0x000fe200078e0a07 */
[----:B------:R-:W-:Y:S01]  /*151c0*/  ISETP.GT.U32.AND P4, PT, R3, R19, PT ;  /* 0x000000130300720c */ /* 0x000fe20003f84070 */
[--C-:B------:R-:W-:Y:S02]  /*151d0*/  @!P6 IMAD.IADD R17, R17, 0x1, -R3.reuse ;  /* 0x000000011111e824 */ /* 0x100fe400078e0a03 */
[----:B------:R-:W-:Y:S01]  /*151e0*/  @!P3 IMAD.IADD R9, R9, 0x1, -R3 ;  /* 0x000000010909b824 */ /* 0x000fe200078e0a03 */
[----:B------:R0:W-:Y:S01]  /*151f0*/  STL [R1+0x220], R7 ;  /* 0x0002200701007387 */ /* 0x0001e20000100800 */
[----:B------:R-:W-:Y:S01]  /*15200*/  IMAD.HI.U32 R5, R4, R10, RZ ;  /* 0x0000000a04057227 */ /* 0x000fe200078e00ff */
[----:B------:R-:W-:-:S02]  /*15210*/  ISETP.GT.U32.AND P6, PT, R3, R17, PT ;  /* 0x000000110300720c */ /* 0x000fc40003fc4070 */
[----:B------:R-:W-:Y:S01]  /*15220*/  ISETP.GT.U32.AND P3, PT, R3, R9, PT ;  /* 0x000000090300720c */ /* 0x000fe20003f64070 */
[----:B------:R-:W-:-:S04]  /*15230*/  IMAD.HI.U32 R11, R4, R8, RZ ;  /* 0x00000008040b7227 */ /* 0x000fc800078e00ff */
[----:B------:R-:W-:Y:S01]  /*15240*/  @!P4 IMAD.IADD R19, R19, 0x1, -R3 ;  /* 0x000000011313c824 */ /* 0x000fe200078e0a03 */
        /* <DEDUP_REMOVED lines=8> */
[----:B------:R-:W-:Y:S01]  /*152d0*/  @!P3 IMAD.IADD R9, R9, 0x1, -R3 ;  /* 0x000000010909b824 */ /* 0x000fe200078e0a03 */
[C---:B------:R-:W-:Y:S01]  /*152e0*/  ISETP.GT.U32.AND P3, PT, R3.reuse, R8, PT ;  /* 0x000000080300720c */ /* 0x040fe20003f64070 */
[----:B0-----:R-:W-:Y:S01]  /*152f0*/  IMAD.MOV.U32 R7, RZ, RZ, R19 ;  /* 0x000000ffff077224 */ /* 0x001fe200078e0013 */
[----:B------:R-:W-:Y:S01]  /*15300*/  IABS R21, R15 ;  /* 0x0000000f00157213 */ /* 0x000fe20000000000 */
[----:B------:R-:W-:Y:S01]  /*15310*/  @!P4 IMAD.IADD R2, R2, 0x1, -R3 ;  /* 0x000000010202c824 */ /* 0x000fe200078e0a03 */
[----:B------:R-:W-:Y:S01]  /*15320*/  ISETP.GE.AND P4, PT, R22, RZ, PT ;  /* 0x000000ff1600720c */ /* 0x000fe20003f86270 */
[C---:B------:R-:W-:Y:S02]  /*15330*/  VIADD R13, R0.reuse, 0x68 ;  /* 0x00000068000d7836 */ /* 0x040fe40000000000 */
[----:B------:R-:W-:Y:S01]  /*15340*/  @!P2 IMAD.MOV R7, RZ, RZ, -R7 ;  /* 0x000000ffff07a224 */ /* 0x000fe200078e0a07 */
[----:B------:R-:W-:Y:S01]  /*15350*/  ISETP.GT.U32.AND P2, PT, R3, R2, PT ;  /* 0x000000020300720c */ /* 0x000fe20003f44070 */
[----:B------:R-:W-:Y:S01]  /*15360*/  VIADD R5, R0, 0x67 ;  /* 0x0000006700057836 */ /* 0x000fe20000000000 */
[----:B------:R-:W-:Y:S01]  /*15370*/  IABS R18, R13 ;  /* 0x0000000d00127213 */ /* 0x000fe20000000000 */
[----:B------:R-:W-:Y:S01]  /*15380*/  IMAD.HI.U32 R20, R4, R21, RZ ;  /* 0x0000001504147227 */ /* 0x000fe200078e00ff */
[----:B------:R0:W-:Y:S02]  /*15390*/  STL [R1+0x214], R7 ;  /* 0x0002140701007387 */ /* 0x0001e40000100800 */
[----:B------:R-:W-:Y:S01]  /*153a0*/  IABS R11, R5 ;  /* 0x00000005000b7213 */ /* 0x000fe20000000000 */
[----:B------:R-:W-:Y:S01]  /*153b0*/  @!P6 IMAD.IADD R10, R10, 0x1, -R3 ;  /* 0x000000010a0ae824 */ /* 0x000fe200078e0a03 */
[----:B------:R-:W-:Y:S01]  /*153c0*/  ISETP.GE.AND P6, PT, R12, RZ, PT ;  /* 0x000000ff0c00720c */ /* 0x000fe20003fc6270 */
[----:B------:R-:W-:-:S02]  /*153d0*/  IMAD.MOV R22, RZ, RZ, -R20 ;  /* 0x000000ffff167224 */ /* 0x000fc400078e0a14 */
[----:B------:R-:W-:Y:S01]  /*153e0*/  @!P3 IMAD.IADD R8, R8, 0x1, -R3 ;  /* 0x000000010808b824 */ /* 0x000fe200078e0a03 */
[----:B------:R-:W-:Y:S01]  /*153f0*/  ISETP.GT.U32.AND P3, PT, R3, R10, PT ;  /* 0x0000000a0300720c */ /* 0x000fe20003f64070 */
[----:B------:R-:W-:-:S04]  /*15400*/  IMAD.HI.U32 R19, R4, R18, RZ ;  /* 0x0000001204137227 */ /* 0x000fc800078e00ff */
        /* <DEDUP_REMOVED lines=9> */
[----:B------:R-:W-:Y:S02]  /*154a0*/  IMAD.MOV R19, RZ, RZ, -R19 ;  /* 0x000000ffff137224 */ /* 0x000fe400078e0a13 */
[----:B------:R-:W-:Y:S01]  /*154b0*/  @!P2 IMAD.IADD R2, R2, 0x1, -R3 ;  /* 0x000000010202a824 */ /* 0x000fe200078e0a03 */
[C---:B------:R-:W-:Y:S01]  /*154c0*/  ISETP.GT.U32.AND P2, PT, R3.reuse, R12, PT ;  /* 0x0000000c0300720c */ /* 0x040fe20003f44070 */
[----:B------:R-:W-:Y:S02]  /*154d0*/  IMAD.MOV R20, RZ, RZ, -R20 ;  /* 0x000000ffff147224 */ /* 0x000fe400078e0a14 */
[C---:B------:R-:W-:Y:S02]  /*154e0*/  IMAD R18, R3.reuse, R19, R18 ;  /* 0x0000001303127224 */ /* 0x040fe400078e0212 */
[----:B------:R-:W-:Y:S02]  /*154f0*/  IMAD R11, R3, R20, R11 ;  /* 0x00000014030b7224 */ /* 0x000fe400078e020b */
[----:B0-----:R-:W-:-:S02]  /*15500*/  IMAD.MOV.U32 R7, RZ, RZ, R2 ;  /* 0x000000ffff077224 */ /* 0x001fc400078e0002 */
[----:B------:R-:W-:Y:S02]  /*15510*/  VIADD R2, R0, 0x66 ;  /* 0x0000006600027836 */ /* 0x000fe40000000000 */
[----:B------:R-:W-:Y:S01]  /*15520*/  @!P4 IMAD.MOV R7, RZ, RZ, -R7 ;  /* 0x000000ffff07c224 */ /* 0x000fe200078e0a07 */
[C---:B------:R-:W-:Y:S01]  /*15530*/  ISETP.GT.U32.AND P4, PT, R3.reuse, R18, PT ;  /* 0x000000120300720c */ /* 0x040fe20003f84070 */
[--C-:B------:R-:W-:Y:S01]  /*15540*/  @!P3 IMAD.IADD R10, R10, 0x1, -R3.reuse ;  /* 0x000000010a0ab824 */ /* 0x100fe200078e0a03 */
[----:B------:R-:W-:Y:S01]  /*15550*/  IABS R16, R2 ;  /* 0x0000000200107213 */ /* 0x000fe20000000000 */
[----:B------:R-:W-:Y:S01]  /*15560*/  @!P1 IMAD.IADD R8, R8, 0x1, -R3 ;  /* 0x0000000108089824 */ /* 0x000fe200078e0a03 */
[----:B------:R-:W-:Y:S01]  /*15570*/  ISETP.GT.U32.AND P3, PT, R3, R11, PT ;  /* 0x0000000b0300720c */ /* 0x000fe20003f64070 */
[----:B------:R0:W-:Y:S01]  /*15580*/  STL [R1+0x6c], R7 ;  /* 0x00006c0701007387 */ /* 0x0001e20000100800 */
[----:B------:R-:W-:Y:S01]  /*15590*/  ISETP.GE.AND P1, PT, R15, RZ, PT ;  /* 0x000000ff0f00720c */ /* 0x000fe20003f26270 */
[----:B------:R-:W-:-:S02]  /*155a0*/  IMAD.MOV.U32 R15, RZ, RZ, R16 ;  /* 0x000000ffff0f7224 */ /* 0x000fc400078e0010 */
[----:B------:R-:W-:Y:S01]  /*155b0*/  @!P2 IMAD.IADD R12, R12, 0x1, -R3 ;  /* 0x000000010c0ca824 */ /* 0x000fe200078e0a03 */
[----:B------:R-:W-:Y:S01]  /*155c0*/  ISETP.GE.AND P2, PT, R13, RZ, PT ;  /* 0x000000ff0d00720c */ /* 0x000fe20003f46270 */
[----:B------:R-:W-:-:S04]  /*155d0*/  IMAD.HI.U32 R13, R4, R15, RZ ;  /* 0x0000000f040d7227 */ /* 0x000fc800078e00ff */
[----:B0-----:R-:W-:Y:S02]  /*155e0*/  IMAD.MOV.U32 R7, RZ, RZ, R10 ;  /* 0x000000ffff077224 */ /* 0x001fe400078e000a */
[----:B------:R-:W-:Y:S02]  /*155f0*/  VIADD R9, R0, 0x65 ;  /* 0x0000006500097836 */ /* 0x000fe40000000000 */
[----:B------:R-:W-:Y:S02]  /*15600*/  @!P6 IMAD.MOV R7, RZ, RZ, -R7 ;  /* 0x000000ffff07e224 */ /* 0x000fe400078e0a07 */
[----:B------:R-:W-:Y:S01]  /*15610*/  @!P4 IMAD.IADD R18, R18, 0x1, -R3 ;  /* 0x000000011212c824 */ /* 0x000fe200078e0a03 */
[----:B------:R-:W-:Y:S01]  /*15620*/  IABS R16, R9 ;  /* 0x0000000900107213 */ /* 0x000fe20000000000 */
[----:B------:R-:W-:Y:S01]  /*15630*/  IMAD.MOV R13, RZ, RZ, -R13 ;  /* 0x000000ffff0d7224 */ /* 0x000fe200078e0a0d */
[----:B------:R0:W-:Y:S01]  /*15640*/  STL [R1+0x190], R7 ;  /* 0x0001900701007387 */ /* 0x0001e20000100800 */
[----:B------:R-:W-:Y:S01]  /*15650*/  @!P3 IMAD.IADD R11, R11, 0x1, -R3 ;  /* 0x000000010b0bb824 */ /* 0x000fe200078e0a03 */
[C---:B------:R-:W-:Y:S01]  /*15660*/  ISETP.GT.U32.AND P3, PT, R3.reuse, R18, PT ;  /* 0x000000120300720c */ /* 0x040fe20003f64070 */
[C---:B------:R-:W-:Y:S01]  /*15670*/  IMAD R13, R3.reuse, R13, R15 ;  /* 0x0000000d030d7224 */ /* 0x040fe200078e020f */
[C---:B------:R-:W-:Y:S01]  /*15680*/  ISETP.GT.U32.AND P4, PT, R3.reuse, R12, PT ;  /* 0x0000000c0300720c */ /* 0x040fe20003f84070 */
[----:B------:R-:W-:Y:S01]  /*15690*/  VIADD R17, R0, 0x64 ;  /* 0x0000006400117836 */ /* 0x000fe20000000000 */
[----:B------:R-:W-:Y:S01]  /*156a0*/  ISETP.GT.U32.AND P6, PT, R3, R11, PT ;  /* 0x0000000b0300720c */ /* 0x000fe20003fc4070 */
[----:B------:R-:W-:-:S03]  /*156b0*/  IMAD.HI.U32 R10, R4, R16, RZ ;  /* 0x00000010040a7227 */ /* 0x000fc600078e00ff */
[----:B------:R-:W-:Y:S01]  /*156c0*/  IABS R15, R17 ;  /* 0x00000011000f7213 */ /* 0x000fe20000000000 */
[----:B0-----:R-:W-:Y:S02]  /*156d0*/  IMAD.MOV.U32 R7, RZ, RZ, R8 ;  /* 0x000000ffff077224 */ /* 0x001fe400078e0008 */
[----:B------:R-:W-:Y:S02]  /*156e0*/  IMAD.MOV R10, RZ, RZ, -R10 ;  /* 0x000000ffff0a7224 */ /* 0x000fe400078e0a0a */
[----:B------:R-:W-:Y:S01]  /*156f0*/  @!P5 IMAD.MOV R7, RZ, RZ, -R7 ;  /* 0x000000ffff07d224 */ /* 0x000fe200078e0a07 */
[C---:B------:R-:W-:Y:S01]  /*15700*/  ISETP.GT.U32.AND P5, PT, R3.reuse, R13, PT ;  /* 0x0000000d0300720c */ /* 0x040fe20003fa4070 */
[----:B------:R-:W-:Y:S02]  /*15710*/  IMAD R10, R3, R10, R16 ;  /* 0x0000000a030a7224 */ /* 0x000fe400078e0210 */
[--C-:B------:R-:W-:Y:S01]  /*15720*/  @!P3 IMAD.IADD R18, R18, 0x1, -R3.reuse ;  /* 0x000000011212b824 */ /* 0x100fe200078e0a03 */
[----:B------:R-:W-:Y:S01]  /*15730*/  ISETP.GE.AND P3, PT, R2, RZ, PT ;  /* 0x000000ff0200720c */ /* 0x000fe20003f66270 */
[----:B------:R-:W-:Y:S01]  /*15740*/  @!P4 IMAD.IADD R12, R12, 0x1, -R3 ;  /* 0x000000010c0cc824 */ /* 0x000fe200078e0a03 */
[----:B------:R0:W-:Y:S01]  /*15750*/  STL [R1+0x19c], R7 ;  /* 0x00019c0701007387 */ /* 0x0001e20000100800 */
[----:B------:R-:W-:Y:S01]  /*15760*/  IMAD.HI.U32 R2, R4, R15, RZ ;  /* 0x0000000f04027227 */ /* 0x000fe200078e00ff */
[----:B------:R-:W-:-:S03]  /*15770*/  ISETP.GE.AND P4, PT, R5, RZ, PT ;  /* 0x000000ff0500720c */ /* 0x000fc60003f86270 */
[--C-:B------:R-:W-:Y:S01]  /*15780*/  @!P6 IMAD.IADD R11, R11, 0x1, -R3.reuse ;  /* 0x000000010b0be824 */ /* 0x100fe200078e0a03 */
[----:B------:R-:W-:Y:S01]  /*15790*/  ISETP.GT.U32.AND P6, PT, R3, R10, PT ;  /* 0x0000000a0300720c */ /* 0x000fe20003fc4070 */
[----:B------:R-:W-:Y:S01]  /*157a0*/  @!P5 IMAD.IADD R13, R13, 0x1, -R3 ;  /* 0x000000010d0dd824 */ /* 0x000fe200078e0a03 */
[----:B------:R-:W-:Y:S01]  /*157b0*/  ISETP.GE.AND P5, PT, R9, RZ, PT ;  /* 0x000000ff0900720c */ /* 0x000fe20003fa6270 */
[----:B------:R-:W-:Y:S02]  /*157c0*/  IMAD.MOV R2, RZ, RZ, -R2 ;  /* 0x000000ffff027224 */ /* 0x000fe400078e0a02 */
[----:B0-----:R-:W-:Y:S02]  /*157d0*/  IMAD.MOV.U32 R7, RZ, RZ, R12 ;  /* 0x000000ffff077224 */ /* 0x001fe400078e000c */
[C---:B------:R-:W-:Y:S02]  /*157e0*/  VIADD R5, R0.reuse, 0x62 ;  /* 0x0000006200057836 */ /* 0x040fe40000000000 */
[----:B------:R-:W-:Y:S01]  /*157f0*/  @!P1 IMAD.MOV R7, RZ, RZ, -R7 ;  /* 0x000000ffff079224 */ /* 0x000fe200078e0a07 */
[C---:B------:R-:W-:Y:S01]  /*15800*/  ISETP.GT.U32.AND P1, PT, R3.reuse, R13, PT ;  /* 0x0000000d0300720c */ /* 0x040fe20003f24070 */
[C---:B------:R-:W-:Y:S01]  /*15810*/  IMAD R15, R3.reuse, R2, R15 ;  /* 0x00000002030f7224 */ /* 0x040fe200078e020f */
[----:B------:R-:W-:Y:S01]  /*15820*/  IABS R9, R5 ;  /* 0x0000000500097213 */ /* 0x000fe20000000000 */
[----:B------:R-:W-:Y:S01]  /*15830*/  VIADD R8, R0, 0x63 ;  /* 0x0000006300087836 */ /* 0x000fe20000000000 */
[----:B------:R0:W-:Y:S01]  /*15840*/  STL [R1+0x1c4], R7 ;  /* 0x0001c40701007387 */ /* 0x0001e20000100800 */
[----:B------:R-:W-:Y:S01]  /*15850*/  @!P2 IMAD.MOV R18, RZ, RZ, -R18 ;  /* 0x000000ffff12a224 */ /* 0x000fe200078e0a12 */
[C---:B------:R-:W-:Y:S01]  /*15860*/  ISETP.GT.U32.AND P2, PT, R3.reuse, R15, PT ;  /* 0x0000000f0300720c */ /* 0x040fe20003f44070 */
[----:B------:R-:W-:Y:S01]  /*15870*/  @!P6 IMAD.IADD R10, R10, 0x1, -R3 ;  /* 0x000000010a0ae824 */ /* 0x000fe200078e0a03 */
[----:B------:R-:W-:Y:S01]  /*15880*/  IABS R16, R8 ;  /* 0x0000000800107213 */ /* 0x000fe20000000000 */
[C---:B------:R-:W-:Y:S01]  /*15890*/  VIADD R2, R0.reuse, 0x61 ;  /* 0x0000006100027836 */ /* 0x040fe20000000000 */
[----:B------:R1:W-:Y:S01]  /*158a0*/  STL [R1+0x1d0], R18 ;  /* 0x0001d01201007387 */ /* 0x0003e20000100800 */
[----:B------:R-:W-:Y:S01]  /*158b0*/  VIADD R22, R0, 0x3a ;  /* 0x0000003a00167836 */ /* 0x000fe20000000000 */
[----:B------:R-:W-:Y:S01]  /*158c0*/  ISETP.GT.U32.AND P6, PT, R3, R10, PT ;  /* 0x0000000a0300720c */ /* 0x000fe20003fc4070 */
[----:B------:R-:W-:-:S03]  /*158d0*/  IMAD.HI.U32 R12, R4, R16, RZ ;  /* 0x00000010040c7227 */ /* 0x000fc600078e00ff */
[----:B------:R-:W-:Y:S01]  /*158e0*/  IABS R25, R22 ;  /* 0x0000001600197213 */ /* 0x000fe20000000000 */
[----:B0-----:R-:W-:Y:S02]  /*158f0*/  IMAD.MOV.U32 R7, RZ, RZ, R11 ;  /* 0x000000ffff077224 */ /* 0x001fe400078e000b */
[----:B------:R-:W-:-:S04]  /*15900*/  IMAD.HI.U32 R11, R4, R9, RZ ;  /* 0x00000009040b7227 */ /* 0x000fc800078e00ff */
[----:B------:R-:W-:Y:S01]  /*15910*/  @!P4 IMAD.MOV R7, RZ, RZ, -R7 ;  /* 0x000000ffff07c224 */ /* 0x000fe200078e0a07 */
[----:B------:R-:W-:Y:S01]  /*15920*/  ISETP.GE.AND P4, PT, R17, RZ, PT ;  /* 0x000000ff1100720c */ /* 0x000fe20003f86270 */
[----:B------:R-:W-:Y:S02]  /*15930*/  IMAD.MOV R17, RZ, RZ, -R11 ;  /* 0x000000ffff117224 */ /* 0x000fe400078e0a0b */
[----:B------:R-:W-:Y:S01]  /*15940*/  @!P1 IMAD.IADD R13, R13, 0x1, -R3 ;  /* 0x000000010d0d9824 */ /* 0x000fe200078e0a03 */
[----:B------:R0:W-:Y:S01]  /*15950*/  STL [R1+0x1f8], R7 ;  /* 0x0001f80701007387 */ /* 0x0001e20000100800 */
[----:B------:R-:W-:Y:S01]  /*15960*/  IMAD.MOV R12, RZ, RZ, -R12 ;  /* 0x000000ffff0c7224 */ /* 0x000fe200078e0a0c */
[----:B------:R-:W-:Y:S01]  /*15970*/  ISETP.GE.AND P1, PT, R8, RZ, PT ;  /* 0x000000ff0800720c */ /* 0x000fe20003f26270 */
[----:B------:R-:W-:Y:S02]  /*15980*/  IMAD R9, R3, R17, R9 ;  /* 0x0000001103097224 */ /* 0x000fe400078e0209 */
[----:B-1----:R-:W-:-:S02]  /*15990*/  IMAD.MOV.U32 R18, RZ, RZ, R13 ;  /* 0x000000ffff127224 */ /* 0x002fc400078e000d */
[--C-:B------:R-:W-:Y:S02]  /*159a0*/  @!P2 IMAD.IADD R15, R15, 0x1, -R3.reuse ;  /* 0x000000010f0fa824 */ /* 0x100fe400078e0a03 */
[C---:B------:R-:W-:Y:S01]  /*159b0*/  IMAD R12, R3.reuse, R12, R16 ;  /* 0x0000000c030c7224 */ /* 0x040fe200078e0210 */
[----:B------:R-:W-:Y:S01]  /*159c0*/  IABS R16, R2 ;  /* 0x0000000200107213 */ /* 0x000fe20000000000 */
[----:B------:R-:W-:Y:S01]  /*159d0*/  @!P3 IMAD.MOV R18, RZ, RZ, -R18 ;  /* 0x000000ffff12b224 */ /* 0x000fe200078e0a12 */
[C---:B------:R-:W-:Y:S01]  /*159e0*/  ISETP.GT.U32.AND P3, PT, R3.reuse, R9, PT ;  /* 0x000000090300720c */ /* 0x040fe20003f64070 */
[----:B------:R-:W-:Y:S01]  /*159f0*/  @!P6 IMAD.IADD R10, R10, 0x1, -R3 ;  /* 0x000000010a0ae824 */ /* 0x000fe200078e0a03 */
[C---:B------:R-:W-:Y:S01]  /*15a00*/  ISETP.GT.U32.AND P2, PT, R3.reuse, R15, PT ;  /* 0x0000000f0300720c */ /* 0x040fe20003f44070 */
[----:B------:R-:W-:Y:S01]  /*15a10*/  IMAD.MOV.U32 R11, RZ, RZ, R16 ;  /* 0x000000ffff0b7224 */ /* 0x000fe200078e0010 */
[----:B------:R-:W-:Y:S01]  /*15a20*/  ISETP.GT.U32.AND P6, PT, R3, R12, PT ;  /* 0x0000000c0300720c */ /* 0x000fe20003fc4070 */
[----:B0-----:R-:W-:Y:S01]  /*15a30*/  IMAD.MOV.U32 R7, RZ, RZ, R10 ;  /* 0x000000ffff077224 */ /* 0x001fe200078e000a */
[----:B------:R-:W-:Y:S01]  /*15a40*/  STL [R1+0x1d4], R18 ;  /* 0x0001d41201007387 */ /* 0x000fe20000100800 */
[----:B------:R-:W-:-:S02]  /*15a50*/  VIADD R8, R0, 0x60 ;  /* 0x0000006000087836 */ /* 0x000fc40000000000 */
[----:B------:R-:W-:-:S04]  /*15a60*/  IMAD.HI.U32 R13, R4, R11, RZ ;  /* 0x0000000b040d7227 */ /* 0x000fc800078e00ff */
[----:B------:R-:W-:Y:S01]  /*15a70*/  @!P5 IMAD.MOV R7, RZ, RZ, -R7 ;  /* 0x000000ffff07d224 */ /* 0x000fe200078e0a07 */
[----:B------:R-:W-:Y:S01]  /*15a80*/  ISETP.GE.AND P5, PT, R5, RZ, PT ;  /* 0x000000ff0500720c */ /* 0x000fe20003fa6270 */
[----:B------:R-:W-:Y:S01]  /*15a90*/  IMAD.MOV R10, RZ, RZ, -R13 ;  /* 0x000000ffff0a7224 */ /* 0x000fe200078e0a0d */
[----:B------:R-:W-:Y:S01]  /*15aa0*/  IABS R13, R8 ;  /* 0x00000008000d7213 */ /* 0x000fe20000000000 */
[--C-:B------:R-:W-:Y:S01]  /*15ab0*/  @!P3 IMAD.IADD R9, R9, 0x1, -R3.reuse ;  /* 0x000000010909b824 */ /* 0x100fe200078e0a03 */
[----:B------:R0:W-:Y:S01]  /*15ac0*/  STL [R1+0x1e0], R7 ;  /* 0x0001e00701007387 */ /* 0x0001e20000100800 */
[--C-:B------:R-:W-:Y:S02]  /*15ad0*/  @!P2 IMAD.IADD R15, R15, 0x1, -R3.reuse ;  /* 0x000000010f0fa824 */ /* 0x100fe400078e0a03 */
[----:B------:R-:W-:Y:S01]  /*15ae0*/  @!P6 IMAD.IADD R12, R12, 0x1, -R3 ;  /* 0x000000010c0ce824 */ /* 0x000fe200078e0a03 */
[C---:B------:R-:W-:Y:S01]  /*15af0*/  ISETP.GT.U32.AND P3, PT, R3.reuse, R9, PT ;  /* 0x000000090300720c */ /* 0x040fe20003f64070 */
[----:B------:R-:W-:-:S02]  /*15b00*/  IMAD R11, R3, R10, R11 ;  /* 0x0000000a030b7224 */ /* 0x000fc400078e020b */
[----:B------:R-:W-:Y:S01]  /*15b10*/  VIADD R10, R0, 0x5f ;  /* 0x0000005f000a7836 */ /* 0x000fe20000000000 */
[C---:B------:R-:W-:Y:S01]  /*15b20*/  ISETP.GT.U32.AND P6, PT, R3.reuse, R12, PT ;  /* 0x0000000c0300720c */ /* 0x040fe20003fc4070 */
[C---:B------:R-:W-:Y:S01]  /*15b30*/  IMAD.HI.U32 R24, R4.reuse, R25, RZ ;  /* 0x0000001904187227 */ /* 0x040fe200078e00ff */
[----:B------:R-:W-:Y:S02]  /*15b40*/  ISETP.GT.U32.AND P2, PT, R3, R11, PT ;  /* 0x0000000b0300720c */ /* 0x000fe40003f44070 */
[----:B------:R-:W-:Y:S01]  /*15b50*/  IABS R5, R10 ;  /* 0x0000000a00057213 */ /* 0x000fe20000000000 */
[----:B0-----:R-:W-:Y:S02]  /*15b60*/  IMAD.MOV.U32 R7, RZ, RZ, R15 ;  /* 0x000000ffff077224 */ /* 0x001fe400078e000f */
[----:B------:R-:W-:-:S04]  /*15b70*/  IMAD.HI.U32 R15, R4, R13, RZ ;  /* 0x0000000d040f7227 */ /* 0x000fc800078e00ff */
[----:B------:R-:W-:Y:S02]  /*15b80*/  IMAD.MOV R15, RZ, RZ, -R15 ;  /* 0x000000ffff0f7224 */ /* 0x000fe400078e0a0f */
[----:B------:R-:W-:Y:S02]  /*15b90*/  @!P3 IMAD.IADD R9, R9, 0x1, -R3 ;  /* 0x000000010909b824 */ /* 0x000fe400078e0a03 */
[C---:B------:R-:W-:Y:S02]  /*15ba0*/  IMAD R13, R3.reuse, R15, R13 ;  /* 0x0000000f030d7224 */ /* 0x040fe400078e020d */
[----:B------:R-:W-:Y:S01]  /*15bb0*/  @!P4 IMAD.MOV R7, RZ, RZ, -R7 ;  /* 0x000000ffff07c224 */ /* 0x000fe200078e0a07 */
[----:B------:R-:W-:Y:S01]  /*15bc0*/  ISETP.GE.AND P4, PT, R2, RZ, PT ;  /* 0x000000ff0200720c */ /* 0x000fe20003f86270 */
[--C-:B------:R-:W-:Y:S01]  /*15bd0*/  @!P6 IMAD.IADD R12, R12, 0x1, -R3.reuse ;  /* 0x000000010c0ce824 */ /* 0x100fe200078e0a03 */
[----:B------:R-:W-:Y:S01]  /*15be0*/  ISETP.GT.U32.AND P3, PT, R3, R13, PT ;  /* 0x0000000d0300720c */ /* 0x000fe20003f64070 */
[----:B------:R-:W-:Y:S01]  /*15bf0*/  @!P2 IMAD.IADD R11, R11, 0x1, -R3 ;  /* 0x000000010b0ba824 */ /* 0x000fe200078e0a03 */
[----:B------:R0:W-:Y:S01]  /*15c00*/  STL [R1+0x1f4], R7 ;  /* 0x0001f40701007387 */ /* 0x0001e20000100800 */
[----:B------:R-:W-:Y:S01]  /*15c10*/  VIADD R2, R0, 0x5e ;  /* 0x0000005e00027836 */ /* 0x000fe20000000000 */
[----:B------:R-:W-:Y:S01]  /*15c20*/  ISETP.GE.AND P6, PT, R8, RZ, PT ;  /* 0x000000ff0800720c */ /* 0x000fe20003fc6270 */
[----:B------:R-:W-:Y:S01]  /*15c30*/  IMAD.HI.U32 R8, R4, R5, RZ ;  /* 0x0000000504087227 */ /* 0x000fe200078e00ff */
[----:B------:R-:W-:-:S02]  /*15c40*/  ISETP.GT.U32.AND P2, PT, R3, R11, PT ;  /* 0x0000000b0300720c */ /* 0x000fc40003f44070 */
[----:B------:R-:W-:Y:S01]  /*15c50*/  IABS R17, R2 ;  /* 0x0000000200117213 */ /* 0x000fe20000000000 */
[----:B------:R-:W-:Y:S02]  /*15c60*/  IMAD.MOV R8, RZ, RZ, -R8 ;  /* 0x000000ffff087224 */ /* 0x000fe400078e0a08 */
[----:B------:R-:W-:Y:S02]  /*15c70*/  IMAD.MOV R24, RZ, RZ, -R24 ;  /* 0x000000ffff187224 */ /* 0x000fe400078e0a18 */
[----:B0-----:R-:W-:Y:S02]  /*15c80*/  IMAD.MOV.U32 R7, RZ, RZ, R12 ;  /* 0x000000ffff077224 */ /* 0x001fe400078e000c */
[----:B------:R-:W-:Y:S02]  /*15c90*/  @!P3 IMAD.IADD R13, R13, 0x1, -R3 ;  /* 0x000000010d0db824 */ /* 0x000fe400078e0a03 */
[----:B------:R-:W-:Y:S01]  /*15ca0*/  @!P1 IMAD.MOV R7, RZ, RZ, -R7 ;  /* 0x000000ffff079224 */ /* 0x000fe200078e0a07 */
[----:B------:R-:W-:Y:S01]  /*15cb0*/  ISETP.GE.AND P1, PT, R10, RZ, PT ;  /* 0x000000ff0a00720c */ /* 0x000fe20003f26270 */
[C---:B------:R-:W-:Y:S01]  /*15cc0*/  IMAD R5, R3.reuse, R8, R5 ;  /* 0x0000000803057224 */ /* 0x040fe200078e0205 */
[----:B------:R-:W-:Y:S01]  /*15cd0*/  ISETP.GT.U32.AND P3, PT, R3, R13, PT ;  /* 0x0000000d0300720c */ /* 0x000fe20003f64070 */
[C---:B------:R-:W-:Y:S01]  /*15ce0*/  VIADD R10, R0.reuse, 0x5d ;  /* 0x0000005d000a7836 */ /* 0x040fe20000000000 */
[----:B------:R0:W-:Y:S01]  /*15cf0*/  STL [R1+0x1e8], R7 ;  /* 0x0001e80701007387 */ /* 0x0001e20000100800 */
[----:B------:R-:W-:Y:S01]  /*15d00*/  @!P2 IMAD.IADD R11, R11, 0x1, -R3 ;  /* 0x000000010b0ba824 */ /* 0x000fe200078e0a03 */
[----:B------:R-:W-:Y:S01]  /*15d10*/  ISETP.GT.U32.AND P2, PT, R3, R5, PT ;  /* 0x000000050300720c */ /* 0x000fe20003f44070 */
[----:B------:R-:W-:-:S02]  /*15d20*/  VIADD R12, R0, 0x5b ;  /* 0x0000005b000c7836 */ /* 0x000fc40000000000 */
[----:B------:R-:W-:Y:S02]  /*15d30*/  VIADD R8, R0, 0x5c ;  /* 0x0000005c00087836 */ /* 0x000fe40000000000 */
[----:B------:R-:W-:Y:S02]  /*15d40*/  IMAD R24, R3, R24, R25 ;  /* 0x0000001803187224 */ /* 0x000fe400078e0219 */
[----:B0-----:R-:W-:Y:S02]  /*15d50*/  IMAD.MOV.U32 R7, RZ, RZ, R9 ;  /* 0x000000ffff077224 */ /* 0x001fe400078e0009 */
[----:B------:R-:W-:-:S04]  /*15d60*/  IMAD.HI.U32 R9, R4, R17, RZ ;  /* 0x0000001104097227 */ /* 0x000fc800078e00ff */
[----:B------:R-:W-:Y:S02]  /*15d70*/  IMAD.MOV R9, RZ, RZ, -R9 ;  /* 0x000000ffff097224 */ /* 0x000fe400078e0a09 */
[----:B------:R-:W-:Y:S01]  /*15d80*/  @!P5 IMAD.MOV R7, RZ, RZ, -R7 ;  /* 0x000000ffff07d224 */ /* 0x000fe200078e0a07 */
[----:B------:R-:W-:Y:S01]  /*15d90*/  ISETP.GE.AND P5, PT, R2, RZ, PT ;  /* 0x000000ff0200720c */ /* 0x000fe20003fa6270 */
[----:B------:R-:W-:Y:S01]  /*15da0*/  IMAD R17, R3, R9, R17 ;  /* 0x0000000903117224 */ /* 0x000fe200078e0211 */
[----:B------:R-:W-:Y:S01]  /*15db0*/  IABS R2, R10 ;  /* 0x0000000a00027213 */ /* 0x000fe20000000000 */
[--C-:B------:R-:W-:Y:S01]  /*15dc0*/  @!P3 IMAD.IADD R13, R13, 0x1, -R3.reuse ;  /* 0x000000010d0db824 */ /* 0x100fe200078e0a03 */
[----:B------:R0:W-:Y:S01]  /*15dd0*/  STL [R1+0x1f0], R7 ;  /* 0x0001f00701007387 */ /* 0x0001e20000100800 */
[----:B------:R-:W-:Y:S01]  /*15de0*/  @!P2 IMAD.IADD R5, R5, 0x1, -R3 ;  /* 0x000000010505a824 */ /* 0x000fe200078e0a03 */
[----:B------:R-:W-:Y:S01]  /*15df0*/  ISETP.GT.U32.AND P3, PT, R3, R17, PT ;  /* 0x000000110300720c */ /* 0x000fe20003f64070 */
[----:B------:R-:W-:Y:S01]  /*15e00*/  IMAD.HI.U32 R15, R4, R2, RZ ;  /* 0x00000002040f7227 */ /* 0x000fe200078e00ff */
[----:B------:R-:W-:-:S02]  /*15e10*/  IABS R9, R12 ;  /* 0x0000000c00097213 */ /* 0x000fc40000000000 */
[C---:B------:R-:W-:Y:S01]  /*15e20*/  ISETP.GT.U32.AND P2, PT, R3.reuse, R5, PT ;  /* 0x000000050300720c */ /* 0x040fe20003f44070 */
[----:B------:R-:W-:Y:S02]  /*15e30*/  IMAD.MOV R15, RZ, RZ, -R15 ;  /* 0x000000ffff0f7224 */ /* 0x000fe400078e0a0f */
[----:B0-----:R-:W-:Y:S02]  /*15e40*/  IMAD.MOV.U32 R7, RZ, RZ, R11 ;  /* 0x000000ffff077224 */ /* 0x001fe400078e000b */
[----:B------:R-:W-:Y:S02]  /*15e50*/  IMAD R2, R3, R15, R2 ;  /* 0x0000000f03027224 */ /* 0x000fe400078e0202 */
[----:B------:R-:W-:Y:S01]  /*15e60*/  @!P4 IMAD.MOV R7, RZ, RZ, -R7 ;  /* 0x000000ffff07c224 */ /* 0x000fe200078e0a07 */
[----:B------:R-:W-:Y:S01]  /*15e70*/  ISETP.GE.AND P4, PT, R10, RZ, PT ;  /* 0x000000ff0a00720c */ /* 0x000fe20003f86270 */
[--C-:B------:R-:W-:Y:S01]  /*15e80*/  @!P3 IMAD.IADD R17, R17, 0x1, -R3.reuse ;  /* 0x000000011111b824 */ /* 0x100fe200078e0a03 */
[----:B------:R-:W-:Y:S01]  /*15e90*/  IABS R10, R8 ;  /* 0x00000008000a7213 */ /* 0x000fe20000000000 */
[----:B------:R-:W-:Y:S01]  /*15ea0*/  VIADD R15, R0, 0x5a ;  /* 0x0000005a000f7836 */ /* 0x000fe20000000000 */
[----:B------:R0:W-:Y:S01]  /*15eb0*/  STL [R1+0x1ec], R7 ;  /* 0x0001ec0701007387 */ /* 0x0001e20000100800 */
[----:B------:R-:W-:Y:S01]  /*15ec0*/  @!P2 IMAD.IADD R5, R5, 0x1, -R3 ;  /* 0x000000010505a824 */ /* 0x000fe200078e0a03 */
[----:B------:R-:W-:Y:S01]  /*15ed0*/  ISETP.GT.U32.AND P3, PT, R3, R17, PT ;  /* 0x000000110300720c */ /* 0x000fe20003f64070 */
[----:B------:R-:W-:Y:S01]  /*15ee0*/  IMAD.HI.U32 R11, R4, R10, RZ ;  /* 0x0000000a040b7227 */ /* 0x000fe200078e00ff */
[----:B------:R-:W-:-:S02]  /*15ef0*/  ISETP.GE.AND P2, PT, R8, RZ, PT ;  /* 0x000000ff0800720c */ /* 0x000fc40003f46270 */
[----:B------:R-:W-:Y:S01]  /*15f00*/  IABS R8, R15 ;  /* 0x0000000f00087213 */ /* 0x000fe20000000000 */
[----:B------:R-:W-:Y:S02]  /*15f10*/  IMAD.MOV R11, RZ, RZ, -R11 ;  /* 0x000000ffff0b7224 */ /* 0x000fe400078e0a0b */
[----:B0-----:R-:W-:Y:S02]  /*15f20*/  IMAD.MOV.U32 R7, RZ, RZ, R13 ;  /* 0x000000ffff077224 */ /* 0x001fe400078e000d */
[----:B------:R-:W-:-:S04]  /*15f30*/  IMAD.HI.U32 R13, R4, R9, RZ ;  /* 0x00000009040d7227 */ /* 0x000fc800078e00ff */
[----:B------:R-:W-:Y:S01]  /*15f40*/  @!P6 IMAD.MOV R7, RZ, RZ, -R7 ;  /* 0x000000ffff07e224 */ /* 0x000fe200078e0a07 */
[C---:B------:R-:W-:Y:S01]  /*15f50*/  ISETP.GT.U32.AND P6, PT, R3.reuse, R2, PT ;  /* 0x000000020300720c */ /* 0x040fe20003fc4070 */
[----:B------:R-:W-:Y:S02]  /*15f60*/  IMAD.MOV R13, RZ, RZ, -R13 ;  /* 0x000000ffff0d7224 */ /* 0x000fe400078e0a0d */
[C---:B------:R-:W-:Y:S01]  /*15f70*/  IMAD R10, R3.reuse, R11, R10 ;  /* 0x0000000b030a7224 */ /* 0x040fe200078e020a */
[----:B------:R0:W-:Y:S01]  /*15f80*/  STL [R1+0x1e4], R7 ;  /* 0x0001e40701007387 */ /* 0x0001e20000100800 */
[----:B------:R-:W-:Y:S02]  /*15f90*/  IMAD R9, R3, R13, R9 ;  /* 0x0000000d03097224 */ /* 0x000fe400078e0209 */
[----:B------:R-:W-:Y:S02]  /*15fa0*/  @!P3 IMAD.IADD R17, R17, 0x1, -R3 ;  /* 0x000000011111b824 */ /* 0x000fe400078e0a03 */
[C---:B------:R-:W-:Y:S01]  /*15fb0*/  VIADD R13, R0.reuse, 0x58 ;  /* 0x00000058000d7836 */ /* 0x040fe20000000000 */
[----:B------:R-:W-:Y:S01]  /*15fc0*/  ISETP.GT.U32.AND P3, PT, R3, R9, PT ;  /* 0x000000090300720c */ /* 0x000fe20003f64070 */
[----:B------:R-:W-:-:S02]  /*15fd0*/  VIADD R11, R0, 0x59 ;  /* 0x00000059000b7836 */ /* 0x000fc40000000000 */
[----:B------:R-:W-:Y:S01]  /*15fe0*/  @!P6 IMAD.IADD R2, R2, 0x1, -R3 ;  /* 0x000000010202e824 */ /* 0x000fe200078e0a03 */
[----:B------:R-:W-:Y:S01]  /*15ff0*/  IABS R16, R13 ;  /* 0x0000000d00107213 */ /* 0x000fe20000000000 */
[----:B0-----:R-:W-:Y:S01]  /*16000*/  IMAD.MOV.U32 R7, RZ, RZ, R5 ;  /* 0x000000ffff077224 */ /* 0x001fe200078e0005 */
[----:B------:R-:W-:Y:S01]  /*16010*/  IABS R18, R11 ;  /* 0x0000000b00127213 */ /* 0x000fe20000000000 */
[----:B------:R-:W-:Y:S01]  /*16020*/  IMAD.HI.U32 R5, R4, R8, RZ ;  /* 0x0000000804057227 */ /* 0x000fe200078e00ff */
[----:B------:R-:W-:-:S03]  /*16030*/  ISETP.GT.U32.AND P6, PT, R3, R2, PT ;  /* 0x000000020300720c */ /* 0x000fc60003fc4070 */
[----:B------:R-:W-:Y:S01]  /*16040*/  @!P1 IMAD.MOV R7, RZ, RZ, -R7 ;  /* 0x000000ffff079224 */ /* 0x000fe200078e0a07 */
[----:B------:R-:W-:Y:S01]  /*16050*/  ISETP.GT.U32.AND P1, PT, R3, R10, PT ;  /* 0x0000000a0300720c */ /* 0x000fe20003f24070 */
[----:B------:R-:W-:Y:S02]  /*16060*/  IMAD.MOV R5, RZ, RZ, -R5 ;  /* 0x000000ffff057224 */ /* 0x000fe400078e0a05 */
[----:B------:R-:W-:Y:S01]  /*16070*/  @!P3 IMAD.IADD R9, R9, 0x1, -R3 ;  /* 0x000000010909b824 */ /* 0x000fe200078e0a03 */
[----:B------:R0:W-:Y:S01]  /*16080*/  STL [R1+0x1dc], R7 ;  /* 0x0001dc0701007387 */ /* 0x0001e20000100800 */
[C---:B------:R-:W-:Y:S02]  /*16090*/  IMAD R8, R3.reuse, R5, R8 ;  /* 0x0000000503087224 */ /* 0x040fe400078e0208 */
[----:B------:R-:W-:Y:S01]  /*160a0*/  IMAD.HI.U32 R19, R4, R18, RZ ;  /* 0x0000001204137227 */ /* 0x000fe200078e00ff */
[----:B------:R-:W-:-:S03]  /*160b0*/  ISETP.GT.U32.AND P3, PT, R3, R9, PT ;  /* 0x000000090300720c */ /* 0x000fc60003f64070 */
[--C-:B------:R-:W-:Y:S01]  /*160c0*/  @!P6 IMAD.IADD R2, R2, 0x1, -R3.reuse ;  /* 0x000000010202e824 */ /* 0x100fe200078e0a03 */
[C---:B------:R-:W-:Y:S01]  /*160d0*/  ISETP.GT.U32.AND P6, PT, R3.reuse, R8, PT ;  /* 0x000000080300720c */ /* 0x040fe20003fc4070 */
[----:B------:R-:W-:Y:S02]  /*160e0*/  @!P1 IMAD.IADD R10, R10, 0x1, -R3 ;  /* 0x000000010a0a9824 */ /* 0x000fe400078e0a03 */
[----:B0-----:R-:W-:Y:S02]  /*160f0*/  IMAD.MOV.U32 R7, RZ, RZ, R17 ;  /* 0x000000ffff077224 */ /* 0x001fe400078e0011 */
[----:B------:R-:W-:Y:S01]  /*16100*/  IMAD.HI.U32 R17, R4, R16, RZ ;  /* 0x0000001004117227 */ /* 0x000fe200078e00ff */
[----:B------:R-:W-:-:S03]  /*16110*/  ISETP.GT.U32.AND P1, PT, R3, R10, PT ;  /* 0x0000000a0300720c */ /* 0x000fc60003f24070 */
[----:B------:R-:W-:Y:S01]  /*16120*/  @!P5 IMAD.MOV R7, RZ, RZ, -R7 ;  /* 0x000000ffff07d224 */ /* 0x000fe200078e0a07 */
[----:B------:R-:W-:Y:S01]  /*16130*/  ISETP.GE.AND P5, PT, R12, RZ, PT ;  /* 0x000000ff0c00720c */ /* 0x000fe20003fa6270 */
[----:B------:R-:W-:Y:S01]  /*16140*/  @!P4 IMAD.MOV R2, RZ, RZ, -R2 ;  /* 0x000000ffff02c224 */ /* 0x000fe200078e0a02 */
[----:B------:R-:W-:Y:S01]  /*16150*/  ISETP.GE.AND P4, PT, R15, RZ, PT ;  /* 0x000000ff0f00720c */ /* 0x000fe20003f86270 */
[----:B------:R-:W-:Y:S01]  /*16160*/  IMAD.MOV R17, RZ, RZ, -R17 ;  /* 0x000000ffff117224 */ /* 0x000fe200078e0a11 */
[----:B------:R-:W-:Y:S01]  /*16170*/  STL [R1+0x1d8], R7 ;  /* 0x0001d80701007387 */ /* 0x000fe20000100800 */
[----:B------:R-:W-:Y:S02]  /*16180*/  IMAD.MOV R19, RZ, RZ, -R19 ;  /* 0x000000ffff137224 */ /* 0x000fe400078e0a13 */
[----:B------:R-:W-:Y:S01]  /*16190*/  @!P3 IMAD.IADD R9, R9, 0x1, -R3 ;  /* 0x000000010909b824 */ /* 0x000fe200078e0a03 */
[----:B------:R0:W-:Y:S01]  /*161a0*/  STL [R1+0x1cc], R2 ;  /* 0x0001cc0201007387 */ /* 0x0001e20000100800 */
[----:B------:R-:W-:-:S02]  /*161b0*/  IMAD R12, R3, R19, R18 ;  /* 0x00000013030c7224 */ /* 0x000fc400078e0212 */
[--C-:B------:R-:W-:Y:S02]  /*161c0*/  @!P6 IMAD.IADD R8, R8, 0x1, -R3.reuse ;  /* 0x000000010808e824 */ /* 0x100fe400078e0a03 */
[----:B------:R-:W-:Y:S01]  /*161d0*/  @!P1 IMAD.IADD R10, R10, 0x1, -R3 ;  /* 0x000000010a0a9824 */ /* 0x000fe200078e0a03 */
[C---:B------:R-:W-:Y:S01]  /*161e0*/  ISETP.GT.U32.AND P1, PT, R3.reuse, R12, PT ;  /* 0x0000000c0300720c */ /* 0x040fe20003f24070 */
[C---:B------:R-:W-:Y:S01]  /*161f0*/  VIADD R5, R0.reuse, 0x57 ;  /* 0x0000005700057836 */ /* 0x040fe20000000000 */
[C---:B------:R-:W-:Y:S01]  /*16200*/  ISETP.GT.U32.AND P6, PT, R3.reuse, R8, PT ;  /* 0x000000080300720c */ /* 0x040fe20003fc4070 */
[----:B------:R-:W-:Y:S02]  /*16210*/  VIADD R15, R0, 0x56 ;  /* 0x00000056000f7836 */ /* 0x000fe40000000000 */
[C---:B0-----:R-:W-:Y:S01]  /*16220*/  IMAD R2, R3.reuse, R17, R16 ;  /* 0x0000001103027224 */ /* 0x041fe200078e0210 */
[----:B------:R-:W-:Y:S01]  /*16230*/  IABS R18, R5 ;  /* 0x0000000500127213 */ /* 0x000fe20000000000 */
[----:B------:R-:W-:Y:S01]  /*16240*/  IMAD.MOV.U32 R7, RZ, RZ, R10 ;  /* 0x000000ffff077224 */ /* 0x000fe200078e000a */
[----:B------:R-:W-:Y:S01]  /*16250*/  IABS R10, R15 ;  /* 0x0000000f000a7213 */ /* 0x000fe20000000000 */
[----:B------:R-:W-:Y:S01]  /*16260*/  IMAD.MOV.U32 R17, RZ, RZ, R9 ;  /* 0x000000ffff117224 */ /* 0x000fe200078e0009 */
[----:B------:R-:W-:Y:S01]  /*16270*/  ISETP.GT.U32.AND P3, PT, R3, R2, PT ;  /* 0x000000020300720c */ /* 0x000fe20003f64070 */
[----:B------:R-:W-:-:S04]  /*16280*/  IMAD.HI.U32 R16, R4, R18, RZ ;  /* 0x0000001204107227 */ /* 0x000fc800078e00ff */
[----:B------:R-:W-:Y:S02]  /*16290*/  @!P1 IMAD.IADD R12, R12, 0x1, -R3 ;  /* 0x000000010c0c9824 */ /* 0x000fe400078e0a03 */
[----:B------:R-:W-:Y:S01]  /*162a0*/  @!P2 IMAD.MOV R7, RZ, RZ, -R7 ;  /* 0x000000ffff07a224 */ /* 0x000fe200078e0a07 */
[----:B------:R-:W-:Y:S01]  /*162b0*/  ISETP.GE.AND P2, PT, R11, RZ, PT ;  /* 0x000000ff0b00720c */ /* 0x000fe20003f46270 */
[----:B------:R-:W-:Y:S01]  /*162c0*/  IMAD.MOV R16, RZ, RZ, -R16 ;  /* 0x000000ffff107224 */ /* 0x000fe200078e0a10 */
[----:B------:R-:W-:Y:S01]  /*162d0*/  ISETP.GT.U32.AND P1, PT, R3, R12, PT ;  /* 0x0000000c0300720c */ /* 0x000fe20003f24070 */
[--C-:B------:R-:W-:Y:S01]  /*162e0*/  @!P6 IMAD.IADD R8, R8, 0x1, -R3.reuse ;  /* 0x000000010808e824 */ /* 0x100fe200078e0a03 */
[----:B------:R0:W-:Y:S01]  /*162f0*/  STL [R1+0x1c8], R7 ;  /* 0x0001c80701007387 */ /* 0x0001e20000100800 */
[----:B------:R-:W-:Y:S01]  /*16300*/  @!P3 IMAD.IADD R2, R2, 0x1, -R3 ;  /* 0x000000010202b824 */ /* 0x000fe200078e0a03 */
[----:B------:R-:W-:Y:S01]  /*16310*/  ISETP.GE.AND P6, PT, R13, RZ, PT ;  /* 0x000000ff0d00720c */ /* 0x000fe20003fc6270 */
[----:B------:R-:W-:-:S03]  /*16320*/  IMAD.HI.U32 R9, R4, R10, RZ ;  /* 0x0000000a04097227 */ /* 0x000fc600078e00ff */
[C---:B------:R-:W-:Y:S01]  /*16330*/  ISETP.GT.U32.AND P3, PT, R3.reuse, R2, PT ;  /* 0x000000020300720c */ /* 0x040fe20003f64070 */
[C---:B------:R-:W-:Y:S02]  /*16340*/  IMAD R18, R3.reuse, R16, R18 ;  /* 0x0000001003127224 */ /* 0x040fe400078e0212 */
[----:B------:R-:W-:Y:S02]  /*16350*/  IMAD.MOV R13, RZ, RZ, -R9 ;  /* 0x000000ffff0d7224 */ /* 0x000fe400078e0a09 */
[----:B0-----:R-:W-:Y:S02]  /*16360*/  IMAD.MOV.U32 R7, RZ, RZ, R8 ;  /* 0x000000ffff077224 */ /* 0x001fe400078e0008 */
[C---:B------:R-:W-:Y:S02]  /*16370*/  IMAD R13, R3.reuse, R13, R10 ;  /* 0x0000000d030d7224 */ /* 0x040fe400078e020a */
[----:B------:R-:W-:Y:S01]  /*16380*/  @!P4 IMAD.MOV R7, RZ, RZ, -R7 ;  /* 0x000000ffff07c224 */ /* 0x000fe200078e0a07 */
[----:B------:R-:W-:Y:S01]  /*16390*/  ISETP.GT.U32.AND P4, PT, R3, R18, PT ;  /* 0x000000120300720c */ /* 0x000fe20003f84070 */
[----:B------:R-:W-:-:S02]  /*163a0*/  VIADD R9, R0, 0x55 ;  /* 0x0000005500097836 */ /* 0x000fc40000000000 */
[----:B------:R-:W-:Y:S01]  /*163b0*/  @!P3 IMAD.IADD R2, R2, 0x1, -R3 ;  /* 0x000000010202b824 */ /* 0x000fe200078e0a03 */
[----:B------:R-:W-:Y:S01]  /*163c0*/  ISETP.GT.U32.AND P3, PT, R3, R13, PT ;  /* 0x0000000d0300720c */ /* 0x000fe20003f64070 */
[----:B------:R-:W-:Y:S01]  /*163d0*/  @!P5 IMAD.MOV R17, RZ, RZ, -R17 ;  /* 0x000000ffff11d224 */ /* 0x000fe200078e0a11 */
[----:B------:R-:W-:Y:S01]  /*163e0*/  IABS R16, R9 ;  /* 0x0000000900107213 */ /* 0x000fe20000000000 */
[--C-:B------:R-:W-:Y:S01]  /*163f0*/  @!P1 IMAD.IADD R12, R12, 0x1, -R3.reuse ;  /* 0x000000010c0c9824 */ /* 0x100fe200078e0a03 */
[----:B------:R-:W-:Y:S01]  /*16400*/  ISETP.GE.AND P5, PT, R5, RZ, PT ;  /* 0x000000ff0500720c */ /* 0x000fe20003fa6270 */
[----:B------:R-:W-:Y:S01]  /*16410*/  VIADD R8, R0, 0x54 ;  /* 0x0000005400087836 */ /* 0x000fe20000000000 */
[----:B------:R0:W-:Y:S01]  /*16420*/  STL [R1+0x1ac], R17 ;  /* 0x0001ac1101007387 */ /* 0x0001e20000100800 */
[----:B------:R-:W-:Y:S01]  /*16430*/  IMAD.HI.U32 R10, R4, R16, RZ ;  /* 0x00000010040a7227 */ /* 0x000fe200078e00ff */
[----:B------:R-:W-:Y:S02]  /*16440*/  ISETP.GE.AND P1, PT, R15, RZ, PT ;  /* 0x000000ff0f00720c */ /* 0x000fe40003f26270 */
[----:B------:R1:W-:Y:S01]  /*16450*/  STL [R1+0x1c0], R7 ;  /* 0x0001c00701007387 */ /* 0x0003e20000100800 */
[----:B------:R-:W-:Y:S01]  /*16460*/  @!P4 IMAD.IADD R18, R18, 0x1, -R3 ;  /* 0x000000011212c824 */ /* 0x000fe200078e0a03 */
[----:B------:R-:W-:Y:S01]  /*16470*/  ISETP.GE.AND P4, PT, R9, RZ, PT ;  /* 0x000000ff0900720c */ /* 0x000fe20003f86270 */
[----:B------:R-:W-:-:S02]  /*16480*/  IMAD.MOV R10, RZ, RZ, -R10 ;  /* 0x000000ffff0a7224 */ /* 0x000fc400078e0a0a */
[----:B------:R-:W-:Y:S01]  /*16490*/  @!P3 IMAD.IADD R13, R13, 0x1, -R3 ;  /* 0x000000010d0db824 */ /* 0x000fe200078e0a03 */
[----:B0-----:R-:W-:Y:S01]  /*164a0*/  IABS R17, R8 ;  /* 0x0000000800117213 */ /* 0x001fe20000000000 */
[----:B------:R-:W-:Y:S01]  /*164b0*/  VIADD R5, R0, 0x53 ;  /* 0x0000005300057836 */ /* 0x000fe20000000000 */
[C---:B------:R-:W-:Y:S01]  /*164c0*/  ISETP.GT.U32.AND P3, PT, R3.reuse, R18, PT ;  /* 0x000000120300720c */ /* 0x040fe20003f64070 */
[----:B------:R-:W-:Y:S02]  /*164d0*/  IMAD R16, R3, R10, R16 ;  /* 0x0000000a03107224 */ /* 0x000fe400078e0210 */
[----:B-1----:R-:W-:Y:S01]  /*164e0*/  IMAD.MOV.U32 R7, RZ, RZ, R12 ;  /* 0x000000ffff077224 */ /* 0x002fe200078e000c */
[----:B------:R-:W-:Y:S01]  /*164f0*/  IABS R11, R5 ;  /* 0x00000005000b7213 */ /* 0x000fe20000000000 */
[----:B------:R-:W-:-:S04]  /*16500*/  IMAD.HI.U32 R12, R4, R17, RZ ;  /* 0x00000011040c7227 */ /* 0x000fc800078e00ff */
[----:B------:R-:W-:Y:S01]  /*16510*/  @!P2 IMAD.MOV R7, RZ, RZ, -R7 ;  /* 0x000000ffff07a224 */ /* 0x000fe200078e0a07 */
[C---:B------:R-:W-:Y:S01]  /*16520*/  ISETP.GT.U32.AND P2, PT, R3.reuse, R13, PT ;  /* 0x0000000d0300720c */ /* 0x040fe20003f44070 */
[----:B------:R-:W-:Y:S02]  /*16530*/  IMAD.MOV R12, RZ, RZ, -R12 ;  /* 0x000000ffff0c7224 */ /* 0x000fe400078e0a0c */
[----:B------:R-:W-:Y:S01]  /*16540*/  @!P3 IMAD.IADD R18, R18, 0x1, -R3 ;  /* 0x000000011212b824 */ /* 0x000fe200078e0a03 */
[----:B------:R0:W-:Y:S01]  /*16550*/  STL [R1+0x1bc], R7 ;  /* 0x0001bc0701007387 */ /* 0x0001e20000100800 */
[C---:B------:R-:W-:Y:S02]  /*16560*/  IMAD R12, R3.reuse, R12, R17 ;  /* 0x0000000c030c7224 */ /* 0x040fe400078e0211 */
[----:B------:R-:W-:Y:S02]  /*16570*/  VIADD R15, R0, 0x52 ;  /* 0x00000052000f7836 */ /* 0x000fe40000000000 */
[----:B------:R-:W-:Y:S01]  /*16580*/  IMAD.MOV.U32 R21, RZ, RZ, R18 ;  /* 0x000000ffff157224 */ /* 0x000fe200078e0012 */
[----:B------:R-:W-:-:S02]  /*16590*/  ISETP.GT.U32.AND P3, PT, R3, R12, PT ;  /* 0x0000000c0300720c */ /* 0x000fc40003f64070 */
[----:B------:R-:W-:Y:S01]  /*165a0*/  IABS R9, R15 ;  /* 0x0000000f00097213 */ /* 0x000fe20000000000 */
[----:B------:R-:W-:Y:S02]  /*165b0*/  @!P5 IMAD.MOV R21, RZ, RZ, -R21 ;  /* 0x000000ffff15d224 */ /* 0x000fe400078e0a15 */
[----:B0-----:R-:W-:Y:S02]  /*165c0*/  IMAD.MOV.U32 R7, RZ, RZ, R2 ;  /* 0x000000ffff077224 */ /* 0x001fe400078e0002 */
[----:B------:R-:W-:-:S04]  /*165d0*/  IMAD.HI.U32 R2, R4, R11, RZ ;  /* 0x0000000b04027227 */ /* 0x000fc800078e00ff */
[----:B------:R-:W-:Y:S01]  /*165e0*/  @!P6 IMAD.MOV R7, RZ, RZ, -R7 ;  /* 0x000000ffff07e224 */ /* 0x000fe200078e0a07 */
[----:B------:R-:W-:Y:S01]  /*165f0*/  ISETP.GT.U32.AND P6, PT, R3, R16, PT ;  /* 0x000000100300720c */ /* 0x000fe20003fc4070 */
[----:B------:R-:W-:Y:S02]  /*16600*/  IMAD.MOV R17, RZ, RZ, -R2 ;  /* 0x000000ffff117224 */ /* 0x000fe400078e0a02 */
[----:B------:R-:W-:Y:S01]  /*16610*/  @!P2 IMAD.IADD R13, R13, 0x1, -R3 ;  /* 0x000000010d0da824 */ /* 0x000fe200078e0a03 */
[----:B------:R-:W-:Y:S01]  /*16620*/  ISETP.GE.AND P2, PT, R8, RZ, PT ;  /* 0x000000ff0800720c */ /* 0x000fe20003f46270 */
[C---:B------:R-:W-:Y:S01]  /*16630*/  IMAD R11, R3.reuse, R17, R11 ;  /* 0x00000011030b7224 */ /* 0x040fe200078e020b */
[----:B------:R0:W-:Y:S01]  /*16640*/  STL [R1+0x1b8], R7 ;  /* 0x0001b80701007387 */ /* 0x0001e20000100800 */
[----:B------:R-:W-:Y:S02]  /*16650*/  VIADD R17, R0, 0x51 ;  /* 0x0000005100117836 */ /* 0x000fe40000000000 */
[----:B------:R-:W-:Y:S01]  /*16660*/  IMAD.HI.U32 R10, R4, R9, RZ ;  /* 0x00000009040a7227 */ /* 0x000fe200078e00ff */
[----:B------:R-:W-:Y:S01]  /*16670*/  ISETP.GT.U32.AND P5, PT, R3, R11, PT ;  /* 0x0000000b0300720c */ /* 0x000fe20003fa4070 */
[----:B------:R1:W-:Y:S01]  /*16680*/  STL [R1+0x1b4], R21 ;  /* 0x0001b41501007387 */ /* 0x0003e20000100800 */
[----:B------:R-:W-:Y:S01]  /*16690*/  IABS R8, R17 ;  /* 0x0000001100087213 */ /* 0x000fe20000000000 */
[----:B------:R-:W-:-:S02]  /*166a0*/  @!P6 IMAD.IADD R16, R16, 0x1, -R3 ;  /* 0x000000011010e824 */ /* 0x000fc400078e0a03 */
[----:B------:R-:W-:Y:S02]  /*166b0*/  @!P3 IMAD.IADD R12, R12, 0x1, -R3 ;  /* 0x000000010c0cb824 */ /* 0x000fe400078e0a03 */
[----:B------:R-:W-:Y:S01]  /*166c0*/  IMAD.MOV R2, RZ, RZ, -R10 ;  /* 0x000000ffff027224 */ /* 0x000fe200078e0a0a */
[C---:B------:R-:W-:Y:S01]  /*166d0*/  ISETP.GT.U32.AND P6, PT, R3.reuse, R16, PT ;  /* 0x000000100300720c */ /* 0x040fe20003fc4070 */
[----:B------:R-:W-:Y:S01]  /*166e0*/  IMAD.HI.U32 R18, R4, R8, RZ ;  /* 0x0000000804127227 */ /* 0x000fe200078e00ff */
[----:B------:R-:W-:-:S03]  /*166f0*/  ISETP.GT.U32.AND P3, PT, R3, R12, PT ;  /* 0x0000000c0300720c */ /* 0x000fc60003f64070 */
[----:B------:R-:W-:Y:S02]  /*16700*/  IMAD R9, R3, R2, R9 ;  /* 0x0000000203097224 */ /* 0x000fe400078e0209 */
[----:B0-----:R-:W-:Y:S02]  /*16710*/  IMAD.MOV.U32 R7, RZ, RZ, R13 ;  /* 0x000000ffff077224 */ /* 0x001fe400078e000d */
[C---:B------:R-:W-:Y:S02]  /*16720*/  VIADD R2, R0.reuse, 0x50 ;  /* 0x0000005000027836 */ /* 0x040fe40000000000 */
[----:B------:R-:W-:Y:S02]  /*16730*/  VIADD R10, R0, 0x4f ;  /* 0x0000004f000a7836 */ /* 0x000fe40000000000 */
[----:B------:R-:W-:Y:S01]  /*16740*/  IMAD.MOV R18, RZ, RZ, -R18 ;  /* 0x000000ffff127224 */ /* 0x000fe200078e0a12 */
[----:B------:R-:W-:Y:S01]  /*16750*/  IABS R20, R2 ;  /* 0x0000000200147213 */ /* 0x000fe20000000000 */
[----:B------:R-:W-:Y:S01]  /*16760*/  @!P5 IMAD.IADD R11, R11, 0x1, -R3 ;  /* 0x000000010b0bd824 */ /* 0x000fe200078e0a03 */
[----:B------:R-:W-:Y:S01]  /*16770*/  IABS R19, R10 ;  /* 0x0000000a00137213 */ /* 0x000fe20000000000 */
[----:B------:R-:W-:Y:S01]  /*16780*/  @!P1 IMAD.MOV R7, RZ, RZ, -R7 ;  /* 0x000000ffff079224 */ /* 0x000fe200078e0a07 */
[----:B------:R-:W-:Y:S01]  /*16790*/  ISETP.GT.U32.AND P1, PT, R3, R9, PT ;  /* 0x000000090300720c */ /* 0x000fe20003f24070 */
[--C-:B------:R-:W-:Y:S01]  /*167a0*/  @!P6 IMAD.IADD R16, R16, 0x1, -R3.reuse ;  /* 0x000000011010e824 */ /* 0x100fe200078e0a03 */
[----:B------:R-:W-:Y:S01]  /*167b0*/  ISETP.GE.AND P6, PT, R5, RZ, PT ;  /* 0x000000ff0500720c */ /* 0x000fe20003fc6270 */
[C---:B------:R-:W-:Y:S01]  /*167c0*/  IMAD R5, R3.reuse, R18, R8 ;  /* 0x0000001203057224 */ /* 0x040fe200078e0208 */
[C---:B------:R-:W-:Y:S01]  /*167d0*/  ISETP.GT.U32.AND P5, PT, R3.reuse, R11, PT ;  /* 0x0000000b0300720c */ /* 0x040fe20003fa4070 */
[----:B------:R-:W-:Y:S01]  /*167e0*/  @!P3 IMAD.IADD R12, R12, 0x1, -R3 ;  /* 0x000000010c0cb824 */ /* 0x000fe200078e0a03 */
[----:B------:R0:W-:Y:S01]  /*167f0*/  STL [R1+0x1b0], R7 ;  /* 0x0001b00701007387 */ /* 0x0001e20000100800 */
[----:B------:R-:W-:Y:S01]  /*16800*/  IMAD.MOV.U32 R13, RZ, RZ, R19 ;  /* 0x000000ffff0d7224 */ /* 0x000fe200078e0013 */
[----:B------:R-:W-:Y:S01]  /*16810*/  ISETP.GT.U32.AND P3, PT, R3, R5, PT ;  /* 0x000000050300720c */ /* 0x000fe20003f64070 */
[----:B-1----:R-:W-:-:S04]  /*16820*/  IMAD.HI.U32 R21, R4, R20, RZ ;  /* 0x0000001404157227 */ /* 0x002fc800078e00ff */
[----:B------:R-:W-:-:S04]  /*16830*/  IMAD.HI.U32 R19, R4, R13, RZ ;  /* 0x0000000d04137227 */ /* 0x000fc800078e00ff */
[----:B0-----:R-:W-:Y:S02]  /*16840*/  IMAD.MOV.U32 R7, RZ, RZ, R16 ;  /* 0x000000ffff077224 */ /* 0x001fe400078e0010 */
[----:B------:R-:W-:Y:S02]  /*16850*/  IMAD.MOV R21, RZ, RZ, -R21 ;  /* 0x000000ffff157224 */ /* 0x000fe400078e0a15 */
[----:B------:R-:W-:Y:S01]  /*16860*/  @!P1 IMAD.IADD R9, R9, 0x1, -R3 ;  /* 0x0000000109099824 */ /* 0x000fe200078e0a03 */
[----:B------:R-:W-:Y:S01]  /*16870*/  ISETP.GE.AND P1, PT, R15, RZ, PT ;  /* 0x000000ff0f00720c */ /* 0x000fe20003f26270 */
[----:B------:R-:W-:Y:S02]  /*16880*/  @!P4 IMAD.MOV R7, RZ, RZ, -R7 ;  /* 0x000000ffff07c224 */ /* 0x000fe400078e0a07 */
[----:B------:R-:W-:Y:S02]  /*16890*/  VIADD R8, R0, 0x4e ;  /* 0x0000004e00087836 */ /* 0x000fe40000000000 */
[----:B------:R-:W-:Y:S01]  /*168a0*/  IMAD.MOV R19, RZ, RZ, -R19 ;  /* 0x000000ffff137224 */ /* 0x000fe200078e0a13 */
[----:B------:R0:W-:Y:S01]  /*168b0*/  STL [R1+0x1a8], R7 ;  /* 0x0001a80701007387 */ /* 0x0001e20000100800 */
[----:B------:R-:W-:Y:S01]  /*168c0*/  IMAD R15, R3, R21, R20 ;  /* 0x00000015030f7224 */ /* 0x000fe200078e0214 */
[----:B------:R-:W-:Y:S01]  /*168d0*/  IABS R18, R8 ;  /* 0x0000000800127213 */ /* 0x000fe20000000000 */
[----:B------:R-:W-:-:S02]  /*168e0*/  @!P5 IMAD.IADD R11, R11, 0x1, -R3 ;  /* 0x000000010b0bd824 */ /* 0x000fc400078e0a03 */
[C---:B------:R-:W-:Y:S01]  /*168f0*/  IMAD R13, R3.reuse, R19, R13 ;  /* 0x00000013030d7224 */ /* 0x040fe200078e020d */
[----:B------:R-:W-:Y:S01]  /*16900*/  ISETP.GT.U32.AND P5, PT, R3, R15, PT ;  /* 0x0000000f0300720c */ /* 0x000fe20003fa4070 */
[----:B------:R-:W-:Y:S01]  /*16910*/  @!P3 IMAD.IADD R5, R5, 0x1, -R3 ;  /* 0x000000010505b824 */ /* 0x000fe200078e0a03 */
[----:B------:R-:W-:Y:S01]  /*16920*/  ISETP.GT.U32.AND P3, PT, R3, R9, PT ;  /* 0x000000090300720c */ /* 0x000fe20003f64070 */
[----:B------:R-:W-:-:S03]  /*16930*/  IMAD.HI.U32 R19, R4, R18, RZ ;  /* 0x0000001204137227 */ /* 0x000fc600078e00ff */
[C---:B------:R-:W-:Y:S01]  /*16940*/  ISETP.GT.U32.AND P4, PT, R3.reuse, R5, PT ;  /* 0x000000050300720c */ /* 0x040fe20003f84070 */
[----:B0-----:R-:W-:Y:S02]  /*16950*/  IMAD.MOV.U32 R7, RZ, RZ, R11 ;  /* 0x000000ffff077224 */ /* 0x001fe400078e000b */
[----:B------:R-:W-:Y:S02]  /*16960*/  IMAD.MOV.U32 R20, RZ, RZ, R12 ;  /* 0x000000ffff147224 */ /* 0x000fe400078e000c */
[----:B------:R-:W-:Y:S01]  /*16970*/  @!P6 IMAD.MOV R7, RZ, RZ, -R7 ;  /* 0x000000ffff07e224 */ /* 0x000fe200078e0a07 */
[----:B------:R-:W-:Y:S01]  /*16980*/  ISETP.GT.U32.AND P6, PT, R3, R13, PT ;  /* 0x0000000d0300720c */ /* 0x000fe20003fc4070 */
[----:B------:R-:W-:Y:S02]  /*16990*/  VIADD R16, R0, 0x4d ;  /* 0x0000004d00107836 */ /* 0x000fe40000000000 */
[----:B------:R-:W-:Y:S02]  /*169a0*/  IMAD.MOV R12, RZ, RZ, -R19 ;  /* 0x000000ffff0c7224 */ /* 0x000fe400078e0a13 */
[----:B------:R-:W-:Y:S01]  /*169b0*/  @!P2 IMAD.MOV R20, RZ, RZ, -R20 ;  /* 0x000000ffff14a224 */ /* 0x000fe200078e0a14 */
[----:B------:R-:W-:Y:S01]  /*169c0*/  ISETP.GE.AND P2, PT, R17, RZ, PT ;  /* 0x000000ff1100720c */ /* 0x000fe20003f46270 */
[----:B------:R-:W-:Y:S01]  /*169d0*/  IMAD R12, R3, R12, R18 ;  /* 0x0000000c030c7224 */ /* 0x000fe200078e0212 */
[----:B------:R-:W-:Y:S01]  /*169e0*/  IABS R17, R16 ;  /* 0x0000001000117213 */ /* 0x000fe20000000000 */
[--C-:B------:R-:W-:Y:S01]  /*169f0*/  @!P5 IMAD.IADD R15, R15, 0x1, -R3.reuse ;  /* 0x000000010f0fd824 */ /* 0x100fe200078e0a03 */
[----:B------:R-:W-:Y:S01]  /*16a00*/  STL [R1+0x1a4], R20 ;  /* 0x0001a41401007387 */ /* 0x000fe20000100800 */
[--C-:B------:R-:W-:Y:S01]  /*16a10*/  @!P3 IMAD.IADD R9, R9, 0x1, -R3.reuse ;  /* 0x000000010909b824 */ /* 0x100fe200078e0a03 */
[----:B------:R-:W-:Y:S01]  /*16a20*/  ISETP.GE.AND P5, PT, R10, RZ, PT ;  /* 0x000000ff0a00720c */ /* 0x000fe20003fa6270 */
[--C-:B------:R-:W-:Y:S01]  /*16a30*/  @!P4 IMAD.IADD R5, R5, 0x1, -R3.reuse ;  /* 0x000000010505c824 */ /* 0x100fe200078e0a03 */
[----:B------:R0:W-:Y:S01]  /*16a40*/  STL [R1+0x1a0], R7 ;  /* 0x0001a00701007387 */ /* 0x0001e20000100800 */
[----:B------:R-:W-:Y:S01]  /*16a50*/  @!P6 IMAD.IADD R13, R13, 0x1, -R3 ;  /* 0x000000010d0de824 */ /* 0x000fe200078e0a03 */
[C---:B------:R-:W-:Y:S01]  /*16a60*/  ISETP.GT.U32.AND P4, PT, R3.reuse, R12, PT ;  /* 0x0000000c0300720c */ /* 0x040fe20003f84070 */
[----:B------:R-:W-:Y:S01]  /*16a70*/  IMAD.HI.U32 R10, R4, R17, RZ ;  /* 0x00000011040a7227 */ /* 0x000fe200078e00ff */
[----:B------:R-:W-:-:S02]  /*16a80*/  ISETP.GT.U32.AND P6, PT, R3, R15, PT ;  /* 0x0000000f0300720c */ /* 0x000fc40003fc4070 */
[----:B------:R-:W-:Y:S01]  /*16a90*/  ISETP.GE.AND P3, PT, R2, RZ, PT ;  /* 0x000000ff0200720c */ /* 0x000fe20003f66270 */
        /* <DEDUP_REMOVED lines=8> */
[--C-:B------:R-:W-:Y:S01]  /*16b20*/  @!P6 IMAD.IADD R15, R15, 0x1, -R3.reuse ;  /* 0x000000010f0fe824 */ /* 0x100fe200078e0a03 */
[C---:B------:R-:W-:Y:S01]  /*16b30*/  ISETP.GT.U32.AND P6, PT, R3.reuse, R10, PT ;  /* 0x0000000a0300720c */ /* 0x040fe20003fc4070 */
[----:B------:R-:W-:Y:S01]  /*16b40*/  VIADD R11, R0, 0x4b ;  /* 0x0000004b000b7836 */ /* 0x000fe20000000000 */
[----:B------:R-:W-:Y:S01]  /*16b50*/  ISETP.GT.U32.AND P4, PT, R3, R12, PT ;  /* 0x0000000c0300720c */ /* 0x000fe20003f84070 */
[----:B------:R-:W-:Y:S01]  /*16b60*/  IMAD.HI.U32 R21, R4, R20, RZ ;  /* 0x0000001404157227 */ /* 0x000fe200078e00ff */
[----:B------:R0:W-:Y:S02]  /*16b70*/  STL [R1+0x198], R7 ;  /* 0x0001980701007387 */ /* 0x0001e40000100800 */
[----:B------:R-:W-:Y:S01]  /*16b80*/  IABS R18, R11 ;  /* 0x0000000b00127213 */ /* 0x000fe20000000000 */
[----:B------:R-:W-:Y:S02]  /*16b90*/  VIADD R9, R0, 0x4a ;  /* 0x0000004a00097836 */ /* 0x000fe40000000000 */
[----:B------:R-:W-:Y:S01]  /*16ba0*/  @!P1 IMAD.IADD R13, R13, 0x1, -R3 ;  /* 0x000000010d0d9824 */ /* 0x000fe200078e0a03 */
[----:B------:R-:W-:Y:S01]  /*16bb0*/  ISETP.GE.AND P1, PT, R8, RZ, PT ;  /* 0x000000ff0800720c */ /* 0x000fe20003f26270 */
[----:B------:R-:W-:Y:S01]  /*16bc0*/  IMAD.MOV R8, RZ, RZ, -R21 ;  /* 0x000000ffff087224 */ /* 0x000fe200078e0a15 */
[----:B------:R-:W-:Y:S01]  /*16bd0*/  IABS R17, R9 ;  /* 0x0000000900117213 */ /* 0x000fe20000000000 */
[----:B------:R-:W-:-:S04]  /*16be0*/  IMAD.HI.U32 R19, R4, R18, RZ ;  /* 0x0000001204137227 */ /* 0x000fc800078e00ff */
[C---:B------:R-:W-:Y:S02]  /*16bf0*/  IMAD R8, R3.reuse, R8, R20 ;  /* 0x0000000803087224 */ /* 0x040fe400078e0214 */
[----:B0-----:R-:W-:Y:S02]  /*16c00*/  IMAD.MOV.U32 R7, RZ, RZ, R5 ;  /* 0x000000ffff077224 */ /* 0x001fe400078e0005 */
[----:B------:R-:W-:Y:S02]  /*16c10*/  @!P6 IMAD.IADD R10, R10, 0x1, -R3 ;  /* 0x000000010a0ae824 */ /* 0x000fe400078e0a03 */
[----:B------:R-:W-:Y:S01]  /*16c20*/  @!P2 IMAD.MOV R7, RZ, RZ, -R7 ;  /* 0x000000ffff07a224 */ /* 0x000fe200078e0a07 */
[C---:B------:R-:W-:Y:S01]  /*16c30*/  ISETP.GT.U32.AND P2, PT, R3.reuse, R8, PT ;  /* 0x000000080300720c */ /* 0x040fe20003f44070 */
[----:B------:R-:W-:Y:S01]  /*16c40*/  IMAD.MOV R19, RZ, RZ, -R19 ;  /* 0x000000ffff137224 */ /* 0x000fe200078e0a13 */
[C---:B------:R-:W-:Y:S01]  /*16c50*/  ISETP.GT.U32.AND P6, PT, R3.reuse, R10, PT ;  /* 0x0000000a0300720c */ /* 0x040fe20003fc4070 */
[----:B------:R-:W-:Y:S01]  /*16c60*/  @!P4 IMAD.IADD R12, R12, 0x1, -R3 ;  /* 0x000000010c0cc824 */ /* 0x000fe200078e0a03 */
[----:B------:R-:W-:Y:S01]  /*16c70*/  ISETP.GE.AND P4, PT, R16, RZ, PT ;  /* 0x000000ff1000720c */ /* 0x000fe20003f86270 */
[----:B------:R-:W-:Y:S01]  /*16c80*/  IMAD.HI.U32 R16, R4, R17, RZ ;  /* 0x0000001104107227 */ /* 0x000fe200078e00ff */
[----:B------:R0:W-:Y:S03]  /*16c90*/  STL [R1+0x194], R7 ;  /* 0x0001940701007387 */ /* 0x0001e60000100800 */
[----:B------:R-:W-:-:S02]  /*16ca0*/  IMAD R5, R3, R19, R18 ;  /* 0x0000001303057224 */ /* 0x000fc400078e0212 */
[----:B------:R-:W-:Y:S02]  /*16cb0*/  IMAD.MOV R16, RZ, RZ, -R16 ;  /* 0x000000ffff107224 */ /* 0x000fe400078e0a10 */
[----:B------:R-:W-:Y:S01]  /*16cc0*/  @!P3 IMAD.MOV R15, RZ, RZ, -R15 ;  /* 0x000000ffff0fb224 */ /* 0x000fe200078e0a0f */
[C---:B------:R-:W-:Y:S01]  /*16cd0*/  ISETP.GT.U32.AND P3, PT, R3.reuse, R5, PT ;  /* 0x000000050300720c */ /* 0x040fe20003f64070 */
[----:B------:R-:W-:Y:S01]  /*16ce0*/  @!P5 IMAD.MOV R13, RZ, RZ, -R13 ;  /* 0x000000ffff0dd224 */ /* 0x000fe200078e0a0d */
[----:B------:R-:W-:Y:S01]  /*16cf0*/  ISETP.GE.AND P5, PT, R2, RZ, PT ;  /* 0x000000ff0200720c */ /* 0x000fe20003fa6270 */
[C---:B------:R-:W-:Y:S01]  /*16d00*/  IMAD R2, R3.reuse, R16, R17 ;  /* 0x0000001003027224 */ /* 0x040fe200078e0211 */
[----:B------:R-:W-:Y:S01]  /*16d10*/  STL [R1+0x150], R15 ;  /* 0x0001500f01007387 */ /* 0x000fe20000100800 */
[--C-:B------:R-:W-:Y:S02]  /*16d20*/  @!P2 IMAD.IADD R8, R8, 0x1, -R3.reuse ;  /* 0x000000010808a824 */ /* 0x100fe400078e0a03 */
[----:B------:R-:W-:Y:S01]  /*16d30*/  @!P6 IMAD.IADD R10, R10, 0x1, -R3 ;  /* 0x000000010a0ae824 */ /* 0x000fe200078e0a03 */
[C---:B------:R-:W-:Y:S01]  /*16d40*/  ISETP.GT.U32.AND P6, PT, R3.reuse, R2, PT ;  /* 0x000000020300720c */ /* 0x040fe20003fc4070 */
[----:B0-----:R-:W-:Y:S01]  /*16d50*/  IMAD.MOV.U32 R7, RZ, RZ, R12 ;  /* 0x000000ffff077224 */ /* 0x001fe200078e000c */
[----:B------:R0:W-:Y:S01]  /*16d60*/  STL [R1+0x154], R13 ;  /* 0x0001540d01007387 */ /* 0x0001e20000100800 */
[----:B------:R-:W-:Y:S01]  /*16d70*/  ISETP.GT.U32.AND P2, PT, R3, R8, PT ;  /* 0x000000080300720c */ /* 0x000fe20003f44070 */
[----:B------:R-:W-:-:S02]  /*16d80*/  VIADD R12, R0, 0x48 ;  /* 0x00000048000c7836 */ /* 0x000fc40000000000 */
[----:B------:R-:W-:Y:S01]  /*16d90*/  @!P1 IMAD.MOV R7, RZ, RZ, -R7 ;  /* 0x000000ffff079224 */ /* 0x000fe200078e0a07 */
[----:B------:R-:W-:Y:S01]  /*16da0*/  ISETP.GE.AND P1, PT, R11, RZ, PT ;  /* 0x000000ff0b00720c */ /* 0x000fe20003f26270 */
[--C-:B------:R-:W-:Y:S01]  /*16db0*/  @!P3 IMAD.IADD R5, R5, 0x1, -R3.reuse ;  /* 0x000000010505b824 */ /* 0x100fe200078e0a03 */
[----:B------:R-:W-:Y:S01]  /*16dc0*/  IABS R18, R12 ;  /* 0x0000000c00127213 */ /* 0x000fe20000000000 */
[C---:B------:R-:W-:Y:S01]  /*16dd0*/  VIADD R11, R0.reuse, 0x47 ;  /* 0x00000047000b7836 */ /* 0x040fe20000000000 */
[----:B------:R1:W-:Y:S01]  /*16de0*/  STL [R1+0x17c], R7 ;  /* 0x00017c0701007387 */ /* 0x0003e20000100800 */
[----:B0-----:R-:W-:Y:S01]  /*16df0*/  VIADD R13, R0, 0x49 ;  /* 0x00000049000d7836 */ /* 0x001fe20000000000 */
[----:B------:R-:W-:Y:S01]  /*16e00*/  ISETP.GT.U32.AND P3, PT, R3, R5, PT ;  /* 0x000000050300720c */ /* 0x000fe20003f64070 */
[--C-:B------:R-:W-:Y:S02]  /*16e10*/  @!P6 IMAD.IADD R2, R2, 0x1, -R3.reuse ;  /* 0x000000010202e824 */ /* 0x100fe400078e0a03 */
[----:B------:R-:W-:Y:S01]  /*16e20*/  @!P2 IMAD.IADD R8, R8, 0x1, -R3 ;  /* 0x000000010808a824 */ /* 0x000fe200078e0a03 */
[----:B------:R-:W-:-:S02]  /*16e30*/  IABS R19, R13 ;  /* 0x0000000d00137213 */ /* 0x000fc40000000000 */
[----:B------:R-:W-:Y:S01]  /*16e40*/  ISETP.GE.AND P2, PT, R13, RZ, PT ;  /* 0x000000ff0d00720c */ /* 0x000fe20003f46270 */
[----:B------:R-:W-:Y:S01]  /*16e50*/  IMAD.MOV.U32 R15, RZ, RZ, R8 ;  /* 0x000000ffff0f7224 */ /* 0x000fe200078e0008 */
[----:B------:R-:W-:Y:S01]  /*16e60*/  ISETP.GT.U32.AND P6, PT, R3, R2, PT ;  /* 0x000000020300720c */ /* 0x000fe20003fc4070 */
[----:B-1----:R-:W-:Y:S02]  /*16e70*/  IMAD.MOV.U32 R7, RZ, RZ, R10 ;  /* 0x000000ffff077224 */ /* 0x002fe400078e000a */
[----:B------:R-:W-:-:S04]  /*16e80*/  IMAD.HI.U32 R10, R4, R19, RZ ;  /* 0x00000013040a7227 */ /* 0x000fc800078e00ff */
[----:B------:R-:W-:Y:S02]  /*16e90*/  IMAD.MOV R13, RZ, RZ, -R10 ;  /* 0x000000ffff0d7224 */ /* 0x000fe400078e0a0a */
[----:B------:R-:W-:-:S04]  /*16ea0*/  IMAD.HI.U32 R10, R4, R18, RZ ;  /* 0x00000012040a7227 */ /* 0x000fc800078e00ff */
[----:B------:R-:W-:Y:S02]  /*16eb0*/  IMAD R19, R3, R13, R19 ;  /* 0x0000000d03137224 */ /* 0x000fe400078e0213 */
[----:B------:R-:W-:Y:S01]  /*16ec0*/  @!P4 IMAD.MOV R7, RZ, RZ, -R7 ;  /* 0x000000ffff07c224 */ /* 0x000fe200078e0a07 */
[----:B------:R-:W-:Y:S01]  /*16ed0*/  ISETP.GE.AND P4, PT, R9, RZ, PT ;  /* 0x000000ff0900720c */ /* 0x000fe20003f86270 */
[----:B------:R-:W-:Y:S01]  /*16ee0*/  IMAD.MOV R10, RZ, RZ, -R10 ;  /* 0x000000ffff0a7224 */ /* 0x000fe200078e0a0a */
[----:B------:R-:W-:Y:S01]  /*16ef0*/  IABS R9, R11 ;  /* 0x0000000b00097213 */ /* 0x000fe20000000000 */
[----:B------:R-:W-:Y:S01]  /*16f00*/  @!P3 IMAD.IADD R5, R5, 0x1, -R3 ;  /* 0x000000010505b824 */ /* 0x000fe200078e0a03 */
[----:B------:R0:W-:Y:S01]  /*16f10*/  STL [R1+0x180], R7 ;  /* 0x0001800701007387 */ /* 0x0001e20000100800 */
[----:B------:R-:W-:Y:S01]  /*16f20*/  @!P5 IMAD.MOV R15, RZ, RZ, -R15 ;  /* 0x000000ffff0fd224 */ /* 0x000fe200078e0a0f */
[C---:B------:R-:W-:Y:S01]  /*16f30*/  ISETP.GT.U32.AND P5, PT, R3.reuse, R19, PT ;  /* 0x000000130300720c */ /* 0x040fe20003fa4070 */
[C---:B------:R-:W-:Y:S01]  /*16f40*/  IMAD R18, R3.reuse, R10, R18 ;  /* 0x0000000a03127224 */ /* 0x040fe200078e0212 */
[----:B------:R-:W-:Y:S01]  /*16f50*/  ISETP.GE.AND P3, PT, R12, RZ, PT ;  /* 0x000000ff0c00720c */ /* 0x000fe20003f66270 */
[----:B------:R-:W-:Y:S01]  /*16f60*/  IMAD.HI.U32 R8, R4, R9, RZ ;  /* 0x0000000904087227 */ /* 0x000fe200078e00ff */
[----:B------:R1:W-:Y:S03]  /*16f70*/  STL [R1+0x184], R15 ;  /* 0x0001840f01007387 */ /* 0x0003e60000100800 */
[----:B------:R-:W-:Y:S01]  /*16f80*/  @!P6 IMAD.IADD R2, R2, 0x1, -R3 ;  /* 0x000000010202e824 */ /* 0x000fe200078e0a03 */
[----:B------:R-:W-:Y:S01]  /*16f90*/  ISETP.GT.U32.AND P6, PT, R3, R18, PT ;  /* 0x000000120300720c */ /* 0x000fe20003fc4070 */
[----:B0-----:R-:W-:-:S02]  /*16fa0*/  IMAD.MOV.U32 R7, RZ, RZ, R5 ;  /* 0x000000ffff077224 */ /* 0x001fc400078e0005 */
[----:B------:R-:W-:Y:S02]  /*16fb0*/  IMAD.MOV R8, RZ, RZ, -R8 ;  /* 0x000000ffff087224 */ /* 0x000fe400078e0a08 */
[----:B------:R-:W-:Y:S01]  /*16fc0*/  @!P1 IMAD.MOV R7, RZ, RZ, -R7 ;  /* 0x000000ffff079224 */ /* 0x000fe200078e0a07 */
[----:B------:R-:W-:Y:S01]  /*16fd0*/  ISETP.GE.AND P1, PT, R11, RZ, PT ;  /* 0x000000ff0b00720c */ /* 0x000fe20003f26270 */
[----:B------:R-:W-:Y:S02]  /*16fe0*/  IMAD R5, R3, R8, R9 ;  /* 0x0000000803057224 */ /* 0x000fe400078e0209 */
[--C-:B------:R-:W-:Y:S01]  /*16ff0*/  @!P5 IMAD.IADD R19, R19, 0x1, -R3.reuse ;  /* 0x000000011313d824 */ /* 0x100fe200078e0a03 */
[----:B------:R0:W-:Y:S01]  /*17000*/  STL [R1+0x18c], R7 ;  /* 0x00018c0701007387 */ /* 0x0001e20000100800 */
[C---:B------:R-:W-:Y:S02]  /*17010*/  VIADD R11, R0.reuse, 0x46 ;  /* 0x00000046000b7836 */ /* 0x040fe40000000000 */
[----:B-1----:R-:W-:Y:S01]  /*17020*/  VIADD R15, R0, 0x45 ;  /* 0x00000045000f7836 */ /* 0x002fe20000000000 */
[C---:B------:R-:W-:Y:S01]  /*17030*/  ISETP.GT.U32.AND P5, PT, R3.reuse, R19, PT ;  /* 0x000000130300720c */ /* 0x040fe20003fa4070 */
[----:B------:R-:W-:Y:S01]  /*17040*/  @!P6 IMAD.IADD R18, R18, 0x1, -R3 ;  /* 0x000000011212e824 */ /* 0x000fe200078e0a03 */
[----:B------:R-:W-:Y:S01]  /*17050*/  IABS R12, R11 ;  /* 0x0000000b000c7213 */ /* 0x000fe20000000000 */
[C---:B------:R-:W-:Y:S01]  /*17060*/  VIADD R13, R0.reuse, 0x44 ;  /* 0x00000044000d7836 */ /* 0x040fe20000000000 */
[----:B------:R-:W-:Y:S01]  /*17070*/  IABS R16, R15 ;  /* 0x0000000f00107213 */ /* 0x000fe20000000000 */
        /* <DEDUP_REMOVED lines=8> */
[----:B------:R-:W-:-:S03]  /*17100*/  IMAD.HI.U32 R10, R4, R16, RZ ;  /* 0x00000010040a7227 */ /* 0x000fc600078e00ff */
[----:B------:R0:W-:Y:S01]  /*17110*/  STL [R1+0x188], R7 ;  /* 0x0001880701007387 */ /* 0x0001e20000100800 */
[----:B------:R-:W-:Y:S02]  /*17120*/  IMAD.MOV R17, RZ, RZ, -R17 ;  /* 0x000000ffff117224 */ /* 0x000fe400078e0a11 */
[----:B------:R-:W-:Y:S02]  /*17130*/  IMAD.MOV R10, RZ, RZ, -R10 ;  /* 0x000000ffff0a7224 */ /* 0x000fe400078e0a0a */
[--C-:B------:R-:W-:Y:S01]  /*17140*/  @!P5 IMAD.IADD R19, R19, 0x1, -R3.reuse ;  /* 0x000000011313d824 */ /* 0x100fe200078e0a03 */
[----:B------:R-:W-:Y:S01]  /*17150*/  ISETP.GE.AND P5, PT, R11, RZ, PT ;  /* 0x000000ff0b00720c */ /* 0x000fe20003fa6270 */
[----:B------:R-:W-:Y:S02]  /*17160*/  IMAD R12, R3, R17, R12 ;  /* 0x00000011030c7224 */ /* 0x000fe400078e020c */
[----:B------:R-:W-:Y:S02]  /*17170*/  @!P4 IMAD.IADD R5, R5, 0x1, -R3 ;  /* 0x000000010505c824 */ /* 0x000fe400078e0a03 */
[----:B------:R-:W-:-:S02]  /*17180*/  IMAD R16, R3, R10, R16 ;  /* 0x0000000a03107224 */ /* 0x000fc400078e0210 */
[----:B------:R-:W-:Y:S01]  /*17190*/  IMAD.MOV.U32 R20, RZ, RZ, R19 ;  /* 0x000000ffff147224 */ /* 0x000fe200078e0013 */
[----:B------:R-:W-:Y:S01]  /*171a0*/  ISETP.GT.U32.AND P4, PT, R3, R5, PT ;  /* 0x000000050300720c */ /* 0x000fe20003f84070 */
[----:B------:R-:W-:-:S04]  /*171b0*/  IMAD.HI.U32 R17, R4, R8, RZ ;  /* 0x0000000804117227 */ /* 0x000fc800078e00ff */
[----:B------:R-:W-:Y:S01]  /*171c0*/  @!P6 IMAD.IADD R18, R18, 0x1, -R3 ;  /* 0x000000011212e824 */ /* 0x000fe200078e0a03 */
[C---:B------:R-:W-:Y:S01]  /*171d0*/  ISETP.GT.U32.AND P6, PT, R3.reuse, R12, PT ;  /* 0x0000000c0300720c */ /* 0x040fe20003fc4070 */
[----:B------:R-:W-:Y:S01]  /*171e0*/  @!P2 IMAD.MOV R20, RZ, RZ, -R20 ;  /* 0x000000ffff14a224 */ /* 0x000fe200078e0a14 */
[C---:B------:R-:W-:Y:S01]  /*171f0*/  ISETP.GT.U32.AND P2, PT, R3.reuse, R16, PT ;  /* 0x000000100300720c */ /* 0x040fe20003f44070 */
[----:B------:R-:W-:Y:S02]  /*17200*/  IMAD.MOV R17, RZ, RZ, -R17 ;  /* 0x000000ffff117224 */ /* 0x000fe400078e0a11 */
[----:B0-----:R-:W-:Y:S01]  /*17210*/  IMAD.MOV.U32 R7, RZ, RZ, R18 ;  /* 0x000000ffff077224 */ /* 0x001fe200078e0012 */
[----:B------:R-:W-:Y:S01]  /*17220*/  STL [R1+0x158], R20 ;  /* 0x0001581401007387 */ /* 0x000fe20000100800 */
[----:B------:R-:W-:Y:S02]  /*17230*/  IMAD R8, R3, R17, R8 ;  /* 0x0000001103087224 */ /* 0x000fe400078e0208 */
[----:B------:R-:W-:-:S04]  /*17240*/  IMAD.HI.U32 R11, R4, R2, RZ ;  /* 0x00000002040b7227 */ /* 0x000fc800078e00ff */
[----:B------:R-:W-:Y:S01]  /*17250*/  @!P3 IMAD.MOV R7, RZ, RZ, -R7 ;  /* 0x000000ffff07b224 */ /* 0x000fe200078e0a07 */
[----:B------:R-:W-:Y:S01]  /*17260*/  ISETP.GE.AND P3, PT, R15, RZ, PT ;  /* 0x000000ff0f00720c */ /* 0x000fe20003f66270 */
[----:B------:R-:W-:Y:S01]  /*17270*/  @!P4 IMAD.IADD R5, R5, 0x1, -R3 ;  /* 0x000000010505c824 */ /* 0x000fe200078e0a03 */
[C---:B------:R-:W-:Y:S01]  /*17280*/  ISETP.GT.U32.AND P4, PT, R3.reuse, R8, PT ;  /* 0x000000080300720c */ /* 0x040fe20003f84070 */
[----:B------:R-:W-:Y:S01]  /*17290*/  IMAD.MOV R11, RZ, RZ, -R11 ;  /* 0x000000ffff0b7224 */ /* 0x000fe200078e0a0b */
[----:B------:R0:W-:Y:S01]  /*172a0*/  STL [R1+0x174], R7 ;  /* 0x0001740701007387 */ /* 0x0001e20000100800 */
[--C-:B------:R-:W-:Y:S02]  /*172b0*/  @!P6 IMAD.IADD R12, R12, 0x1, -R3.reuse ;  /* 0x000000010c0ce824 */ /* 0x100fe400078e0a03 */
[----:B------:R-:W-:Y:S02]  /*172c0*/  @!P2 IMAD.IADD R16, R16, 0x1, -R3 ;  /* 0x000000011010a824 */ /* 0x000fe400078e0a03 */
[C---:B------:R-:W-:Y:S01]  /*172d0*/  IMAD R2, R3.reuse, R11, R2 ;  /* 0x0000000b03027224 */ /* 0x040fe200078e0202 */
[C---:B------:R-:W-:Y:S01]  /*172e0*/  ISETP.GT.U32.AND P6, PT, R3.reuse, R12, PT ;  /* 0x0000000c0300720c */ /* 0x040fe20003fc4070 */
[C---:B------:R-:W-:Y:S01]  /*172f0*/  VIADD R10, R0.reuse, 0x42 ;  /* 0x00000042000a7836 */ /* 0x040fe20000000000 */
[----:B------:R-:W-:Y:S01]  /*17300*/  ISETP.GT.U32.AND P2, PT, R3, R16, PT ;  /* 0x000000100300720c */ /* 0x000fe20003f44070 */
[----:B------:R-:W-:-:S02]  /*17310*/  VIADD R11, R0, 0x41 ;  /* 0x00000041000b7836 */ /* 0x000fc40000000000 */
[----:B0-----:R-:W-:Y:S01]  /*17320*/  IMAD.MOV.U32 R7, RZ, RZ, R5 ;  /* 0x000000ffff077224 */ /* 0x001fe200078e0005 */
[----:B------:R-:W-:Y:S01]  /*17330*/  IABS R15, R10 ;  /* 0x0000000a000f7213 */ /* 0x000fe20000000000 */
[----:B------:R-:W-:Y:S02]  /*17340*/  @!P4 IMAD.IADD R8, R8, 0x1, -R3 ;  /* 0x000000010808c824 */ /* 0x000fe400078e0a03 */
[----:B------:R-:W-:Y:S01]  /*17350*/  @!P1 IMAD.MOV R7, RZ, RZ, -R7 ;  /* 0x000000ffff079224 */ /* 0x000fe200078e0a07 */
[C---:B------:R-:W-:Y:S01]  /*17360*/  ISETP.GT.U32.AND P1, PT, R3.reuse, R2, PT ;  /* 0x000000020300720c */ /* 0x040fe20003f24070 */
[----:B------:R-:W-:Y:S01]  /*17370*/  IMAD.HI.U32 R17, R4, R15, RZ ;  /* 0x0000000f04117227 */ /* 0x000fe200078e00ff */
[----:B------:R-:W-:Y:S02]  /*17380*/  ISETP.GT.U32.AND P4, PT, R3, R8, PT ;  /* 0x000000080300720c */ /* 0x000fe40003f84070 */
[----:B------:R0:W-:Y:S01]  /*17390*/  STL [R1+0x178], R7 ;  /* 0x0001780701007387 */ /* 0x0001e20000100800 */
[----:B------:R-:W-:-:S02]  /*173a0*/  IMAD.MOV R17, RZ, RZ, -R17 ;  /* 0x000000ffff117224 */ /* 0x000fc400078e0a11 */
[--C-:B------:R-:W-:Y:S01]  /*173b0*/  @!P6 IMAD.IADD R12, R12, 0x1, -R3.reuse ;  /* 0x000000010c0ce824 */ /* 0x100fe200078e0a03 */
[----:B------:R-:W-:Y:S01]  /*173c0*/  ISETP.GE.AND P6, PT, R13, RZ, PT ;  /* 0x000000ff0d00720c */ /* 0x000fe20003fc6270 */
[----:B------:R-:W-:Y:S01]  /*173d0*/  @!P2 IMAD.IADD R16, R16, 0x1, -R3 ;  /* 0x000000011010a824 */ /* 0x000fe200078e0a03 */
[----:B------:R-:W-:Y:S01]  /*173e0*/  IABS R13, R11 ;  /* 0x0000000b000d7213 */ /* 0x000fe20000000000 */
[C---:B------:R-:W-:Y:S02]  /*173f0*/  IMAD R15, R3.reuse, R17, R15 ;  /* 0x00000011030f7224 */ /* 0x040fe400078e020f */
[----:B------:R-:W-:Y:S02]  /*17400*/  @!P1 IMAD.IADD R2, R2, 0x1, -R3 ;  /* 0x0000000102029824 */ /* 0x000fe400078e0a03 */
[----:B------:R-:W-:Y:S01]  /*17410*/  IMAD.MOV.U32 R19, RZ, RZ, R12 ;  /* 0x000000ffff137224 */ /* 0x000fe200078e000c */
[C---:B------:R-:W-:Y:S01]  /*17420*/  ISETP.GT.U32.AND P2, PT, R3.reuse, R15, PT ;  /* 0x0000000f0300720c */ /* 0x040fe20003f44070 */
[----:B0-----:R-:W-:Y:S01]  /*17430*/  IMAD.MOV.U32 R7, RZ, RZ, R16 ;  /* 0x000000ffff077224 */ /* 0x001fe200078e0010 */
[----:B------:R-:W-:Y:S01]  /*17440*/  ISETP.GT.U32.AND P1, PT, R3, R2, PT ;  /* 0x000000020300720c */ /* 0x000fe20003f24070 */
[----:B------:R-:W-:-:S04]  /*17450*/  IMAD.HI.U32 R12, R4, R13, RZ ;  /* 0x0000000d040c7227 */ /* 0x000fc800078e00ff */
[----:B------:R-:W-:Y:S01]  /*17460*/  @!P5 IMAD.MOV R19, RZ, RZ, -R19 ;  /* 0x000000ffff13d224 */ /* 0x000fe200078e0a13 */
[----:B------:R-:W-:Y:S01]  /*17470*/  ISETP.GE.AND P5, PT, R9, RZ, PT ;  /* 0x000000ff0900720c */ /* 0x000fe20003fa6270 */
[----:B------:R-:W-:Y:S01]  /*17480*/  @!P3 IMAD.MOV R7, RZ, RZ, -R7 ;  /* 0x000000ffff07b224 */ /* 0x000fe200078e0a07 */
[----:B------:R-:W-:Y:S01]  /*17490*/  ISETP.GE.AND P3, PT, R10, RZ, PT ;  /* 0x000000ff0a00720c */ /* 0x000fe20003f66270 */
[--C-:B------:R-:W-:Y:S01]  /*174a0*/  @!P4 IMAD.IADD R8, R8, 0x1, -R3.reuse ;  /* 0x000000010808c824 */ /* 0x100fe200078e0a03 */
[----:B------:R-:W-:Y:S01]  /*174b0*/  STL [R1+0x164], R19 ;  /* 0x0001641301007387 */ /* 0x000fe20000100800 */
[----:B------:R-:W-:Y:S01]  /*174c0*/  IMAD.MOV R12, RZ, RZ, -R12 ;  /* 0x000000ffff0c7224 */ /* 0x000fe200078e0a0c */
[----:B------:R-:W-:Y:S01]  /*174d0*/  ISETP.GE.AND P4, PT, R11, RZ, PT ;  /* 0x000000ff0b00720c */ /* 0x000fe20003f86270 */
[----:B------:R-:W-:Y:S01]  /*174e0*/  @!P1 IMAD.IADD R2, R2, 0x1, -R3 ;  /* 0x0000000102029824 */ /* 0x000fe200078e0a03 */
[----:B------:R0:W-:Y:S01]  /*174f0*/  STL [R1+0x168], R7 ;  /* 0x0001680701007387 */ /* 0x0001e20000100800 */
[----:B------:R-:W-:-:S02]  /*17500*/  IMAD R13, R3, R12, R13 ;  /* 0x0000000c030d7224 */ /* 0x000fc400078e020d */
[----:B------:R-:W-:Y:S02]  /*17510*/  @!P2 IMAD.IADD R15, R15, 0x1, -R3 ;  /* 0x000000010f0fa824 */ /* 0x000fe400078e0a03 */
[C---:B------:R-:W-:Y:S01]  /*17520*/  VIADD R5, R0.reuse, 0x40 ;  /* 0x0000004000057836 */ /* 0x040fe20000000000 */
[C---:B------:R-:W-:Y:S01]  /*17530*/  ISETP.GT.U32.AND P1, PT, R3.reuse, R13, PT ;  /* 0x0000000d0300720c */ /* 0x040fe20003f24070 */
[C---:B------:R-:W-:Y:S01]  /*17540*/  VIADD R10, R0.reuse, 0x3d ;  /* 0x0000003d000a7836 */ /* 0x040fe20000000000 */
[----:B------:R-:W-:Y:S01]  /*17550*/  ISETP.GT.U32.AND P2, PT, R3, R15, PT ;  /* 0x0000000f0300720c */ /* 0x000fe20003f44070 */
[C---:B------:R-:W-:Y:S01]  /*17560*/  VIADD R17, R0.reuse, 0x38 ;  /* 0x0000003800117836 */ /* 0x040fe20000000000 */
[----:B------:R-:W-:Y:S01]  /*17570*/  IABS R18, R5 ;  /* 0x0000000500127213 */ /* 0x000fe20000000000 */
[----:B0-----:R-:W-:Y:S02]  /*17580*/  IMAD.MOV.U32 R7, RZ, RZ, R8 ;  /* 0x000000ffff077224 */ /* 0x001fe400078e0008 */
[C---:B------:R-:W-:Y:S01]  /*17590*/  VIADD R8, R0.reuse, 0x3c ;  /* 0x0000003c00087836 */ /* 0x040fe20000000000 */
[----:B------:R-:W-:Y:S01]  /*175a0*/  IABS R21, R17 ;  /* 0x0000001100157213 */ /* 0x000fe20000000000 */
[----:B------:R-:W-:Y:S01]  /*175b0*/  @!P6 IMAD.MOV R7, RZ, RZ, -R7 ;  /* 0x000000ffff07e224 */ /* 0x000fe200078e0a07 */
[----:B------:R-:W-:Y:S01]  /*175c0*/  ISETP.GE.AND P6, PT, R5, RZ, PT ;  /* 0x000000ff0500720c */ /* 0x000fe20003fc6270 */
[----:B------:R-:W-:Y:S01]  /*175d0*/  VIADD R5, R0, 0x3f ;  /* 0x0000003f00057836 */ /* 0x000fe20000000000 */
[----:B------:R-:W-:Y:S01]  /*175e0*/  IABS R20, R8 ;  /* 0x0000000800147213 */ /* 0x000fe20000000000 */
[--C-:B------:R-:W-:Y:S01]  /*175f0*/  @!P1 IMAD.IADD R13, R13, 0x1, -R3.reuse ;  /* 0x000000010d0d9824 */ /* 0x100fe200078e0a03 */
[----:B------:R0:W-:Y:S01]  /*17600*/  STL [R1+0x16c], R7 ;  /* 0x00016c0701007387 */ /* 0x0001e20000100800 */
[----:B------:R-:W-:Y:S01]  /*17610*/  @!P2 IMAD.IADD R15, R15, 0x1, -R3 ;  /* 0x000000010f0fa824 */ /* 0x000fe200078e0a03 */
[----:B------:R-:W-:Y:S01]  /*17620*/  IABS R11, R5 ;  /* 0x00000005000b7213 */ /* 0x000fe20000000000 */
[----:B------:R-:W-:Y:S01]  /*17630*/  IMAD.HI.U32 R9, R4, R18, RZ ;  /* 0x0000001204097227 */ /* 0x000fe200078e00ff */
[----:B------:R-:W-:-:S03]  /*17640*/  ISETP.GT.U32.AND P1, PT, R3, R13, PT ;  /* 0x0000000d0300720c */ /* 0x000fc60003f24070 */
[----:B------:R-:W-:-:S04]  /*17650*/  IMAD.HI.U32 R12, R4, R11, RZ ;  /* 0x0000000b040c7227 */ /* 0x000fc800078e00ff */
[----:B0-----:R-:W-:Y:S02]  /*17660*/  IMAD.MOV.U32 R7, RZ, RZ, R2 ;  /* 0x000000ffff077224 */ /* 0x001fe400078e0002 */
[----:B------:R-:W-:Y:S02]  /*17670*/  VIADD R2, R0, 0x3e ;  /* 0x0000003e00027836 */ /* 0x000fe40000000000 */
[----:B------:R-:W-:Y:S01]  /*17680*/  @!P5 IMAD.MOV R7, RZ, RZ, -R7 ;  /* 0x000000ffff07d224 */ /* 0x000fe200078e0a07 */
[----:B------:R-:W-:Y:S01]  /*17690*/  ISETP.GE.AND P5, PT, R5, RZ, PT ;  /* 0x000000ff0500720c */ /* 0x000fe20003fa6270 */
[----:B------:R-:W-:Y:S01]  /*176a0*/  IMAD.MOV R12, RZ, RZ, -R12 ;  /* 0x000000ffff0c7224 */ /* 0x000fe200078e0a0c */
[----:B------:R-:W-:Y:S01]  /*176b0*/  IABS R19, R2 ;  /* 0x0000000200137213 */ /* 0x000fe20000000000 */
[----:B------:R-:W-:Y:S01]  /*176c0*/  IMAD.MOV.U32 R16, RZ, RZ, R15 ;  /* 0x000000ffff107224 */ /* 0x000fe200078e000f */
[----:B------:R0:W-:Y:S01]  /*176d0*/  STL [R1+0x170], R7 ;  /* 0x0001700701007387 */ /* 0x0001e20000100800 */
[----:B------:R-:W-:-:S02]  /*176e0*/  IMAD R11, R3, R12, R11 ;  /* 0x0000000c030b7224 */ /* 0x000fc400078e020b */
[----:B------:R-:W-:-:S04]  /*176f0*/  IMAD.HI.U32 R5, R4, R19, RZ ;  /* 0x0000001304057227 */ /* 0x000fc800078e00ff */
[----:B------:R-:W-:Y:S02]  /*17700*/  IMAD.MOV R5, RZ, RZ, -R5 ;  /* 0x000000ffff057224 */ /* 0x000fe400078e0a05 */
[----:B------:R-:W-:Y:S02]  /*17710*/  @!P3 IMAD.MOV R16, RZ, RZ, -R16 ;  /* 0x000000ffff10b224 */ /* 0x000fe400078e0a10 */
[----:B------:R-:W-:Y:S02]  /*17720*/  IMAD R19, R3, R5, R19 ;  /* 0x0000000503137224 */ /* 0x000fe400078e0213 */
[----:B------:R-:W-:Y:S01]  /*17730*/  IMAD.MOV R9, RZ, RZ, -R9 ;  /* 0x000000ffff097224 */ /* 0x000fe200078e0a09 */
[----:B------:R1:W-:Y:S01]  /*17740*/  STL [R1+0x15c], R16 ;  /* 0x00015c1001007387 */ /* 0x0003e20000100800 */
[----:B------:R-:W-:Y:S01]  /*17750*/  @!P1 IMAD.IADD R13, R13, 0x1, -R3 ;  /* 0x000000010d0d9824 */ /* 0x000fe200078e0a03 */
[C---:B------:R-:W-:Y:S01]  /*17760*/  ISETP.GT.U32.AND P3, PT, R3.reuse, R19, PT ;  /* 0x000000130300720c */ /* 0x040fe20003f64070 */
[C---:B------:R-:W-:Y:S01]  /*17770*/  IMAD R18, R3.reuse, R9, R18 ;  /* 0x0000000903127224 */ /* 0x040fe200078e0212 */
[----:B------:R-:W-:Y:S01]  /*17780*/  ISETP.GT.U32.AND P1, PT, R3, R11, PT ;  /* 0x0000000b0300720c */ /* 0x000fe20003f24070 */
[----:B------:R-:W-:Y:S01]  /*17790*/  IMAD.HI.U32 R5, R4, R20, RZ ;  /* 0x0000001404057227 */ /* 0x000fe200078e00ff */
[----:B------:R-:W-:-:S02]  /*177a0*/  IABS R9, R10 ;  /* 0x0000000a00097213 */ /* 0x000fc40000000000 */
[----:B------:R-:W-:Y:S01]  /*177b0*/  ISETP.GT.U32.AND P2, PT, R3, R18, PT ;  /* 0x000000120300720c */ /* 0x000fe20003f44070 */
[----:B0-----:R-:W-:Y:S02]  /*177c0*/  IMAD.MOV.U32 R7, RZ, RZ, R13 ;  /* 0x000000ffff077224 */ /* 0x001fe400078e000d */
[----:B------:R-:W-:-:S04]  /*177d0*/  IMAD.HI.U32 R12, R4, R9, RZ ;  /* 0x00000009040c7227 */ /* 0x000fc800078e00ff */
[--C-:B------:R-:W-:Y:S02]  /*177e0*/  @!P3 IMAD.IADD R19, R19, 0x1, -R3.reuse ;  /* 0x000000011313b824 */ /* 0x100fe400078e0a03 */
[--C-:B------:R-:W-:Y:S02]  /*177f0*/  @!P1 IMAD.IADD R11, R11, 0x1, -R3.reuse ;  /* 0x000000010b0b9824 */ /* 0x100fe400078e0a03 */
[----:B------:R-:W-:Y:S01]  /*17800*/  IMAD.MOV R12, RZ, RZ, -R12 ;  /* 0x000000ffff0c7224 */ /* 0x000fe200078e0a0c */
[C---:B------:R-:W-:Y:S01]  /*17810*/  ISETP.GT.U32.AND P3, PT, R3.reuse, R19, PT ;  /* 0x000000130300720c */ /* 0x040fe20003f64070 */
[----:B------:R-:W-:Y:S01]  /*17820*/  @!P2 IMAD.IADD R18, R18, 0x1, -R3 ;  /* 0x000000011212a824 */ /* 0x000fe200078e0a03 */
[C---:B------:R-:W-:Y:S01]  /*17830*/  ISETP.GT.U32.AND P1, PT, R3.reuse, R11, PT ;  /* 0x0000000b0300720c */ /* 0x040fe20003f24070 */
[----:B------:R-:W-:Y:S02]  /*17840*/  IMAD.MOV R5, RZ, RZ, -R5 ;  /* 0x000000ffff057224 */ /* 0x000fe400078e0a05 */
[----:B------:R-:W-:Y:S01]  /*17850*/  @!P4 IMAD.MOV R7, RZ, RZ, -R7 ;  /* 0x000000ffff07c224 */ /* 0x000fe200078e0a07 */
[----:B------:R-:W-:Y:S01]  /*17860*/  ISETP.GE.AND P4, PT, R2, RZ, PT ;  /* 0x000000ff0200720c */ /* 0x000fe20003f86270 */
[C---:B------:R-:W-:Y:S01]  /*17870*/  IMAD R2, R3.reuse, R12, R9 ;  /* 0x0000000c03027224 */ /* 0x040fe200078e0209 */
[C---:B------:R-:W-:Y:S01]  /*17880*/  ISETP.GT.U32.AND P2, PT, R3.reuse, R18, PT ;  /* 0x000000120300720c */ /* 0x040fe20003f44070 */
[----:B------:R-:W-:Y:S01]  /*17890*/  IMAD R20, R3, R5, R20 ;  /* 0x0000000503147224 */ /* 0x000fe200078e0214 */
[----:B------:R0:W-:Y:S01]  /*178a0*/  STL [R1+0x160], R7 ;  /* 0x0001600701007387 */ /* 0x0001e20000100800 */
[----:B------:R-:W-:-:S02]  /*178b0*/  VIADD R9, R0, 0x3b ;  /* 0x0000003b00097836 */ /* 0x000fc40000000000 */
[--C-:B------:R-:W-:Y:S01]  /*178c0*/  @!P3 IMAD.IADD R19, R19, 0x1, -R3.reuse ;  /* 0x000000011313b824 */ /* 0x100fe200078e0a03 */
[----:B------:R-:W-:Y:S01]  /*178d0*/  ISETP.GT.U32.AND P3, PT, R3, R20, PT ;  /* 0x000000140300720c */ /* 0x000fe20003f64070 */
[----:B------:R-:W-:Y:S01]  /*178e0*/  @!P1 IMAD.IADD R11, R11, 0x1, -R3 ;  /* 0x000000010b0b9824 */ /* 0x000fe200078e0a03 */
[----:B-1----:R-:W-:Y:S01]  /*178f0*/  IABS R16, R9 ;  /* 0x0000000900107213 */ /* 0x002fe20000000000 */
[----:B------:R-:W-:Y:S01]  /*17900*/  IMAD.HI.U32 R15, R4, R21, RZ ;  /* 0x00000015040f7227 */ /* 0x000fe200078e00ff */
[----:B------:R-:W-:-:S03]  /*17910*/  ISETP.GT.U32.AND P1, PT, R3, R2, PT ;  /* 0x000000020300720c */ /* 0x000fc60003f24070 */
[----:B------:R-:W-:-:S04]  /*17920*/  IMAD.HI.U32 R5, R4, R16, RZ ;  /* 0x0000001004057227 */ /* 0x000fc800078e00ff */
[----:B------:R-:W-:Y:S01]  /*17930*/  @!P2 IMAD.IADD R18, R18, 0x1, -R3 ;  /* 0x000000011212a824 */ /* 0x000fe200078e0a03 */
[----:B------:R-:W-:Y:S01]  /*17940*/  ISETP.GE.AND P2, PT, R10, RZ, PT ;  /* 0x000000ff0a00720c */ /* 0x000fe20003f46270 */
[----:B------:R-:W-:Y:S02]  /*17950*/  IMAD.MOV R5, RZ, RZ, -R5 ;  /* 0x000000ffff057224 */ /* 0x000fe400078e0a05 */
[----:B------:R-:W-:Y:S01]  /*17960*/  @!P3 IMAD.IADD R20, R20, 0x1, -R3 ;  /* 0x000000011414b824 */ /* 0x000fe200078e0a03 */
[C---:B------:R-:W-:Y:S01]  /*17970*/  ISETP.GT.U32.AND P3, PT, R3.reuse, R24, PT ;  /* 0x000000180300720c */ /* 0x040fe20003f64070 */
[----:B------:R-:W-:Y:S02]  /*17980*/  IMAD R16, R3, R5, R16 ;  /* 0x0000000503107224 */ /* 0x000fe400078e0210 */
[----:B0-----:R-:W-:Y:S02]  /*17990*/  IMAD.MOV.U32 R7, RZ, RZ, R18 ;  /* 0x000000ffff077224 */ /* 0x001fe400078e0012 */
[----:B------:R-:W-:-:S02]  /*179a0*/  VIADD R10, R0, 0x39 ;  /* 0x00000039000a7836 */ /* 0x000fc40000000000 */
[----:B------:R-:W-:Y:S01]  /*179b0*/  @!P1 IMAD.IADD R2, R2, 0x1, -R3 ;  /* 0x0000000102029824 */ /* 0x000fe200078e0a03 */
[C---:B------:R-:W-:Y:S01]  /*179c0*/  ISETP.GT.U32.AND P1, PT, R3.reuse, R16, PT ;  /* 0x000000100300720c */ /* 0x040fe20003f24070 */
[----:B------:R-:W-:Y:S01]  /*179d0*/  @!P6 IMAD.MOV R7, RZ, RZ, -R7 ;  /* 0x000000ffff07e224 */ /* 0x000fe200078e0a07 */
[----:B------:R-:W-:Y:S01]  /*179e0*/  IABS R23, R10 ;  /* 0x0000000a00177213 */ /* 0x000fe20000000000 */
[----:B------:R-:W-:Y:S01]  /*179f0*/  VIADD R12, R0, 0x37 ;  /* 0x00000037000c7836 */ /* 0x000fe20000000000 */
[C---:B------:R-:W-:Y:S01]  /*17a00*/  ISETP.GT.U32.AND P6, PT, R3.reuse, R2, PT ;  /* 0x000000020300720c */ /* 0x040fe20003fc4070 */
[----:B------:R-:W-:Y:S01]  /*17a10*/  @!P3 IMAD.IADD R24, R24, 0x1, -R3 ;  /* 0x000000011818b824 */ /* 0x000fe200078e0a03 */
[----:B------:R0:W-:Y:S01]  /*17a20*/  STL [R1+0x14c], R7 ;  /* 0x00014c0701007387 */ /* 0x0001e20000100800 */
[----:B------:R-:W-:Y:S01]  /*17a30*/  IMAD.HI.U32 R26, R4, R23, RZ ;  /* 0x00000017041a7227 */ /* 0x000fe200078e00ff */
[----:B------:R-:W-:Y:S02]  /*17a40*/  IABS R13, R12 ;  /* 0x0000000c000d7213 */ /* 0x000fe40000000000 */
[----:B------:R-:W-:Y:S01]  /*17a50*/  ISETP.GT.U32.AND P3, PT, R3, R24, PT ;  /* 0x000000180300720c */ /* 0x000fe20003f64070 */
[----:B------:R-:W-:-:S02]  /*17a60*/  IMAD.MOV R26, RZ, RZ, -R26 ;  /* 0x000000ffff1a7224 */ /* 0x000fc400078e0a1a */
[----:B------:R-:W-:Y:S02]  /*17a70*/  IMAD.MOV R15, RZ, RZ, -R15 ;  /* 0x000000ffff0f7224 */ /* 0x000fe400078e0a0f */
[----:B------:R-:W-:Y:S01]  /*17a80*/  @!P1 IMAD.IADD R16, R16, 0x1, -R3 ;  /* 0x0000000110109824 */ /* 0x000fe200078e0a03 */
[C---:B------:R-:W-:Y:S01]  /*17a90*/  ISETP.GT.U32.AND P1, PT, R3.reuse, R20, PT ;  /* 0x000000140300720c */ /* 0x040fe20003f24070 */
[----:B0-----:R-:W-:Y:S02]  /*17aa0*/  IMAD.MOV.U32 R7, RZ, RZ, R11 ;  /* 0x000000ffff077224 */ /* 0x001fe400078e000b */
[C---:B------:R-:W-:Y:S02]  /*17ab0*/  IMAD R23, R3.reuse, R26, R23 ;  /* 0x0000001a03177224 */ /* 0x040fe400078e0217 */
[----:B------:R-:W-:Y:S01]  /*17ac0*/  @!P5 IMAD.MOV R7, RZ, RZ, -R7 ;  /* 0x000000ffff07d224 */ /* 0x000fe200078e0a07 */
[C---:B------:R-:W-:Y:S01]  /*17ad0*/  ISETP.GT.U32.AND P5, PT, R3.reuse, R16, PT ;  /* 0x000000100300720c */ /* 0x040fe20003fa4070 */
[----:B------:R-:W-:-:S02]  /*17ae0*/  IMAD R15, R3, R15, R21 ;  /* 0x0000000f030f7224 */ /* 0x000fc400078e0215 */
[----:B------:R-:W-:Y:S01]  /*17af0*/  VIADD R21, R0, 0x36 ;  /* 0x0000003600157836 */ /* 0x000fe20000000000 */
[----:B------:R0:W-:Y:S01]  /*17b00*/  STL [R1+0x148], R7 ;  /* 0x0001480701007387 */ /* 0x0001e20000100800 */
[----:B------:R-:W-:-:S03]  /*17b10*/  IMAD.HI.U32 R5, R4, R13, RZ ;  /* 0x0000000d04057227 */ /* 0x000fc600078e00ff */
[----:B------:R-:W-:Y:S01]  /*17b20*/  IABS R18, R21 ;  /* 0x0000001500127213 */ /* 0x000fe20000000000 */
[----:B------:R-:W-:Y:S01]  /*17b30*/  @!P6 IMAD.IADD R2, R2, 0x1, -R3 ;  /* 0x000000010202e824 */ /* 0x000fe200078e0a03 */
[----:B------:R-:W-:Y:S01]  /*17b40*/  ISETP.GT.U32.AND P6, PT, R3, R15, PT ;  /* 0x0000000f0300720c */ /* 0x000fe20003fc4070 */
[----:B------:R-:W-:Y:S02]  /*17b50*/  IMAD.MOV R5, RZ, RZ, -R5 ;  /* 0x000000ffff057224 */ /* 0x000fe400078e0a05 */
[----:B------:R-:W-:Y:S01]  /*17b60*/  @!P1 IMAD.IADD R20, R20, 0x1, -R3 ;  /* 0x0000000114149824 */ /* 0x000fe200078e0a03 */
[----:B------:R-:W-:Y:S01]  /*17b70*/  ISETP.GE.AND P1, PT, R8, RZ, PT ;  /* 0x000000ff0800720c */ /* 0x000fe20003f26270 */
[----:B0-----:R-:W-:Y:S02]  /*17b80*/  IMAD.MOV.U32 R7, RZ, RZ, R19 ;  /* 0x000000ffff077224 */ /* 0x001fe400078e0013 */
[----:B------:R-:W-:Y:S01]  /*17b90*/  @!P3 IMAD.IADD R24, R24, 0x1, -R3 ;  /* 0x000000011818b824 */ /* 0x000fe200078e0a03 */
[----:B------:R-:W-:Y:S01]  /*17ba0*/  ISETP.GE.AND P3, PT, R9, RZ, PT ;  /* 0x000000ff0900720c */ /* 0x000fe20003f66270 */
[----:B------:R-:W-:Y:S01]  /*17bb0*/  @!P4 IMAD.MOV R7, RZ, RZ, -R7 ;  /* 0x000000ffff07c224 */ /* 0x000fe200078e0a07 */
[C---:B------:R-:W-:Y:S01]  /*17bc0*/  ISETP.GT.U32.AND P4, PT, R3.reuse, R23, PT ;  /* 0x000000170300720c */ /* 0x040fe20003f84070 */
[----:B------:R-:W-:-:S02]  /*17bd0*/  IMAD R13, R3, R5, R13 ;  /* 0x00000005030d7224 */ /* 0x000fc400078e020d */
[----:B------:R-:W-:Y:S01]  /*17be0*/  VIADD R5, R0, 0x35 ;  /* 0x0000003500057836 */ /* 0x000fe20000000000 */
[----:B------:R0:W-:Y:S01]  /*17bf0*/  STL [R1+0x144], R7 ;  /* 0x0001440701007387 */ /* 0x0001e20000100800 */
[----:B------:R-:W-:-:S03]  /*17c00*/  IMAD.HI.U32 R8, R4, R18, RZ ;  /* 0x0000001204087227 */ /* 0x000fc600078e00ff */
[----:B------:R-:W-:Y:S01]  /*17c10*/  IABS R11, R5 ;  /* 0x00000005000b7213 */ /* 0x000fe20000000000 */
[--C-:B------:R-:W-:Y:S01]  /*17c20*/  @!P5 IMAD.IADD R16, R16, 0x1, -R3.reuse ;  /* 0x000000011010d824 */ /* 0x100fe200078e0a03 */
[----:B------:R-:W-:Y:S01]  /*17c30*/  ISETP.GT.U32.AND P5, PT, R3, R13, PT ;  /* 0x0000000d0300720c */ /* 0x000fe20003fa4070 */
[----:B------:R-:W-:Y:S02]  /*17c40*/  IMAD.MOV R8, RZ, RZ, -R8 ;  /* 0x000000ffff087224 */ /* 0x000fe400078e0a08 */
[--C-:B------:R-:W-:Y:S01]  /*17c50*/  @!P4 IMAD.IADD R23, R23, 0x1, -R3.reuse ;  /* 0x000000011717c824 */ /* 0x100fe200078e0a03 */
[----:B------:R-:W-:Y:S01]  /*17c60*/  ISETP.GE.AND P4, PT, R22, RZ, PT ;  /* 0x000000ff1600720c */ /* 0x000fe20003f86270 */
[----:B------:R-:W-:Y:S02]  /*17c70*/  IMAD.MOV.U32 R25, RZ, RZ, R2 ;  /* 0x000000ffff197224 */ /* 0x000fe400078e0002 */
[----:B------:R-:W-:Y:S01]  /*17c80*/  @!P6 IMAD.IADD R15, R15, 0x1, -R3 ;  /* 0x000000010f0fe824 */ /* 0x000fe200078e0a03 */
[----:B------:R-:W-:Y:S01]  /*17c90*/  ISETP.GE.AND P6, PT, R10, RZ, PT ;  /* 0x000000ff0a00720c */ /* 0x000fe20003fc6270 */
[----:B------:R-:W-:-:S02]  /*17ca0*/  IMAD R8, R3, R8, R18 ;  /* 0x0000000803087224 */ /* 0x000fc400078e0212 */
[----:B0-----:R-:W-:Y:S02]  /*17cb0*/  IMAD.MOV.U32 R7, RZ, RZ, R20 ;  /* 0x000000ffff077224 */ /* 0x001fe400078e0014 */
[----:B------:R-:W-:Y:S01]  /*17cc0*/  @!P2 IMAD.MOV R25, RZ, RZ, -R25 ;  /* 0x000000ffff19a224 */ /* 0x000fe200078e0a19 */
[----:B------:R-:W-:Y:S01]  /*17cd0*/  ISETP.GT.U32.AND P2, PT, R3, R23, PT ;  /* 0x000000170300720c */ /* 0x000fe20003f44070 */
[----:B------:R-:W-:Y:S02]  /*17ce0*/  IMAD.MOV.U32 R10, RZ, RZ, R16 ;  /* 0x000000ffff0a7224 */ /* 0x000fe400078e0010 */
[----:B------:R-:W-:Y:S01]  /*17cf0*/  IMAD.HI.U32 R19, R4, R11, RZ ;  /* 0x0000000b04137227 */ /* 0x000fe200078e00ff */
[----:B------:R-:W-:Y:S03]  /*17d00*/  STL [R1+0x140], R25 ;  /* 0x0001401901007387 */ /* 0x000fe60000100800 */
[----:B------:R-:W-:-:S02]  /*17d10*/  VIADD R2, R0, 0x34 ;  /* 0x0000003400027836 */ /* 0x000fc40000000000 */
[----:B------:R-:W-:Y:S01]  /*17d20*/  @!P1 IMAD.MOV R7, RZ, RZ, -R7 ;  /* 0x000000ffff079224 */ /* 0x000fe200078e0a07 */
[C---:B------:R-:W-:Y:S01]  /*17d30*/  ISETP.GT.U32.AND P1, PT, R3.reuse, R15, PT ;  /* 0x0000000f0300720c */ /* 0x040fe20003f24070 */
[----:B------:R-:W-:Y:S01]  /*17d40*/  @!P3 IMAD.MOV R10, RZ, RZ, -R10 ;  /* 0x000000ffff0ab224 */ /* 0x000fe200078e0a0a */
[----:B------:R-:W-:Y:S01]  /*17d50*/  ISETP.GT.U32.AND P3, PT, R3, R8, PT ;  /* 0x000000080300720c */ /* 0x000fe20003f64070 */
[----:B------:R-:W-:Y:S01]  /*17d60*/  IMAD.MOV R19, RZ, RZ, -R19 ;  /* 0x000000ffff137224 */ /* 0x000fe200078e0a13 */
[----:B------:R-:W-:Y:S01]  /*17d70*/  IABS R9, R2 ;  /* 0x0000000200097213 */ /* 0x000fe20000000000 */
[----:B------:R0:W-:Y:S01]  /*17d80*/  STL [R1+0x13c], R7 ;  /* 0x00013c0701007387 */ /* 0x0001e20000100800 */
[----:B------:R-:W-:Y:S02]  /*17d90*/  @!P5 IMAD.IADD R13, R13, 0x1, -R3 ;  /* 0x000000010d0dd824 */ /* 0x000fe400078e0a03 */
[C---:B------:R-:W-:Y:S01]  /*17da0*/  IMAD R11, R3.reuse, R19, R11 ;  /* 0x00000013030b7224 */ /* 0x040fe200078e020b */
[----:B------:R1:W-:Y:S01]  /*17db0*/  STL [R1+0x124], R10 ;  /* 0x0001240a01007387 */ /* 0x0003e20000100800 */
[----:B------:R-:W-:Y:S01]  /*17dc0*/  IMAD.HI.U32 R16, R4, R9, RZ ;  /* 0x0000000904107227 */ /* 0x000fe200078e00ff */
[----:B------:R-:W-:-:S03]  /*17dd0*/  ISETP.GT.U32.AND P5, PT, R3, R13, PT ;  /* 0x0000000d0300720c */ /* 0x000fc60003fa4070 */
[----:B------:R-:W-:Y:S01]  /*17de0*/  @!P2 IMAD.IADD R23, R23, 0x1, -R3 ;  /* 0x000000011717a824 */ /* 0x000fe200078e0a03 */
[----:B------:R-:W-:Y:S01]  /*17df0*/  ISETP.GT.U32.AND P2, PT, R3, R11, PT ;  /* 0x0000000b0300720c */ /* 0x000fe20003f44070 */
[----:B0-----:R-:W-:Y:S02]  /*17e00*/  IMAD.MOV.U32 R7, RZ, RZ, R24 ;  /* 0x000000ffff077224 */ /* 0x001fe400078e0018 */
[----:B------:R-:W-:Y:S02]  /*17e10*/  IMAD.MOV R16, RZ, RZ, -R16 ;  /* 0x000000ffff107224 */ /* 0x000fe400078e0a10 */
[----:B------:R-:W-:Y:S01]  /*17e20*/  @!P4 IMAD.MOV R7, RZ, RZ, -R7 ;  /* 0x000000ffff07c224 */ /* 0x000fe200078e0a07 */
[----:B------:R-:W-:Y:S01]  /*17e30*/  ISETP.GE.AND P4, PT, R17, RZ, PT ;  /* 0x000000ff1100720c */ /* 0x000fe20003f86270 */
[----:B------:R-:W-:Y:S02]  /*17e40*/  @!P3 IMAD.IADD R8, R8, 0x1, -R3 ;  /* 0x000000010808b824 */ /* 0x000fe400078e0a03 */
[C---:B------:R-:W-:Y:S01]  /*17e50*/  IMAD R9, R3.reuse, R16, R9 ;  /* 0x0000001003097224 */ /* 0x040fe200078e0209 */
[----:B------:R0:W-:Y:S01]  /*17e60*/  STL [R1+0x110], R7 ;  /* 0x0001100701007387 */ /* 0x0001e20000100800 */
[----:B-1----:R-:W-:Y:S01]  /*17e70*/  VIADD R10, R0, 0x33 ;  /* 0x00000033000a7836 */ /* 0x002fe20000000000 */
[----:B------:R-:W-:Y:S01]  /*17e80*/  ISETP.GT.U32.AND P3, PT, R3, R8, PT ;  /* 0x000000080300720c */ /* 0x000fe20003f64070 */
[--C-:B------:R-:W-:Y:S01]  /*17e90*/  @!P1 IMAD.IADD R15, R15, 0x1, -R3.reuse ;  /* 0x000000010f0f9824 */ /* 0x100fe200078e0a03 */
[----:B------:R-:W-:Y:S01]  /*17ea0*/  ISETP.GE.AND P1, PT, R12, RZ, PT ;  /* 0x000000ff0c00720c */ /* 0x000fe20003f26270 */
[--C-:B------:R-:W-:Y:S01]  /*17eb0*/  @!P2 IMAD.IADD R11, R11, 0x1, -R3.reuse ;  /* 0x000000010b0ba824 */ /* 0x100fe200078e0a03 */
[----:B------:R-:W-:Y:S01]  /*17ec0*/  IABS R12, R10 ;  /* 0x0000000a000c7213 */ /* 0x000fe20000000000 */
[----:B------:R-:W-:Y:S01]  /*17ed0*/  @!P5 IMAD.IADD R13, R13, 0x1, -R3 ;  /* 0x000000010d0dd824 */ /* 0x000fe200078e0a03 */
[----:B------:R-:W-:Y:S01]  /*17ee0*/  ISETP.GE.AND P5, PT, R21, RZ, PT ;  /* 0x000000ff1500720c */ /* 0x000fe20003fa6270 */
[----:B------:R-:W-:Y:S01]  /*17ef0*/  IMAD.MOV.U32 R16, RZ, RZ, R15 ;  /* 0x000000ffff107224 */ /* 0x000fe200078e000f */
[----:B------:R-:W-:Y:S01]  /*17f00*/  ISETP.GT.U32.AND P2, PT, R3, R11, PT ;  /* 0x0000000b0300720c */ /* 0x000fe20003f44070 */
[----:B0-----:R-:W-:-:S02]  /*17f10*/  IMAD.MOV.U32 R7, RZ, RZ, R23 ;  /* 0x000000ffff077224 */ /* 0x001fc400078e0017 */
[----:B------:R-:W-:-:S04]  /*17f20*/  IMAD.HI.U32 R15, R4, R12, RZ ;  /* 0x0000000c040f7227 */ /* 0x000fc800078e00ff */
[----:B------:R-:W-:Y:S01]  /*17f30*/  @!P6 IMAD.MOV R7, RZ, RZ, -R7 ;  /* 0x000000ffff07e224 */ /* 0x000fe200078e0a07 */
[----:B------:R-:W-:Y:S01]  /*17f40*/  ISETP.GT.U32.AND P6, PT, R3, R9, PT ;  /* 0x000000090300720c */ /* 0x000fe20003fc4070 */
[----:B------:R-:W-:Y:S02]  /*17f50*/  IMAD.MOV R15, RZ, RZ, -R15 ;  /* 0x000000ffff0f7224 */ /* 0x000fe400078e0a0f */
[--C-:B------:R-:W-:Y:S01]  /*17f60*/  @!P3 IMAD.IADD R8, R8, 0x1, -R3.reuse ;  /* 0x000000010808b824 */ /* 0x100fe200078e0a03 */
[----:B------:R0:W-:Y:S01]  /*17f70*/  STL [R1+0x100], R7 ;  /* 0x0001000701007387 */ /* 0x0001e20000100800 */
[----:B------:R-:W-:Y:S01]  /*17f80*/  @!P4 IMAD.MOV R16, RZ, RZ, -R16 ;  /* 0x000000ffff10c224 */ /* 0x000fe200078e0a10 */
[----:B------:R-:W-:Y:S01]  /*17f90*/  ISETP.GE.AND P4, PT, R5, RZ, PT ;  /* 0x000000ff0500720c */ /* 0x000fe20003f86270 */
[----:B------:R-:W-:Y:S01]  /*17fa0*/  @!P2 IMAD.IADD R11, R11, 0x1, -R3 ;  /* 0x000000010b0ba824 */ /* 0x000fe200078e0a03 */
[----:B------:R-:W-:Y:S01]  /*17fb0*/  ISETP.GE.AND P3, PT, R10, RZ, PT ;  /* 0x000000ff0a00720c */ /* 0x000fe20003f66270 */
[C---:B------:R-:W-:Y:S01]  /*17fc0*/  VIADD R10, R0.reuse, 0x32 ;  /* 0x00000032000a7836 */ /* 0x040fe20000000000 */
[----:B------:R1:W-:Y:S01]  /*17fd0*/  STL [R1+0xe0], R16 ;  /* 0x0000e01001007387 */ /* 0x0003e20000100800 */
[----:B------:R-:W-:-:S02]  /*17fe0*/  VIADD R20, R0, 0x31 ;  /* 0x0000003100147836 */ /* 0x000fc40000000000 */
[----:B------:R-:W-:Y:S01]  /*17ff0*/  @!P6 IMAD.IADD R9, R9, 0x1, -R3 ;  /* 0x000000010909e824 */ /* 0x000fe200078e0a03 */
[----:B------:R-:W-:Y:S01]  /*18000*/  IABS R22, R10 ;  /* 0x0000000a00167213 */ /* 0x000fe20000000000 */
[----:B0-----:R-:W-:Y:S01]  /*18010*/  IMAD.MOV.U32 R7, RZ, RZ, R13 ;  /* 0x000000ffff077224 */ /* 0x001fe200078e000d */
[----:B------:R-:W-:Y:S01]  /*18020*/  ISETP.GE.AND P2, PT, R10, RZ, PT ;  /* 0x000000ff0a00720c */ /* 0x000fe20003f46270 */
[----:B------:R-:W-:Y:S01]  /*18030*/  IMAD.MOV.U32 R13, RZ, RZ, R8 ;  /* 0x000000ffff0d7224 */ /* 0x000fe200078e0008 */
[C---:B------:R-:W-:Y:S01]  /*18040*/  ISETP.GT.U32.AND P6, PT, R3.reuse, R9, PT ;  /* 0x000000090300720c */ /* 0x040fe20003fc4070 */
[----:B------:R-:W-:Y:S01]  /*18050*/  @!P1 IMAD.MOV R7, RZ, RZ, -R7 ;  /* 0x000000ffff079224 */ /* 0x000fe200078e0a07 */
[----:B------:R-:W-:Y:S01]  /*18060*/  ISETP.GE.AND P1, PT, R2, RZ, PT ;  /* 0x000000ff0200720c */ /* 0x000fe20003f26270 */
[C---:B------:R-:W-:Y:S02]  /*18070*/  IMAD R2, R3.reuse, R15, R12 ;  /* 0x0000000f03027224 */ /* 0x040fe400078e020c */
[----:B------:R-:W-:Y:S01]  /*18080*/  @!P5 IMAD.MOV R13, RZ, RZ, -R13 ;  /* 0x000000ffff0dd224 */ /* 0x000fe200078e0a0d */
[----:B------:R0:W-:Y:S01]  /*18090*/  STL [R1+0x64], R7 ;  /* 0x0000640701007387 */ /* 0x0001e20000100800 */
[C---:B------:R-:W-:Y:S01]  /*180a0*/  VIADD R5, R0.reuse, 0x30 ;  /* 0x0000003000057836 */ /* 0x040fe20000000000 */
[----:B------:R-:W-:Y:S01]  /*180b0*/  ISETP.GT.U32.AND P5, PT, R3, R2, PT ;  /* 0x000000020300720c */ /* 0x000fe20003fa4070 */
[C---:B------:R-:W-:Y:S01]  /*180c0*/  VIADD R23, R0.reuse, 0x2f ;  /* 0x0000002f00177836 */ /* 0x040fe20000000000 */
[----:B------:R-:W-:Y:S01]  /*180d0*/  STL [R1+0xdc], R13 ;  /* 0x0000dc0d01007387 */ /* 0x000fe20000100800 */
[C---:B------:R-:W-:Y:S01]  /*180e0*/  VIADD R15, R0.reuse, 0x2c ;  /* 0x0000002c000f7836 */ /* 0x040fe20000000000 */
[----:B------:R-:W-:Y:S01]  /*180f0*/  IABS R18, R5 ;  /* 0x0000000500127213 */ /* 0x000fe20000000000 */
[----:B------:R-:W-:Y:S01]  /*18100*/  @!P6 IMAD.IADD R9, R9, 0x1, -R3 ;  /* 0x000000010909e824 */ /* 0x000fe200078e0a03 */
[----:B------:R-:W-:Y:S01]  /*18110*/  ISETP.GE.AND P6, PT, R5, RZ, PT ;  /* 0x000000ff0500720c */ /* 0x000fe20003fc6270 */
[----:B-1----:R-:W-:Y:S01]  /*18120*/  VIADD R16, R0, 0x2b ;  /* 0x0000002b00107836 */ /* 0x002fe20000000000 */
[----:B------:R-:W-:Y:S01]  /*18130*/  IABS R17, R23 ;  /* 0x0000001700117213 */ /* 0x000fe20000000000 */
[----:B0-----:R-:W-:Y:S01]  /*18140*/  IMAD.MOV.U32 R7, RZ, RZ, R11 ;  /* 0x000000ffff077224 */ /* 0x001fe200078e000b */
[----:B------:R-:W-:Y:S01]  /*18150*/  IABS R21, R15 ;  /* 0x0000000f00157213 */ /* 0x000fe20000000000 */
[----:B------:R-:W-:-:S04]  /*18160*/  IMAD.HI.U32 R11, R4, R22, RZ ;  /* 0x00000016040b7227 */ /* 0x000fc800078e00ff */
[----:B------:R-:W-:Y:S01]  /*18170*/  @!P4 IMAD.MOV R7, RZ, RZ, -R7 ;  /* 0x000000ffff07c224 */ /* 0x000fe200078e0a07 */
[----:B------:R-:W-:Y:S01]  /*18180*/  ISETP.GE.AND P4, PT, R20, RZ, PT ;  /* 0x000000ff1400720c */ /* 0x000fe20003f86270 */
[----:B------:R-:W-:Y:S01]  /*18190*/  IMAD.MOV R11, RZ, RZ, -R11 ;  /* 0x000000ffff0b7224 */ /* 0x000fe200078e0a0b */
[----:B------:R-:W-:Y:S01]  /*181a0*/  IABS R20, R20 ;  /* 0x0000001400147213 */ /* 0x000fe20000000000 */
[----:B------:R-:W-:Y:S01]  /*181b0*/  @!P5 IMAD.IADD R2, R2, 0x1, -R3 ;  /* 0x000000010202d824 */ /* 0x000fe200078e0a03 */
[----:B------:R0:W-:Y:S01]  /*181c0*/  STL [R1+0xe4], R7 ;  /* 0x0000e40701007387 */ /* 0x0001e20000100800 */
[C---:B------:R-:W-:Y:S02]  /*181d0*/  IMAD R22, R3.reuse, R11, R22 ;  /* 0x0000000b03167224 */ /* 0x040fe400078e0216 */
[----:B------:R-:W-:Y:S01]  /*181e0*/  IMAD.HI.U32 R10, R4, R20, RZ ;  /* 0x00000014040a7227 */ /* 0x000fe200078e00ff */
[----:B------:R-:W-:-:S03]  /*181f0*/  ISETP.GT.U32.AND P5, PT, R3, R2, PT ;  /* 0x000000020300720c */ /* 0x000fc60003fa4070 */
        /* <DEDUP_REMOVED lines=8> */
[----:B------:R-:W-:Y:S01]  /*18280*/  IMAD.HI.U32 R8, R4, R17, RZ ;  /* 0x0000001104087227 */ /* 0x000fe200078e00ff */
[----:B------:R-:W-:Y:S03]  /*18290*/  STL [R1+0xec], R7 ;  /* 0x0000ec0701007387 */ /* 0x000fe60000100800 */
[----:B------:R-:W-:-:S02]  /*182a0*/  IMAD.MOV R5, RZ, RZ, -R5 ;  /* 0x000000ffff057224 */ /* 0x000fc400078e0a05 */
[----:B------:R-:W-:Y:S02]  /*182b0*/  IMAD.MOV R8, RZ, RZ, -R8 ;  /* 0x000000ffff087224 */ /* 0x000fe400078e0a08 */
[C---:B------:R-:W-:Y:S02]  /*182c0*/  IMAD R18, R3.reuse, R5, R18 ;  /* 0x0000000503127224 */ /* 0x040fe400078e0212 */
[----:B------:R-:W-:Y:S02]  /*182d0*/  @!P1 IMAD.IADD R22, R22, 0x1, -R3 ;  /* 0x0000000116169824 */ /* 0x000fe400078e0a03 */
[----:B------:R-:W-:Y:S02]  /*182e0*/  IMAD.MOV.U32 R5, RZ, RZ, R2 ;  /* 0x000000ffff057224 */ /* 0x000fe400078e0002 */
[C---:B------:R-:W-:Y:S01]  /*182f0*/  IMAD R17, R3.reuse, R8, R17 ;  /* 0x0000000803117224 */ /* 0x040fe200078e0211 */
[----:B------:R-:W-:Y:S01]  /*18300*/  ISETP.GT.U32.AND P1, PT, R3, R22, PT ;  /* 0x000000160300720c */ /* 0x000fe20003f24070 */
[----:B------:R-:W-:-:S02]  /*18310*/  VIADD R8, R0, 0x2e ;  /* 0x0000002e00087836 */ /* 0x000fc40000000000 */
[----:B------:R-:W-:Y:S01]  /*18320*/  @!P3 IMAD.MOV R5, RZ, RZ, -R5 ;  /* 0x000000ffff05b224 */ /* 0x000fe200078e0a05 */
[C---:B------:R-:W-:Y:S01]  /*18330*/  ISETP.GT.U32.AND P3, PT, R3.reuse, R18, PT ;  /* 0x000000120300720c */ /* 0x040fe20003f64070 */
[--C-:B------:R-:W-:Y:S01]  /*18340*/  @!P5 IMAD.IADD R20, R20, 0x1, -R3.reuse ;  /* 0x000000011414d824 */ /* 0x100fe200078e0a03 */
[----:B------:R-:W-:Y:S01]  /*18350*/  IABS R12, R8 ;  /* 0x00000008000c7213 */ /* 0x000fe20000000000 */
[C---:B------:R-:W-:Y:S01]  /*18360*/  VIADD R13, R0.reuse, 0x2d ;  /* 0x0000002d000d7836 */ /* 0x040fe20000000000 */
[----:B------:R0:W-:Y:S01]  /*18370*/  STL [R1+0xf0], R5 ;  /* 0x0000f00501007387 */ /* 0x0001e20000100800 */
[----:B------:R-:W-:Y:S01]  /*18380*/  VIADD R10, R0, 0x2a ;  /* 0x0000002a000a7836 */ /* 0x000fe20000000000 */
[C---:B------:R-:W-:Y:S01]  /*18390*/  ISETP.GT.U32.AND P5, PT, R3.reuse, R20, PT ;  /* 0x000000140300720c */ /* 0x040fe20003fa4070 */
[----:B------:R-:W-:Y:S01]  /*183a0*/  IMAD.HI.U32 R19, R4, R12, RZ ;  /* 0x0000000c04137227 */ /* 0x000fe200078e00ff */
[----:B------:R-:W-:Y:S02]  /*183b0*/  IABS R11, R13 ;  /* 0x0000000d000b7213 */ /* 0x000fe40000000000 */
[----:B------:R-:W-:Y:S01]  /*183c0*/  IABS R2, R10 ;  /* 0x0000000a00027213 */ /* 0x000fe20000000000 */
[--C-:B------:R-:W-:Y:S01]  /*183d0*/  @!P1 IMAD.IADD R22, R22, 0x1, -R3.reuse ;  /* 0x0000000116169824 */ /* 0x100fe200078e0a03 */
[----:B------:R-:W-:Y:S01]  /*183e0*/  ISETP.GT.U32.AND P1, PT, R3, R17, PT ;  /* 0x000000110300720c */ /* 0x000fe20003f24070 */
[----:B------:R-:W-:Y:S01]  /*183f0*/  @!P3 IMAD.IADD R18, R18, 0x1, -R3 ;  /* 0x000000011212b824 */ /* 0x000fe200078e0a03 */
[----:B0-----:R-:W-:Y:S01]  /*18400*/  IABS R5, R16 ;  /* 0x0000001000057213 */ /* 0x001fe20000000000 */
[----:B------:R-:W-:-:S02]  /*18410*/  IMAD.MOV R19, RZ, RZ, -R19 ;  /* 0x000000ffff137224 */ /* 0x000fc400078e0a13 */
[----:B------:R-:W-:Y:S01]  /*18420*/  IMAD.HI.U32 R9, R4, R11, RZ ;  /* 0x0000000b04097227 */ /* 0x000fe200078e00ff */
[----:B------:R-:W-:-:S03]  /*18430*/  ISETP.GT.U32.AND P3, PT, R3, R18, PT ;  /* 0x000000120300720c */ /* 0x000fc60003f64070 */
[C---:B------:R-:W-:Y:S02]  /*18440*/  IMAD R12, R3.reuse, R19, R12 ;  /* 0x00000013030c7224 */ /* 0x040fe400078e020c */
[----:B------:R-:W-:Y:S02]  /*18450*/  @!P5 IMAD.IADD R20, R20, 0x1, -R3 ;  /* 0x000000011414d824 */ /* 0x000fe400078e0a03 */
[----:B------:R-:W-:Y:S01]  /*18460*/  IMAD.MOV R9, RZ, RZ, -R9 ;  /* 0x000000ffff097224 */ /* 0x000fe200078e0a09 */
[----:B------:R-:W-:Y:S01]  /*18470*/  ISETP.GT.U32.AND P5, PT, R3, R12, PT ;  /* 0x0000000c0300720c */ /* 0x000fe20003fa4070 */
[----:B------:R-:W-:Y:S02]  /*18480*/  IMAD.MOV.U32 R7, RZ, RZ, R22 ;  /* 0x000000ffff077224 */ /* 0x000fe400078e0016 */
[----:B------:R-:W-:Y:S01]  /*18490*/  @!P1 IMAD.IADD R17, R17, 0x1, -R3 ;  /* 0x0000000111119824 */ /* 0x000fe200078e0a03 */
[----:B------:R-:W-:Y:S01]  /*184a0*/  ISETP.GE.AND P1, PT, R23, RZ, PT ;  /* 0x000000ff1700720c */ /* 0x000fe20003f26270 */
[----:B------:R-:W-:-:S02]  /*184b0*/  IMAD R11, R3, R9, R11 ;  /* 0x00000009030b7224 */ /* 0x000fc400078e020b */
        /* <DEDUP_REMOVED lines=8> */
[----:B------:R-:W-:Y:S01]  /*18540*/  @!P5 IMAD.IADD R12, R12, 0x1, -R3 ;  /* 0x000000010c0cd824 */ /* 0x000fe200078e0a03 */
[----:B------:R-:W-:Y:S01]  /*18550*/  ISETP.GE.AND P5, PT, R8, RZ, PT ;  /* 0x000000ff0800720c */ /* 0x000fe20003fa6270 */
[----:B------:R-:W-:Y:S02]  /*18560*/  IMAD.MOV R19, RZ, RZ, -R19 ;  /* 0x000000ffff137224 */ /* 0x000fe400078e0a13 */
[----:B------:R-:W-:Y:S02]  /*18570*/  IMAD R8, R3, R24, R21 ;  /* 0x0000001803087224 */ /* 0x000fe400078e0215 */
[----:B------:R-:W-:-:S04]  /*18580*/  IMAD.HI.U32 R9, R4, R2, RZ ;  /* 0x0000000204097227 */ /* 0x000fc800078e00ff */
[----:B------:R-:W-:Y:S02]  /*18590*/  IMAD R5, R3, R19, R5 ;  /* 0x0000001303057224 */ /* 0x000fe400078e0205 */
[----:B------:R-:W-:Y:S01]  /*185a0*/  @!P2 IMAD.IADD R17, R17, 0x1, -R3 ;  /* 0x000000011111a824 */ /* 0x000fe200078e0a03 */
[----:B------:R-:W-:Y:S01]  /*185b0*/  ISETP.GT.U32.AND P2, PT, R3, R8, PT ;  /* 0x000000080300720c */ /* 0x000fe20003f44070 */
[----:B------:R-:W-:Y:S02]  /*185c0*/  IMAD.MOV.U32 R19, RZ, RZ, R18 ;  /* 0x000000ffff137224 */ /* 0x000fe400078e0012 */
[----:B------:R-:W-:Y:S02]  /*185d0*/  IMAD.MOV R9, RZ, RZ, -R9 ;  /* 0x000000ffff097224 */ /* 0x000fe400078e0a09 */
[----:B0-----:R-:W-:Y:S02]  /*185e0*/  IMAD.MOV.U32 R7, RZ, RZ, R20 ;  /* 0x000000ffff077224 */ /* 0x001fe400078e0014 */
[----:B------:R-:W-:Y:S01]  /*185f0*/  @!P3 IMAD.IADD R11, R11, 0x1, -R3 ;  /* 0x000000010b0bb824 */ /* 0x000fe200078e0a03 */
[C---:B------:R-:W-:Y:S01]  /*18600*/  ISETP.GT.U32.AND P3, PT, R3.reuse, R12, PT ;  /* 0x0000000c0300720c */ /* 0x040fe20003f64070 */
[----:B------:R-:W-:Y:S01]  /*18610*/  @!P6 IMAD.MOV R19, RZ, RZ, -R19 ;  /* 0x000000ffff13e224 */ /* 0x000fe200078e0a13 */
[C---:B------:R-:W-:Y:S01]  /*18620*/  ISETP.GT.U32.AND P6, PT, R3.reuse, R5, PT ;  /* 0x000000050300720c */ /* 0x040fe20003fc4070 */
[----:B------:R-:W-:-:S02]  /*18630*/  IMAD R2, R3, R9, R2 ;  /* 0x0000000903027224 */ /* 0x000fc400078e0202 */
[----:B------:R-:W-:Y:S01]  /*18640*/  @!P4 IMAD.MOV R7, RZ, RZ, -R7 ;  /* 0x000000ffff07c224 */ /* 0x000fe200078e0a07 */
[----:B------:R-:W-:Y:S01]  /*18650*/  ISETP.GT.U32.AND P4, PT, R3, R11, PT ;  /* 0x0000000b0300720c */ /* 0x000fe20003f84070 */
[----:B------:R-:W-:Y:S02]  /*18660*/  VIADD R9, R0, 0x29 ;  /* 0x0000002900097836 */ /* 0x000fe40000000000 */
[--C-:B------:R-:W-:Y:S01]  /*18670*/  @!P2 IMAD.IADD R8, R8, 0x1, -R3.reuse ;  /* 0x000000010808a824 */ /* 0x100fe200078e0a03 */
[----:B------:R0:W-:Y:S01]  /*18680*/  STL [R1+0x60], R7 ;  /* 0x0000600701007387 */ /* 0x0001e20000100800 */
[----:B------:R-:W-:Y:S02]  /*18690*/  ISETP.GE.AND P2, PT, R16, RZ, PT ;  /* 0x000000ff1000720c */ /* 0x000fe40003f46270 */
[----:B------:R-:W-:Y:S01]  /*186a0*/  IABS R18, R9 ;  /* 0x0000000900127213 */ /* 0x000fe20000000000 */
[--C-:B------:R-:W-:Y:S01]  /*186b0*/  @!P3 IMAD.IADD R12, R12, 0x1, -R3.reuse ;  /* 0x000000010c0cb824 */ /* 0x100fe200078e0a03 */
[----:B------:R-:W-:Y:S01]  /*186c0*/  ISETP.GE.AND P3, PT, R13, RZ, PT ;  /* 0x000000ff0d00720c */ /* 0x000fe20003f66270 */
[--C-:B------:R-:W-:Y:S01]  /*186d0*/  @!P6 IMAD.IADD R5, R5, 0x1, -R3.reuse ;  /* 0x000000010505e824 */ /* 0x100fe200078e0a03 */
[----:B------:R-:W-:Y:S01]  /*186e0*/  ISETP.GT.U32.AND P6, PT, R3, R8, PT ;  /* 0x000000080300720c */ /* 0x000fe20003fc4070 */
[----:B------:R-:W-:Y:S01]  /*186f0*/  STL [R1+0x5c], R19 ;  /* 0x00005c1301007387 */ /* 0x000fe20000100800 */
[----:B------:R-:W-:Y:S01]  /*18700*/  @!P4 IMAD.IADD R11, R11, 0x1, -R3 ;  /* 0x000000010b0bc824 */ /* 0x000fe200078e0a03 */
[----:B------:R-:W-:Y:S01]  /*18710*/  ISETP.GE.AND P4, PT, R15, RZ, PT ;  /* 0x000000ff0f00720c */ /* 0x000fe20003f86270 */
[----:B0-----:R-:W-:-:S02]  /*18720*/  IMAD.MOV.U32 R7, RZ, RZ, R17 ;  /* 0x000000ffff077224 */ /* 0x001fc400078e0011 */
[----:B------:R-:W-:Y:S02]  /*18730*/  IMAD.MOV.U32 R17, RZ, RZ, R18 ;  /* 0x000000ffff117224 */ /* 0x000fe400078e0012 */
[----:B------:R-:W-:Y:S01]  /*18740*/  @!P1 IMAD.MOV R7, RZ, RZ, -R7 ;  /* 0x000000ffff079224 */ /* 0x000fe200078e0a07 */
[----:B------:R-:W-:Y:S01]  /*18750*/  ISETP.GT.U32.AND P1, PT, R3, R2, PT ;  /* 0x000000020300720c */ /* 0x000fe20003f24070 */
[----:B------:R-:W-:-:S03]  /*18760*/  IMAD.HI.U32 R18, R4, R17, RZ ;  /* 0x0000001104127227 */ /* 0x000fc600078e00ff */
[----:B------:R0:W-:Y:S01]  /*18770*/  STL [R1+0x58], R7 ;  /* 0x0000580701007387 */ /* 0x0001e20000100800 */
[----:B------:R-:W-:Y:S02]  /*18780*/  IMAD.MOV R15, RZ, RZ, -R18 ;  /* 0x000000ffff0f7224 */ /* 0x000fe400078e0a12 */
[----:B------:R-:W-:Y:S02]  /*18790*/  VIADD R13, R0, 0x28 ;  /* 0x00000028000d7836 */ /* 0x000fe40000000000 */
[C---:B------:R-:W-:Y:S02]  /*187a0*/  IMAD R15, R3.reuse, R15, R17 ;  /* 0x0000000f030f7224 */ /* 0x040fe400078e0211 */
[--C-:B------:R-:W-:Y:S02]  /*187b0*/  @!P6 IMAD.IADD R8, R8, 0x1, -R3.reuse ;  /* 0x000000010808e824 */ /* 0x100fe400078e0a03 */
[----:B------:R-:W-:Y:S01]  /*187c0*/  @!P1 IMAD.IADD R2, R2, 0x1, -R3 ;  /* 0x0000000102029824 */ /* 0x000fe200078e0a03 */
[C---:B------:R-:W-:Y:S01]  /*187d0*/  ISETP.GT.U32.AND P6, PT, R3.reuse, R15, PT ;  /* 0x0000000f0300720c */ /* 0x040fe20003fc4070 */
[----:B0-----:R-:W-:Y:S01]  /*187e0*/  IMAD.MOV.U32 R7, RZ, RZ, R11 ;  /* 0x000000ffff077224 */ /* 0x001fe200078e000b */
[----:B------:R-:W-:Y:S01]  /*187f0*/  IABS R11, R13 ;  /* 0x0000000d000b7213 */ /* 0x000fe20000000000 */
[----:B------:R-:W-:Y:S01]  /*18800*/  IMAD.MOV.U32 R19, RZ, RZ, R12 ;  /* 0x000000ffff137224 */ /* 0x000fe200078e000c */
[C---:B------:R-:W-:Y:S01]  /*18810*/  ISETP.GT.U32.AND P1, PT, R3.reuse, R5, PT ;  /* 0x000000050300720c */ /* 0x040fe20003f24070 */
[----:B------:R-:W-:Y:S01]  /*18820*/  @!P3 IMAD.MOV R7, RZ, RZ, -R7 ;  /* 0x000000ffff07b224 */ /* 0x000fe200078e0a07 */
[----:B------:R-:W-:Y:S01]  /*18830*/  ISETP.GT.U32.AND P3, PT, R3, R2, PT ;  /* 0x000000020300720c */ /* 0x000fe20003f64070 */
[----:B------:R-:W-:-:S02]  /*18840*/  IMAD.MOV.U32 R17, RZ, RZ, R11 ;  /* 0x000000ffff117224 */ /* 0x000fc400078e000b */
[----:B------:R-:W-:Y:S01]  /*18850*/  @!P5 IMAD.MOV R19, RZ, RZ, -R19 ;  /* 0x000000ffff13d224 */ /* 0x000fe200078e0a13 */
[----:B------:R-:W-:Y:S01]  /*18860*/  ISETP.GE.AND P5, PT, R10, RZ, PT ;  /* 0x000000ff0a00720c */ /* 0x000fe20003fa6270 */
[----:B------:R-:W-:-:S03]  /*18870*/  IMAD.HI.U32 R18, R4, R17, RZ ;  /* 0x0000001104127227 */ /* 0x000fc600078e00ff */
[----:B------:R-:W-:Y:S01]  /*18880*/  STL [R1+0x50], R19 ;  /* 0x0000501301007387 */ /* 0x000fe20000100800 */
[----:B------:R-:W-:Y:S02]  /*18890*/  VIADD R10, R0, 0x27 ;  /* 0x00000027000a7836 */ /* 0x000fe40000000000 */
[----:B------:R-:W-:Y:S01]  /*188a0*/  IMAD.MOV R18, RZ, RZ, -R18 ;  /* 0x000000ffff127224 */ /* 0x000fe200078e0a12 */
[----:B------:R0:W-:Y:S01]  /*188b0*/  STL [R1+0xa4], R7 ;  /* 0x0000a40701007387 */ /* 0x0001e20000100800 */
[--C-:B------:R-:W-:Y:S01]  /*188c0*/  @!P6 IMAD.IADD R15, R15, 0x1, -R3.reuse ;  /* 0x000000010f0fe824 */ /* 0x100fe200078e0a03 */
[----:B------:R-:W-:Y:S01]  /*188d0*/  IABS R12, R10 ;  /* 0x0000000a000c7213 */ /* 0x000fe20000000000 */
[--C-:B------:R-:W-:Y:S01]  /*188e0*/  @!P3 IMAD.IADD R2, R2, 0x1, -R3.reuse ;  /* 0x000000010202b824 */ /* 0x100fe200078e0a03 */
[----:B------:R-:W-:Y:S01]  /*188f0*/  ISETP.GE.AND P3, PT, R13, RZ, PT ;  /* 0x000000ff0d00720c */ /* 0x000fe20003f66270 */
[----:B------:R-:W-:Y:S01]  /*18900*/  @!P1 IMAD.IADD R5, R5, 0x1, -R3 ;  /* 0x0000000105059824 */ /* 0x000fe200078e0a03 */
[C---:B------:R-:W-:Y:S01]  /*18910*/  ISETP.GT.U32.AND P6, PT, R3.reuse, R15, PT ;  /* 0x0000000f0300720c */ /* 0x040fe20003fc4070 */
[----:B------:R-:W-:Y:S01]  /*18920*/  IMAD R13, R3, R18, R17 ;  /* 0x00000012030d7224 */ /* 0x000fe200078e0211 */
[----:B------:R-:W-:Y:S01]  /*18930*/  ISETP.GE.AND P1, PT, R9, RZ, PT ;  /* 0x000000ff0900720c */ /* 0x000fe20003f26270 */
[----:B------:R-:W-:-:S02]  /*18940*/  VIADD R11, R0, 0x26 ;  /* 0x00000026000b7836 */ /* 0x000fc40000000000 */
[----:B0-----:R-:W-:Y:S02]  /*18950*/  IMAD.MOV.U32 R7, RZ, RZ, R8 ;  /* 0x000000ffff077224 */ /* 0x001fe400078e0008 */
[----:B------:R-:W-:Y:S01]  /*18960*/  IMAD.HI.U32 R16, R4, R12, RZ ;  /* 0x0000000c04107227 */ /* 0x000fe200078e00ff */
[----:B------:R-:W-:-:S03]  /*18970*/  IABS R9, R11 ;  /* 0x0000000b00097213 */ /* 0x000fc60000000000 */
[----:B------:R-:W-:Y:S01]  /*18980*/  @!P4 IMAD.MOV R7, RZ, RZ, -R7 ;  /* 0x000000ffff07c224 */ /* 0x000fe200078e0a07 */
[----:B------:R-:W-:Y:S01]  /*18990*/  ISETP.GT.U32.AND P4, PT, R3, R13, PT ;  /* 0x0000000d0300720c */ /* 0x000fe20003f84070 */
[----:B------:R-:W-:Y:S01]  /*189a0*/  @!P2 IMAD.MOV R5, RZ, RZ, -R5 ;  /* 0x000000ffff05a224 */ /* 0x000fe200078e0a05 */
[----:B------:R-:W-:Y:S01]  /*189b0*/  ISETP.GE.AND P2, PT, R10, RZ, PT ;  /* 0x000000ff0a00720c */ /* 0x000fe20003f46270 */
[----:B------:R-:W-:Y:S01]  /*189c0*/  @!P5 IMAD.MOV R2, RZ, RZ, -R2 ;  /* 0x000000ffff02d224 */ /* 0x000fe200078e0a02 */
[----:B------:R0:W-:Y:S01]  /*189d0*/  STL [R1+0xac], R7 ;  /* 0x0000ac0701007387 */ /* 0x0001e20000100800 */
[----:B------:R-:W-:Y:S01]  /*189e0*/  IMAD.MOV R16, RZ, RZ, -R16 ;  /* 0x000000ffff107224 */ /* 0x000fe200078e0a10 */
[----:B------:R-:W-:Y:S01]  /*189f0*/  ISETP.GE.AND P5, PT, R11, RZ, PT ;  /* 0x000000ff0b00720c */ /* 0x000fe20003fa6270 */
[----:B------:R-:W-:Y:S01]  /*18a00*/  IMAD.HI.U32 R8, R4, R9, RZ ;  /* 0x0000000904087227 */ /* 0x000fe200078e00ff */
[----:B------:R-:W-:Y:S01]  /*18a10*/  STL [R1+0xc0], R5 ;  /* 0x0000c00501007387 */ /* 0x000fe20000100800 */
[----:B------:R-:W-:-:S02]  /*18a20*/  IABS R11, R6 ;  /* 0x00000006000b7213 */ /* 0x000fc40000000000 */
[----:B------:R-:W-:Y:S01]  /*18a30*/  IMAD.MOV R8, RZ, RZ, -R8 ;  /* 0x000000ffff087224 */ /* 0x000fe200078e0a08 */
[----:B------:R1:W-:Y:S01]  /*18a40*/  STL [R1+0xc8], R2 ;  /* 0x0000c80201007387 */ /* 0x0003e20000100800 */
[--C-:B------:R-:W-:Y:S02]  /*18a50*/  @!P6 IMAD.IADD R15, R15, 0x1, -R3.reuse ;  /* 0x000000010f0fe824 */ /* 0x100fe400078e0a03 */
[----:B------:R-:W-:Y:S02]  /*18a60*/  @!P4 IMAD.IADD R13, R13, 0x1, -R3 ;  /* 0x000000010d0dc824 */ /* 0x000fe400078e0a03 */
[C---:B------:R-:W-:Y:S02]  /*18a70*/  IMAD R8, R3.reuse, R8, R9 ;  /* 0x0000000803087224 */ /* 0x040fe400078e0209 */
[----:B0-----:R-:W-:Y:S01]  /*18a80*/  IMAD.MOV.U32 R7, RZ, RZ, R15 ;  /* 0x000000ffff077224 */ /* 0x001fe200078e000f */
[----:B------:R-:W-:Y:S01]  /*18a90*/  ISETP.GT.U32.AND P4, PT, R3, R13, PT ;  /* 0x0000000d0300720c */ /* 0x000fe20003f84070 */
[----:B------:R-:W-:-:S02]  /*18aa0*/  VIADD R10, R0, 0x25 ;  /* 0x00000025000a7836 */ /* 0x000fc40000000000 */
[C---:B-1----:R-:W-:Y:S02]  /*18ab0*/  IMAD R2, R3.reuse, R16, R12 ;  /* 0x0000001003027224 */ /* 0x042fe400078e020c */
[----:B------:R-:W-:Y:S01]  /*18ac0*/  @!P1 IMAD.MOV R7, RZ, RZ, -R7 ;  /* 0x000000ffff079224 */ /* 0x000fe200078e0a07 */
[C---:B------:R-:W-:Y:S01]  /*18ad0*/  ISETP.GT.U32.AND P1, PT, R3.reuse, R8, PT ;  /* 0x000000080300720c */ /* 0x040fe20003f24070 */
[C---:B------:R-:W-:Y:S01]  /*18ae0*/  VIADD R9, R0.reuse, 0x24 ;  /* 0x0000002400097836 */ /* 0x040fe20000000000 */
[----:B------:R-:W-:Y:S01]  /*18af0*/  ISETP.GT.U32.AND P6, PT, R3, R2, PT ;  /* 0x000000020300720c */ /* 0x000fe20003fc4070 */
[----:B------:R-:W-:Y:S01]  /*18b00*/  VIADD R5, R0, 0x23 ;  /* 0x0000002300057836 */ /* 0x000fe20000000000 */
[----:B------:R-:W-:Y:S01]  /*18b10*/  IABS R12, R10 ;  /* 0x0000000a000c7213 */ /* 0x000fe20000000000 */
[----:B------:R0:W-:Y:S01]  /*18b20*/  STL [R1+0xcc], R7 ;  /* 0x0000cc0701007387 */ /* 0x0001e20000100800 */
[----:B------:R-:W-:Y:S01]  /*18b30*/  IABS R17, R9 ;  /* 0x0000000900117213 */ /* 0x000fe20000000000 */
[----:B------:R-:W-:Y:S01]  /*18b40*/  @!P4 IMAD.IADD R13, R13, 0x1, -R3 ;  /* 0x000000010d0dc824 */ /* 0x000fe200078e0a03 */
[----:B------:R-:W-:Y:S01]  /*18b50*/  ISETP.GE.AND P4, PT, R10, RZ, PT ;  /* 0x000000ff0a00720c */ /* 0x000fe20003f86270 */
[----:B------:R-:W-:Y:S01]  /*18b60*/  IMAD.MOV.U32 R10, RZ, RZ, R11 ;  /* 0x000000ffff0a7224 */ /* 0x000fe200078e000b */
[----:B------:R-:W-:Y:S01]  /*18b70*/  IABS R16, R5 ;  /* 0x0000000500107213 */ /* 0x000fe20000000000 */
[----:B------:R-:W-:-:S02]  /*18b80*/  IMAD.HI.U32 R19, R4, R12, RZ ;  /* 0x0000000c04137227 */ /* 0x000fc400078e00ff */
[----:B------:R-:W1:Y:S02]  /*18b90*/  I2F.RP R11, R10 ;  /* 0x0000000a000b7306 */ /* 0x000e640000209400 */
[--C-:B------:R-:W-:Y:S02]  /*18ba0*/  @!P6 IMAD.IADD R2, R2, 0x1, -R3.reuse ;  /* 0x000000010202e824 */ /* 0x100fe400078e0a03 */
[----:B------:R-:W-:Y:S02]  /*18bb0*/  @!P1 IMAD.IADD R8, R8, 0x1, -R3 ;  /* 0x0000000108089824 */ /* 0x000fe400078e0a03 */
[C---:B------:R-:W-:Y:S01]  /*18bc0*/  IMAD.HI.U32 R18, R4.reuse, R17, RZ ;  /* 0x0000001104127227 */ /* 0x040fe200078e00ff */
[C---:B------:R-:W-:Y:S02]  /*18bd0*/  ISETP.GT.U32.AND P6, PT, R3.reuse, R2, PT ;  /* 0x000000020300720c */ /* 0x040fe40003fc4070 */
[----:B------:R-:W-:Y:S01]  /*18be0*/  ISETP.GT.U32.AND P1, PT, R3, R8, PT ;  /* 0x000000080300720c */ /* 0x000fe20003f24070 */
[----:B------:R-:W-:-:S04]  /*18bf0*/  IMAD.HI.U32 R15, R4, R16, RZ ;  /* 0x00000010040f7227 */ /* 0x000fc800078e00ff */
[----:B------:R-:W-:Y:S02]  /*18c00*/  IMAD.MOV R19, RZ, RZ, -R19 ;  /* 0x000000ffff137224 */ /* 0x000fe400078e0a13 */
[----:B------:R-:W-:Y:S02]  /*18c10*/  IMAD.MOV R18, RZ, RZ, -R18 ;  /* 0x000000ffff127224 */ /* 0x000fe400078e0a12 */
[----:B------:R-:W-:Y:S02]  /*18c20*/  IMAD.MOV R15, RZ, RZ, -R15 ;  /* 0x000000ffff0f7224 */ /* 0x000fe400078e0a0f */
[C---:B------:R-:W-:Y:S02]  /*18c30*/  IMAD R12, R3.reuse, R19, R12 ;  /* 0x00000013030c7224 */ /* 0x040fe400078e020c */
[----:B------:R-:W-:Y:S02]  /*18c40*/  @!P6 IMAD.IADD R2, R2, 0x1, -R3 ;  /* 0x000000010202e824 */ /* 0x000fe400078e0a03 */
[C---:B------:R-:W-:Y:S01]  /*18c50*/  IMAD R17, R3.reuse, R18, R17 ;  /* 0x0000001203117224 */ /* 0x040fe200078e0211 */
[C---:B------:R-:W-:Y:S01]  /*18c60*/  ISETP.GT.U32.AND P6, PT, R3.reuse, R12, PT ;  /* 0x0000000c0300720c */ /* 0x040fe20003fc4070 */
[----:B------:R-:W-:-:S02]  /*18c70*/  IMAD R16, R3, R15, R16 ;  /* 0x0000000f03107224 */ /* 0x000fc400078e0210 */
[----:B------:R-:W-:Y:S02]  /*18c80*/  IMAD.MOV.U32 R20, RZ, RZ, R13 ;  /* 0x000000ffff147224 */ /* 0x000fe400078e000d */
[----:B0-----:R-:W-:Y:S02]  /*18c90*/  IMAD.MOV.U32 R7, RZ, RZ, R2 ;  /* 0x000000ffff077224 */ /* 0x001fe400078e0002 */
[----:B------:R-:W-:Y:S01]  /*18ca0*/  @!P3 IMAD.MOV R20, RZ, RZ, -R20 ;  /* 0x000000ffff14b224 */ /* 0x000fe200078e0a14 */
[----:B------:R-:W-:Y:S01]  /*18cb0*/  ISETP.GT.U32.AND P3, PT, R3, R17, PT ;  /* 0x000000110300720c */ /* 0x000fe20003f64070 */
[----:B------:R-:W-:Y:S01]  /*18cc0*/  @!P2 IMAD.MOV R7, RZ, RZ, -R7 ;  /* 0x000000ffff07a224 */ /* 0x000fe200078e0a07 */
[----:B------:R-:W-:Y:S01]  /*18cd0*/  ISETP.GE.AND P2, PT, R9, RZ, PT ;  /* 0x000000ff0900720c */ /* 0x000fe20003f46270 */
[----:B------:R-:W-:Y:S01]  /*18ce0*/  @!P1 IMAD.IADD R8, R8, 0x1, -R3 ;  /* 0x0000000108089824 */ /* 0x000fe200078e0a03 */
[----:B------:R-:W-:Y:S01]  /*18cf0*/  ISETP.GT.U32.AND P1, PT, R3, R16, PT ;  /* 0x000000100300720c */ /* 0x000fe20003f24070 */
[----:B-1----:R0:W1:Y:S01]  /*18d00*/  MUFU.RCP R9, R11 ;  /* 0x0000000b00097308 */ /* 0x0020620000001000 */
[C---:B------:R-:W-:Y:S01]  /*18d10*/  VIADD R2, R0.reuse, 0x22 ;  /* 0x0000002200027836 */ /* 0x040fe20000000000 */
[----:B------:R-:W-:Y:S01]  /*18d20*/  STL [R1+0xb0], R20 ;  /* 0x0000b01401007387 */ /* 0x000fe20000100800 */
[----:B------:R-:W-:-:S02]  /*18d30*/  VIADD R18, R0, 0x21 ;  /* 0x0000002100127836 */ /* 0x000fc40000000000 */
[--C-:B------:R-:W-:Y:S01]  /*18d40*/  @!P6 IMAD.IADD R12, R12, 0x1, -R3.reuse ;  /* 0x000000010c0ce824 */ /* 0x100fe200078e0a03 */
[----:B------:R-:W-:Y:S01]  /*18d50*/  IABS R13, R2 ;  /* 0x00000002000d7213 */ /* 0x000fe20000000000 */
[----:B------:R2:W-:Y:S01]  /*18d60*/  STL [R1+0xb8], R7 ;  /* 0x0000b80701007387 */ /* 0x0005e20000100800 */
[--C-:B------:R-:W-:Y:S01]  /*18d70*/  @!P3 IMAD.IADD R17, R17, 0x1, -R3.reuse ;  /* 0x000000011111b824 */ /* 0x100fe200078e0a03 */
[----:B------:R-:W-:Y:S01]  /*18d80*/  ISETP.GE.AND P6, PT, R5, RZ, PT ;  /* 0x000000ff0500720c */ /* 0x000fe20003fc6270 */
[----:B------:R-:W-:Y:S01]  /*18d90*/  VIADD R15, R0, 0x20 ;  /* 0x00000020000f7836 */ /* 0x000fe20000000000 */
[----:B0-----:R-:W-:Y:S01]  /*18da0*/  IABS R11, R18 ;  /* 0x00000012000b7213 */ /* 0x001fe20000000000 */
[----:B------:R-:W-:Y:S01]  /*18db0*/  @!P1 IMAD.IADD R16, R16, 0x1, -R3 ;  /* 0x0000000110109824 */ /* 0x000fe200078e0a03 */
[----:B------:R-:W-:Y:S01]  /*18dc0*/  ISETP.GT.U32.AND P3, PT, R3, R12, PT ;  /* 0x0000000c0300720c */ /* 0x000fe20003f64070 */
[----:B------:R-:W-:-:S03]  /*18dd0*/  IMAD.HI.U32 R5, R4, R13, RZ ;  /* 0x0000000d04057227 */ /* 0x000fc600078e00ff */
[----:B------:R-:W-:Y:S01]  /*18de0*/  ISETP.GT.U32.AND P1, PT, R3, R16, PT ;  /* 0x000000100300720c */ /* 0x000fe20003f24070 */
[----:B--2---:R-:W-:Y:S02]  /*18df0*/  IMAD.MOV.U32 R7, RZ, RZ, R8 ;  /* 0x000000ffff077224 */ /* 0x004fe400078e0008 */
[----:B-1----:R-:W-:Y:S02]  /*18e00*/  VIADD R9, R9, 0xffffffe ;  /* 0x0ffffffe09097836 */ /* 0x002fe40000000000 */
[----:B------:R-:W-:Y:S02]  /*18e10*/  IMAD.MOV R5, RZ, RZ, -R5 ;  /* 0x000000ffff057224 */ /* 0x000fe400078e0a05 */
[----:B------:R-:W-:Y:S02]  /*18e20*/  IMAD.HI.U32 R8, R4, R11, RZ ;  /* 0x0000000b04087227 */ /* 0x000fe400078e00ff */
[----:B------:R-:W0:Y:S02]  /*18e30*/  F2I.FTZ.U32.TRUNC.NTZ R9, R9 ;  /* 0x0000000900097305 */ /* 0x000e24000021f000 */
[----:B------:R-:W-:Y:S01]  /*18e40*/  IMAD R13, R3, R5, R13 ;  /* 0x00000005030d7224 */ /* 0x000fe200078e020d */
[----:B------:R-:W-:Y:S01]  /*18e50*/  IABS R5, R15 ;  /* 0x0000000f00057213 */ /* 0x000fe20000000000 */
[----:B------:R-:W-:-:S02]  /*18e60*/  IMAD.MOV R8, RZ, RZ, -R8 ;  /* 0x000000ffff087224 */ /* 0x000fc400078e0a08 */
[----:B------:R-:W-:Y:S01]  /*18e70*/  @!P3 IMAD.IADD R12, R12, 0x1, -R3 ;  /* 0x000000010c0cb824 */ /* 0x000fe200078e0a03 */
[C---:B------:R-:W-:Y:S01]  /*18e80*/  ISETP.GT.U32.AND P3, PT, R3.reuse, R13, PT ;  /* 0x0000000d0300720c */ /* 0x040fe20003f64070 */
[C---:B------:R-:W-:Y:S02]  /*18e90*/  IMAD R11, R3.reuse, R8, R11 ;  /* 0x00000008030b7224 */ /* 0x040fe400078e020b */
[----:B------:R-:W-:Y:S02]  /*18ea0*/  @!P1 IMAD.IADD R16, R16, 0x1, -R3 ;  /* 0x0000000110109824 */ /* 0x000fe400078e0a03 */
[----:B------:R-:W-:Y:S01]  /*18eb0*/  IMAD.HI.U32 R8, R4, R5, RZ ;  /* 0x0000000504087227 */ /* 0x000fe200078e00ff */
[----:B------:R-:W-:-:S03]  /*18ec0*/  ISETP.GT.U32.AND P1, PT, R3, R11, PT ;  /* 0x0000000b0300720c */ /* 0x000fc60003f24070 */
[----:B------:R-:W-:Y:S02]  /*18ed0*/  IMAD.MOV R8, RZ, RZ, -R8 ;  /* 0x000000ffff087224 */ /* 0x000fe400078e0a08 */
[----:B0-----:R-:W-:Y:S02]  /*18ee0*/  IMAD.MOV R19, RZ, RZ, -R9 ;  /* 0x000000ffff137224 */ /* 0x001fe400078e0a09 */
[----:B------:R-:W-:Y:S01]  /*18ef0*/  @!P3 IMAD.IADD R13, R13, 0x1, -R3 ;  /* 0x000000010d0db824 */ /* 0x000fe200078e0a03 */
[----:B------:R-:W-:Y:S01]  /*18f00*/  ISETP.GE.AND P3, PT, R18, RZ, PT ;  /* 0x000000ff1200720c */ /* 0x000fe20003f66270 */
[C---:B------:R-:W-:Y:S02]  /*18f10*/  IMAD R5, R3.reuse, R8, R5 ;  /* 0x0000000803057224 */ /* 0x040fe400078e0205 */
[----:B------:R-:W-:Y:S01]  /*18f20*/  @!P5 IMAD.MOV R7, RZ, RZ, -R7 ;  /* 0x000000ffff07d224 */ /* 0x000fe200078e0a07 */
[----:B------:R-:W-:Y:S01]  /*18f30*/  ISETP.GT.U32.AND P5, PT, R3, R17, PT ;  /* 0x000000110300720c */ /* 0x000fe20003fa4070 */
[----:B------:R-:W-:Y:S01]  /*18f40*/  IMAD.MOV.U32 R18, RZ, RZ, R19 ;  /* 0x000000ffff127224 */ /* 0x000fe200078e0013 */
[----:B------:R-:W-:Y:S01]  /*18f50*/  IABS R19, R28 ;  /* 0x0000001c00137213 */ /* 0x000fe20000000000 */
[----:B------:R-:W-:Y:S01]  /*18f60*/  @!P1 IMAD.IADD R11, R11, 0x1, -R3 ;  /* 0x000000010b0b9824 */ /* 0x000fe200078e0a03 */
[----:B------:R-:W-:Y:S01]  /*18f70*/  ISETP.GT.U32.AND P1, PT, R3, R5, PT ;  /* 0x000000050300720c */ /* 0x000fe20003f24070 */
[----:B------:R-:W-:Y:S01]  /*18f80*/  IMAD.MOV.U32 R8, RZ, RZ, RZ ;  /* 0x000000ffff087224 */ /* 0x000fe200078e00ff */
[----:B------:R0:W-:Y:S01]  /*18f90*/  STL [R1+0xb4], R7 ;  /* 0x0000b40701007387 */ /* 0x0001e20000100800 */
[----:B------:R-:W-:-:S02]  /*18fa0*/  IMAD R18, R18, R10, RZ ;  /* 0x0000000a12127224 */ /* 0x000fc400078e02ff */
[----:B------:R-:W-:Y:S02]  /*18fb0*/  IMAD.MOV.U32 R23, RZ, RZ, R12 ;  /* 0x000000ffff177224 */ /* 0x000fe400078e000c */
[----:B------:R-:W-:Y:S01]  /*18fc0*/  IMAD.HI.U32 R8, R9, R18, R8 ;  /* 0x0000001209087227 */ /* 0x000fe200078e0008 */
[----:B------:R-:W-:-:S03]  /*18fd0*/  IABS R9, R0 ;  /* 0x0000000000097213 */ /* 0x000fc60000000000 */
[----:B------:R-:W-:Y:S01]  /*18fe0*/  @!P5 IMAD.IADD R17, R17, 0x1, -R3 ;  /* 0x000000011111d824 */ /* 0x000fe200078e0a03 */
[----:B------:R-:W-:Y:S01]  /*18ff0*/  ISETP.GE.AND P5, PT, R2, RZ, PT ;  /* 0x000000ff0200720c */ /* 0x000fe20003fa6270 */
[----:B0-----:R-:W-:Y:S02]  /*19000*/  VIADD R7, R0, 0x1f ;  /* 0x0000001f00077836 */ /* 0x001fe40000000000 */
[----:B------:R-:W-:Y:S02]  /*19010*/  IMAD.MOV.U32 R21, RZ, RZ, R9 ;  /* 0x000000ffff157224 */ /* 0x000fe400078e0009 */
[----:B------:R-:W-:Y:S01]  /*19020*/  @!P1 IMAD.IADD R5, R5, 0x1, -R3 ;  /* 0x0000000105059824 */ /* 0x000fe200078e0a03 */
[----:B------:R-:W-:Y:S01]  /*19030*/  IABS R2, R7 ;  /* 0x0000000700027213 */ /* 0x000fe20000000000 */
[C---:B------:R-:W-:Y:S01]  /*19040*/  IMAD.HI.U32 R12, R4.reuse, R21, RZ ;  /* 0x00000015040c7227 */ /* 0x040fe200078e00ff */
[----:B------:R-:W-:Y:S01]  /*19050*/  ISETP.GT.U32.AND P1, PT, R3, R13, PT ;  /* 0x0000000d0300720c */ /* 0x000fe20003f24070 */
[----:B------:R0:W-:Y:S02]  /*19060*/  STL [R1+0x1964], R7 ;  /* 0x0019640701007387 */ /* 0x0001e40000100800 */
[----:B------:R-:W-:-:S04]  /*19070*/  IMAD.HI.U32 R20, R4, R2, RZ ;  /* 0x0000000204147227 */ /* 0x000fc800078e00ff */
[----:B------:R-:W-:-:S04]  /*19080*/  IMAD.HI.U32 R8, R8, R19, RZ ;  /* 0x0000001308087227 */ /* 0x000fc800078e00ff */
[----:B------:R-:W-:Y:S02]  /*19090*/  IMAD.MOV.U32 R22, RZ, RZ, R17 ;  /* 0x000000ffff167224 */ /* 0x000fe400078e0011 */
[----:B------:R-:W-:Y:S01]  /*190a0*/  @!P4 IMAD.MOV R23, RZ, RZ, -R23 ;  /* 0x000000ffff17c224 */ /* 0x000fe200078e0a17 */
[----:B------:R-:W-:Y:S01]  /*190b0*/  ISETP.GT.U32.AND P4, PT, R3, R5, PT ;  /* 0x000000050300720c */ /* 0x000fe20003f84070 */
[----:B------:R-:W-:Y:S02]  /*190c0*/  IMAD.MOV R12, RZ, RZ, -R12 ;  /* 0x000000ffff0c7224 */ /* 0x000fe400078e0a0c */
[----:B0-----:R-:W-:Y:S01]  /*190d0*/  IMAD.MOV.U32 R7, RZ, RZ, R16 ;  /* 0x000000ffff077224 */ /* 0x001fe200078e0010 */
[----:B------:R-:W-:Y:S01]  /*190e0*/  STL [R1+0x9c], R23 ;  /* 0x00009c1701007387 */ /* 0x000fe20000100800 */
[----:B------:R-:W-:Y:S02]  /*190f0*/  IMAD.MOV R20, RZ, RZ, -R20 ;  /* 0x000000ffff147224 */ /* 0x000fe400078e0a14 */
[----:B------:R-:W-:-:S02]  /*19100*/  IMAD.MOV R16, RZ, RZ, -R8 ;  /* 0x000000ffff107224 */ /* 0x000fc400078e0a08 */
[----:B------:R-:W-:Y:S01]  /*19110*/  @!P2 IMAD.MOV R22, RZ, RZ, -R22 ;  /* 0x000000ffff16a224 */ /* 0x000fe200078e0a16 */
[C---:B------:R-:W-:Y:S01]  /*19120*/  ISETP.GT.U32.AND P2, PT, R3.reuse, R11, PT ;  /* 0x0000000b0300720c */ /* 0x040fe20003f44070 */
[C---:B------:R-:W-:Y:S02]  /*19130*/  IMAD R8, R3.reuse, R12, R21 ;  /* 0x0000000c03087224 */ /* 0x040fe400078e0215 */
[----:B------:R-:W-:Y:S01]  /*19140*/  IMAD R2, R3, R20, R2 ;  /* 0x0000001403027224 */ /* 0x000fe200078e0202 */
[----:B------:R0:W-:Y:S01]  /*19150*/  STL [R1+0x98], R22 ;  /* 0x0000981601007387 */ /* 0x0001e20000100800 */
[----:B------:R-:W-:Y:S01]  /*19160*/  @!P1 IMAD.IADD R13, R13, 0x1, -R3 ;  /* 0x000000010d0d9824 */ /* 0x000fe200078e0a03 */
[C---:B------:R-:W-:Y:S01]  /*19170*/  ISETP.GT.U32.AND P1, PT, R3.reuse, R8, PT ;  /* 0x000000080300720c */ /* 0x040fe20003f24070 */
[C---:B------:R-:W-:Y:S02]  /*19180*/  IMAD R12, R10.reuse, R16, R19 ;  /* 0x000000100a0c7224 */ /* 0x040fe400078e0213 */
[----:B------:R-:W-:Y:S01]  /*19190*/  @!P6 IMAD.MOV R7, RZ, RZ, -R7 ;  /* 0x000000ffff07e224 */ /* 0x000fe200078e0a07 */
[----:B------:R-:W-:Y:S01]  /*191a0*/  ISETP.GT.U32.AND P6, PT, R3, R2, PT ;  /* 0x000000020300720c */ /* 0x000fe20003fc4070 */
[--C-:B------:R-:W-:Y:S01]  /*191b0*/  @!P4 IMAD.IADD R5, R5, 0x1, -R3.reuse ;  /* 0x000000010505c824 */ /* 0x100fe200078e0a03 */
[----:B------:R-:W-:Y:S01]  /*191c0*/  ISETP.GT.U32.AND P4, PT, R10, R12, PT ;  /* 0x0000000c0a00720c */ /* 0x000fe20003f84070 */
[----:B------:R-:W-:Y:S01]  /*191d0*/  @!P2 IMAD.IADD R11, R11, 0x1, -R3 ;  /* 0x000000010b0ba824 */ /* 0x000fe200078e0a03 */
[----:B------:R1:W-:Y:S01]  /*191e0*/  STL [R1+0x90], R7 ;  /* 0x0000900701007387 */ /* 0x0003e20000100800 */
[C---:B------:R-:W-:Y:S01]  /*191f0*/  VIADD R18, R0.reuse, 0x1e ;  /* 0x0000001e00127836 */ /* 0x040fe20000000000 */
[----:B------:R-:W-:Y:S01]  /*19200*/  ISETP.GE.AND P2, PT, R15, RZ, PT ;  /* 0x000000ff0f00720c */ /* 0x000fe20003f46270 */
[----:B------:R-:W-:-:S02]  /*19210*/  VIADD R9, R0, 0x1d ;  /* 0x0000001d00097836 */ /* 0x000fc40000000000 */
[----:B------:R-:W-:Y:S01]  /*19220*/  @!P1 IMAD.IADD R8, R8, 0x1, -R3 ;  /* 0x0000000108089824 */ /* 0x000fe200078e0a03 */
[----:B------:R-:W-:Y:S01]  /*19230*/  IABS R20, R18 ;  /* 0x0000001200147213 */ /* 0x000fe20000000000 */
[----:B0-----:R-:W-:Y:S01]  /*19240*/  IMAD.MOV.U32 R22, RZ, RZ, R13 ;  /* 0x000000ffff167224 */ /* 0x001fe200078e000d */
[----:B------:R-:W-:Y:S01]  /*19250*/  IABS R16, R9 ;  /* 0x0000000900107213 */ /* 0x000fe20000000000 */
[----:B------:R-:W-:Y:S01]  /*19260*/  @!P6 IMAD.IADD R2, R2, 0x1, -R3 ;  /* 0x000000010202e824 */ /* 0x000fe200078e0a03 */
[----:B------:R-:W-:Y:S01]  /*19270*/  ISETP.GE.AND P6, PT, R18, RZ, PT ;  /* 0x000000ff1200720c */ /* 0x000fe20003fc6270 */
[----:B-1----:R-:W-:Y:S02]  /*19280*/  IMAD.MOV.U32 R7, RZ, RZ, R11 ;  /* 0x000000ffff077224 */ /* 0x002fe400078e000b */
[----:B------:R-:W-:Y:S01]  /*19290*/  @!P4 IMAD.IADD R12, R12, 0x1, -R10 ;  /* 0x000000010c0cc824 */ /* 0x000fe200078e0a0a */
[C---:B------:R-:W-:Y:S01]  /*192a0*/  ISETP.GT.U32.AND P1, PT, R3.reuse, R2, PT ;  /* 0x000000020300720c */ /* 0x040fe20003f24070 */
[----:B------:R-:W-:Y:S01]  /*192b0*/  @!P3 IMAD.MOV R7, RZ, RZ, -R7 ;  /* 0x000000ffff07b224 */ /* 0x000fe200078e0a07 */
[----:B------:R-:W-:Y:S01]  /*192c0*/  ISETP.GT.U32.AND P3, PT, R3, R8, PT ;  /* 0x000000080300720c */ /* 0x000fe20003f64070 */
[----:B------:R-:W-:Y:S01]  /*192d0*/  IMAD.HI.U32 R17, R4, R20, RZ ;  /* 0x0000001404117227 */ /* 0x000fe200078e00ff */
[----:B------:R-:W-:-:S03]  /*192e0*/  ISETP.GT.U32.AND P4, PT, R10, R12, PT ;  /* 0x0000000c0a00720c */ /* 0x000fc60003f84070 */
[----:B------:R-:W-:Y:S02]  /*192f0*/  IMAD.MOV R17, RZ, RZ, -R17 ;  /* 0x000000ffff117224 */ /* 0x000fe400078e0a11 */
[----:B------:R-:W-:Y:S02]  /*19300*/  IMAD.MOV.U32 R15, RZ, RZ, R16 ;  /* 0x000000ffff0f7224 */ /* 0x000fe400078e0010 */
[----:B------:R-:W-:Y:S02]  /*19310*/  IMAD R17, R3, R17, R20 ;  /* 0x0000001103117224 */ /* 0x000fe400078e0214 */
[----:B------:R-:W-:Y:S02]  /*19320*/  VIADD R11, R0, 0x1c ;  /* 0x0000001c000b7836 */ /* 0x000fe40000000000 */
[----:B------:R-:W-:Y:S01]  /*19330*/  @!P3 IMAD.IADD R8, R8, 0x1, -R3 ;  /* 0x000000010808b824 */ /* 0x000fe200078e0a03 */
[----:B------:R-:W-:Y:S01]  /*19340*/  ISETP.GE.AND P3, PT, R28, RZ, PT ;  /* 0x000000ff1c00720c */ /* 0x000fe20003f66270 */
[----:B------:R-:W-:Y:S01]  /*19350*/  IMAD.HI.U32 R16, R4, R15, RZ ;  /* 0x0000000f04107227 */ /* 0x000fe200078e00ff */
[----:B------:R-:W-:-:S03]  /*19360*/  IABS R19, R11 ;  /* 0x0000000b00137213 */ /* 0x000fc60000000000 */
[----:B------:R-:W-:Y:S01]  /*19370*/  @!P1 IMAD.IADD R2, R2, 0x1, -R3 ;  /* 0x0000000102029824 */ /* 0x000fe200078e0a03 */
[----:B------:R-:W-:Y:S01]  /*19380*/  ISETP.GT.U32.AND P1, PT, R3, R17, PT ;  /* 0x000000110300720c */ /* 0x000fe20003f24070 */
[----:B------:R-:W-:Y:S01]  /*19390*/  @!P5 IMAD.MOV R22, RZ, RZ, -R22 ;  /* 0x000000ffff16d224 */ /* 0x000fe200078e0a16 */
[----:B------:R-:W-:Y:S01]  /*193a0*/  ISETP.GE.AND P5, PT, R9, RZ, PT ;  /* 0x000000ff0900720c */ /* 0x000fe20003fa6270 */
[----:B------:R-:W-:Y:S02]  /*193b0*/  IMAD.MOV R16, RZ, RZ, -R16 ;  /* 0x000000ffff107224 */ /* 0x000fe400078e0a10 */
[----:B------:R-:W-:Y:S01]  /*193c0*/  VIADD R9, R0, 0x1b ;  /* 0x0000001b00097836 */ /* 0x000fe20000000000 */
[----:B------:R-:W-:Y:S01]  /*193d0*/  STL [R1+0x4c], R22 ;  /* 0x00004c1601007387 */ /* 0x000fe20000100800 */
[----:B------:R-:W-:Y:S01]  /*193e0*/  @!P4 IMAD.IADD R12, R12, 0x1, -R10 ;  /* 0x000000010c0cc824 */ /* 0x000fe200078e0a0a */
[----:B------:R-:W-:Y:S01]  /*193f0*/  ISETP.NE.AND P4, PT, R6, RZ, PT ;  /* 0x000000ff0600720c */ /* 0x000fe20003f85270 */
[----:B------:R-:W-:Y:S01]  /*19400*/  IMAD R18, R3, R16, R15 ;  /* 0x0000001003127224 */ /* 0x000fe200078e020f */
[----:B------:R-:W-:Y:S01]  /*19410*/  IABS R13, R9 ;  /* 0x00000009000d7213 */ /* 0x000fe20000000000 */
[----:B------:R-:W-:Y:S01]  /*19420*/  IMAD.HI.U32 R15, R4, R19, RZ ;  /* 0x00000013040f7227 */ /* 0x000fe200078e00ff */
[----:B------:R0:W-:Y:S03]  /*19430*/  STL [R1+0x48], R7 ;  /* 0x0000480701007387 */ /* 0x0001e60000100800 */
[----:B------:R-:W-:-:S02]  /*19440*/  IMAD.MOV.U32 R16, RZ, RZ, R12 ;  /* 0x000000ffff107224 */ /* 0x000fc400078e000c */
[----:B------:R-:W-:Y:S01]  /*19450*/  @!P2 IMAD.MOV R5, RZ, RZ, -R5 ;  /* 0x000000ffff05a224 */ /* 0x000fe200078e0a05 */
[----:B------:R-:W-:Y:S01]  /*19460*/  ISETP.GE.AND P2, PT, R11, RZ, PT ;  /* 0x000000ff0b00720c */ /* 0x000fe20003f46270 */
[----:B------:R-:W-:Y:S02]  /*19470*/  IMAD.MOV R15, RZ, RZ, -R15 ;  /* 0x000000ffff0f7224 */ /* 0x000fe400078e0a0f */
[----:B------:R-:W-:Y:S01]  /*19480*/  @!P3 IMAD.MOV R16, RZ, RZ, -R16 ;  /* 0x000000ffff10b224 */ /* 0x000fe200078e0a10 */
[----:B------:R-:W-:Y:S01]  /*19490*/  ISETP.GT.U32.AND P3, PT, R3, R18, PT ;  /* 0x000000120300720c */ /* 0x000fe20003f64070 */
[----:B------:R-:W-:Y:S01]  /*194a0*/  IMAD.HI.U32 R11, R4, R13, RZ ;  /* 0x0000000d040b7227 */ /* 0x000fe200078e00ff */
[----:B------:R1:W-:Y:S01]  /*194b0*/  STL [R1+0x44], R5 ;  /* 0x0000440501007387 */ /* 0x0003e20000100800 */
[----:B------:R-:W-:Y:S02]  /*194c0*/  @!P4 LOP3.LUT R16, RZ, R6, RZ, 0x33, !PT ;  /* 0x00000006ff10c212 */ /* 0x000fe400078e33ff */
[----:B------:R-:W-:Y:S01]  /*194d0*/  @!P1 IMAD.IADD R17, R17, 0x1, -R3 ;  /* 0x0000000111119824 */ /* 0x000fe200078e0a03 */
[----:B------:R-:W-:Y:S01]  /*194e0*/  ISETP.GE.AND P4, PT, R0, RZ, PT ;  /* 0x000000ff0000720c */ /* 0x000fe20003f86270 */
[C---:B------:R-:W-:Y:S01]  /*194f0*/  IMAD R19, R3.reuse, R15, R19 ;  /* 0x0000000f03137224 */ /* 0x040fe200078e0213 */
[----:B------:R-:W-:Y:S01]  /*19500*/  STL [R1+0xbc], R16 ;  /* 0x0000bc1001007387 */ /* 0x000fe20000100800 */
[----:B0-----:R-:W-:Y:S01]  /*19510*/  IMAD.MOV.U32 R7, RZ, RZ, R14 ;  /* 0x000000ffff077224 */ /* 0x001fe200078e000e */
[----:B------:R-:W-:Y:S01]  /*19520*/  ISETP.GT.U32.AND P1, PT, R3, R17, PT ;  /* 0x000000110300720c */ /* 0x000fe20003f24070 */
[----:B------:R-:W-:-:S02]  /*19530*/  IMAD.MOV R11, RZ, RZ, -R11 ;  /* 0x000000ffff0b7224 */ /* 0x000fc400078e0a0b */
[----:B-1----:R-:W-:Y:S02]  /*19540*/  VIADD R5, R0, 0x1a ;  /* 0x0000001a00057836 */ /* 0x002fe40000000000 */
[----:B------:R-:W-:Y:S01]  /*19550*/  @!P0 IMAD.MOV R7, RZ, RZ, -R7 ;  /* 0x000000ffff078224 */ /* 0x000fe200078e0a07 */
[C---:B------:R-:W-:Y:S01]  /*19560*/  ISETP.GT.U32.AND P0, PT, R3.reuse, R19, PT ;  /* 0x000000130300720c */ /* 0x040fe20003f04070 */
[C---:B------:R-:W-:Y:S01]  /*19570*/  IMAD R13, R3.reuse, R11, R13 ;  /* 0x0000000b030d7224 */ /* 0x040fe200078e020d */
[----:B------:R-:W-:Y:S01]  /*19580*/  IABS R10, R5 ;  /* 0x00000005000a7213 */ /* 0x000fe20000000000 */
[----:B------:R-:W-:Y:S01]  /*19590*/  @!P3 IMAD.IADD R18, R18, 0x1, -R3 ;  /* 0x000000011212b824 */ /* 0x000fe200078e0a03 */
[----:B------:R0:W-:Y:S01]  /*195a0*/  STL [R1+0x80], R7 ;  /* 0x0000800701007387 */ /* 0x0001e20000100800 */
[----:B------:R-:W-:Y:S01]  /*195b0*/  VIADD R11, R0, 0x17 ;  /* 0x00000017000b7836 */ /* 0x000fe20000000000 */
[----:B------:R-:W-:Y:S01]  /*195c0*/  ISETP.GT.U32.AND P3, PT, R3, R13, PT ;  /* 0x0000000d0300720c */ /* 0x000fe20003f64070 */
[----:B------:R-:W-:-:S03]  /*195d0*/  IMAD.HI.U32 R12, R4, R10, RZ ;  /* 0x0000000a040c7227 */ /* 0x000fc600078e00ff */
[----:B------:R-:W-:Y:S01]  /*195e0*/  IABS R15, R11 ;  /* 0x0000000b000f7213 */ /* 0x000fe20000000000 */
[----:B------:R-:W-:Y:S02]  /*195f0*/  IMAD.MOV R12, RZ, RZ, -R12 ;  /* 0x000000ffff0c7224 */ /* 0x000fe400078e0a0c */
[--C-:B------:R-:W-:Y:S01]  /*19600*/  @!P1 IMAD.IADD R17, R17, 0x1, -R3.reuse ;  /* 0x0000000111119824 */ /* 0x100fe200078e0a03 */
[----:B------:R-:W-:Y:S01]  /*19610*/  ISETP.GE.AND P1, PT, R9, RZ, PT ;  /* 0x000000ff0900720c */ /* 0x000fe20003f26270 */
[----:B------:R-:W-:Y:S02]  /*19620*/  @!P0 IMAD.IADD R19, R19, 0x1, -R3 ;  /* 0x0000000113138824 */ /* 0x000fe400078e0a03 */
[C---:B------:R-:W-:Y:S02]  /*19630*/  IMAD R9, R3.reuse, R12, R10 ;  /* 0x0000000c03097224 */ /* 0x040fe400078e020a */
[----:B------:R-:W-:Y:S01]  /*19640*/  VIADD R10, R0, 0x19 ;  /* 0x00000019000a7836 */ /* 0x000fe20000000000 */
[----:B------:R-:W-:Y:S01]  /*19650*/  ISETP.GT.U32.AND P0, PT, R3, R19, PT ;  /* 0x000000130300720c */ /* 0x000fe20003f04070 */
[----:B0-----:R-:W-:-:S02]  /*19660*/  IMAD.MOV.U32 R7, RZ, RZ, R8 ;  /* 0x000000ffff077224 */ /* 0x001fc400078e0008 */
[----:B------:R-:W-:Y:S01]  /*19670*/  @!P3 IMAD.IADD R13, R13, 0x1, -R3 ;  /* 0x000000010d0db824 */ /* 0x000fe200078e0a03 */
[----:B------:R-:W-:Y:S01]  /*19680*/  IABS R6, R10 ;  /* 0x0000000a00067213 */ /* 0x000fe20000000000 */
[----:B------:R-:W-:Y:S01]  /*19690*/  @!P4 IMAD.MOV R7, RZ, RZ, -R7 ;  /* 0x000000ffff07c224 */ /* 0x000fe200078e0a07 */
[C---:B------:R-:W-:Y:S01]  /*196a0*/  ISETP.GT.U32.AND P4, PT, R3.reuse, R18, PT ;  /* 0x000000120300720c */ /* 0x040fe20003f84070 */
[----:B------:R-:W-:Y:S01]  /*196b0*/  VIADD R12, R0, 0x16 ;  /* 0x00000016000c7836 */ /* 0x000fe20000000000 */
[----:B------:R-:W-:Y:S01]  /*196c0*/  ISETP.GT.U32.AND P3, PT, R3, R13, PT ;  /* 0x0000000d0300720c */ /* 0x000fe20003f64070 */
[----:B------:R-:W-:Y:S01]  /*196d0*/  IMAD.HI.U32 R8, R4, R6, RZ ;  /* 0x0000000604087227 */ /* 0x000fe200078e00ff */
[----:B------:R0:W-:Y:S02]  /*196e0*/  STL [R1+0x7c], R7 ;  /* 0x00007c0701007387 */ /* 0x0001e40000100800 */
[----:B------:R-:W-:Y:S01]  /*196f0*/  IABS R16, R12 ;  /* 0x0000000c00107213 */ /* 0x000fe20000000000 */
[----:B------:R-:W-:-:S02]  /*19700*/  IMAD.MOV R8, RZ, RZ, -R8 ;  /* 0x000000ffff087224 */ /* 0x000fc400078e0a08 */
[--C-:B------:R-:W-:Y:S01]  /*19710*/  @!P0 IMAD.IADD R19, R19, 0x1, -R3.reuse ;  /* 0x0000000113138824 */ /* 0x100fe200078e0a03 */
[----:B------:R-:W-:Y:S01]  /*19720*/  ISETP.GE.AND P0, PT, R5, RZ, PT ;  /* 0x000000ff0500720c */ /* 0x000fe20003f06270 */
[C---:B------:R-:W-:Y:S02]  /*19730*/  IMAD R5, R3.reuse, R8, R6 ;  /* 0x0000000803057224 */ /* 0x040fe400078e0206 */
[--C-:B------:R-:W-:Y:S01]  /*19740*/  @!P4 IMAD.IADD R18, R18, 0x1, -R3.reuse ;  /* 0x000000011212c824 */ /* 0x100fe200078e0a03 */
[----:B------:R-:W-:Y:S01]  /*19750*/  ISETP.GT.U32.AND P4, PT, R3, R9, PT ;  /* 0x000000090300720c */ /* 0x000fe20003f84070 */
[----:B------:R-:W-:Y:S01]  /*19760*/  @!P3 IMAD.IADD R13, R13, 0x1, -R3 ;  /* 0x000000010d0db824 */ /* 0x000fe200078e0a03 */
[----:B------:R-:W-:Y:S01]  /*19770*/  ISETP.GT.U32.AND P3, PT, R3, R5, PT ;  /* 0x000000050300720c */ /* 0x000fe20003f64070 */
[----:B------:R-:W-:-:S04]  /*19780*/  IMAD.HI.U32 R8, R4, R15, RZ ;  /* 0x0000000f04087227 */ /* 0x000fc800078e00ff */
[----:B------:R-:W-:-:S04]  /*19790*/  IMAD.HI.U32 R6, R4, R16, RZ ;  /* 0x0000001004067227 */ /* 0x000fc800078e00ff */
[----:B------:R-:W-:Y:S02]  /*197a0*/  IMAD.MOV R8, RZ, RZ, -R8 ;  /* 0x000000ffff087224 */ /* 0x000fe400078e0a08 */
[--C-:B------:R-:W-:Y:S01]  /*197b0*/  @!P4 IMAD.IADD R9, R9, 0x1, -R3.reuse ;  /* 0x000000010909c824 */ /* 0x100fe200078e0a03 */
[----:B------:R-:W-:Y:S01]  /*197c0*/  ISETP.GE.AND P4, PT, R10, RZ, PT ;  /* 0x000000ff0a00720c */ /* 0x000fe20003f86270 */
[----:B------:R-:W-:Y:S02]  /*197d0*/  @!P3 IMAD.IADD R5, R5, 0x1, -R3 ;  /* 0x000000010505b824 */ /* 0x000fe400078e0a03 */
[----:B------:R-:W-:Y:S01]  /*197e0*/  IMAD.MOV.U32 R22, RZ, RZ, R17 ;  /* 0x000000ffff167224 */ /* 0x000fe200078e0011 */
[----:B------:R-:W-:Y:S01]  /*197f0*/  ISETP.GT.U32.AND P3, PT, R3, R9, PT ;  /* 0x000000090300720c */ /* 0x000fe20003f64070 */
[----:B0-----:R-:W-:Y:S02]  /*19800*/  IMAD.MOV.U32 R7, RZ, RZ, R18 ;  /* 0x000000ffff077224 */ /* 0x001fe400078e0012 */
[----:B------:R-:W-:-:S02]  /*19810*/  VIADD R14, R0, 0x18 ;  /* 0x00000018000e7836 */ /* 0x000fc40000000000 */
[----:B------:R-:W-:Y:S02]  /*19820*/  IMAD.MOV R6, RZ, RZ, -R6 ;  /* 0x000000ffff067224 */ /* 0x000fe400078e0a06 */
[C---:B------:R-:W-:Y:S01]  /*19830*/  IMAD R15, R3.reuse, R8, R15 ;  /* 0x00000008030f7224 */ /* 0x040fe200078e020f */
[----:B------:R-:W-:Y:S01]  /*19840*/  IABS R20, R14 ;  /* 0x0000000e00147213 */ /* 0x000fe20000000000 */
[----:B------:R-:W-:Y:S01]  /*19850*/  @!P6 IMAD.MOV R22, RZ, RZ, -R22 ;  /* 0x000000ffff16e224 */ /* 0x000fe200078e0a16 */
[C---:B------:R-:W-:Y:S01]  /*19860*/  ISETP.GT.U32.AND P6, PT, R3.reuse, R5, PT ;  /* 0x000000050300720c */ /* 0x040fe20003fc4070 */
[----:B------:R-:W-:Y:S02]  /*19870*/  @!P5 IMAD.MOV R7, RZ, RZ, -R7 ;  /* 0x000000ffff07d224 */ /* 0x000fe400078e0a07 */
[C---:B------:R-:W-:Y:S01]  /*19880*/  IMAD R16, R3.reuse, R6, R16 ;  /* 0x0000000603107224 */ /* 0x040fe200078e0210 */
[----:B------:R-:W-:Y:S01]  /*19890*/  STL [R1+0x40], R22 ;  /* 0x0000401601007387 */ /* 0x000fe20000100800 */
[----:B------:R-:W-:Y:S01]  /*198a0*/  @!P2 IMAD.MOV R19, RZ, RZ, -R19 ;  /* 0x000000ffff13a224 */ /* 0x000fe200078e0a13 */
[----:B------:R-:W-:Y:S01]  /*198b0*/  ISETP.GT.U32.AND P2, PT, R3, R15, PT ;  /* 0x0000000f0300720c */ /* 0x000fe20003f44070 */
[----:B------:R-:W-:Y:S01]  /*198c0*/  @!P3 IMAD.IADD R9, R9, 0x1, -R3 ;  /* 0x000000010909b824 */ /* 0x000fe200078e0a03 */
[----:B------:R0:W-:Y:S01]  /*198d0*/  STL [R1+0x30], R7 ;  /* 0x0000300701007387 */ /* 0x0001e20000100800 */
[----:B------:R-:W-:Y:S01]  /*198e0*/  IMAD.HI.U32 R21, R4, R20, RZ ;  /* 0x0000001404157227 */ /* 0x000fe200078e00ff */
[----:B------:R-:W-:-:S02]  /*198f0*/  ISETP.GT.U32.AND P3, PT, R3, R16, PT ;  /* 0x000000100300720c */ /* 0x000fc40003f64070 */
[----:B------:R-:W-:Y:S01]  /*19900*/  STL [R1+0x2c], R19 ;  /* 0x00002c1301007387 */ /* 0x000fe20000100800 */
[C---:B------:R-:W-:Y:S02]  /*19910*/  VIADD R8, R0.reuse, 0x15 ;  /* 0x0000001500087836 */ /* 0x040fe40000000000 */
[----:B------:R-:W-:Y:S02]  /*19920*/  IMAD.MOV R21, RZ, RZ, -R21 ;  /* 0x000000ffff157224 */ /* 0x000fe400078e0a15 */
[----:B------:R-:W-:Y:S01]  /*19930*/  VIADD R6, R0, 0x14 ;  /* 0x0000001400067836 */ /* 0x000fe20000000000 */
[----:B------:R-:W-:Y:S01]  /*19940*/  IABS R17, R8 ;  /* 0x0000000800117213 */ /* 0x000fe20000000000 */
[----:B0-----:R-:W-:Y:S02]  /*19950*/  IMAD.MOV.U32 R7, RZ, RZ, R13 ;  /* 0x000000ffff077224 */ /* 0x001fe400078e000d */
[----:B------:R-:W-:Y:S01]  /*19960*/  IMAD R10, R3, R21, R20 ;  /* 0x00000015030a7224 */ /* 0x000fe200078e0214 */
[----:B------:R-:W-:Y:S01]  /*19970*/  IABS R18, R6 ;  /* 0x0000000600127213 */ /* 0x000fe20000000000 */
[----:B------:R-:W-:Y:S01]  /*19980*/  @!P1 IMAD.MOV R7, RZ, RZ, -R7 ;  /* 0x000000ffff079224 */ /* 0x000fe200078e0a07 */
[----:B------:R-:W-:Y:S01]  /*19990*/  ISETP.GE.AND P1, PT, R14, RZ, PT ;  /* 0x000000ff0e00720c */ /* 0x000fe20003f26270 */
[--C-:B------:R-:W-:Y:S01]  /*199a0*/  @!P2 IMAD.IADD R15, R15, 0x1, -R3.reuse ;  /* 0x000000010f0fa824 */ /* 0x100fe200078e0a03 */
[----:B------:R-:W-:Y:S01]  /*199b0*/  ISETP.GT.U32.AND P5, PT, R3, R10, PT ;  /* 0x0000000a0300720c */ /* 0x000fe20003fa4070 */
[----:B------:R-:W-:Y:S01]  /*199c0*/  IMAD.HI.U32 R13, R4, R17, RZ ;  /* 0x00000011040d7227 */ /* 0x000fe200078e00ff */
[----:B------:R0:W-:Y:S03]  /*199d0*/  STL [R1+0x28], R7 ;  /* 0x0000280701007387 */ /* 0x0001e60000100800 */
[--C-:B------:R-:W-:Y:S01]  /*199e0*/  @!P6 IMAD.IADD R5, R5, 0x1, -R3.reuse ;  /* 0x000000010505e824 */ /* 0x100fe200078e0a03 */
[----:B------:R-:W-:Y:S01]  /*199f0*/  ISETP.GE.AND P6, PT, R11, RZ, PT ;  /* 0x000000ff0b00720c */ /* 0x000fe20003fc6270 */
[----:B------:R-:W-:Y:S01]  /*19a00*/  @!P3 IMAD.IADD R16, R16, 0x1, -R3 ;  /* 0x000000011010b824 */ /* 0x000fe200078e0a03 */
[----:B------:R-:W-:Y:S01]  /*19a10*/  ISETP.GT.U32.AND P3, PT, R3, R15, PT ;  /* 0x0000000f0300720c */ /* 0x000fe20003f64070 */
[----:B------:R-:W-:-:S04]  /*19a20*/  IMAD.HI.U32 R11, R4, R18, RZ ;  /* 0x00000012040b7227 */ /* 0x000fc800078e00ff */
[----:B0-----:R-:W-:Y:S02]  /*19a30*/  IMAD.MOV.U32 R7, RZ, RZ, R9 ;  /* 0x000000ffff077224 */ /* 0x001fe400078e0009 */
[----:B------:R-:W-:Y:S02]  /*19a40*/  IMAD.MOV R13, RZ, RZ, -R13 ;  /* 0x000000ffff0d7224 */ /* 0x000fe400078e0a0d */
        /* <DEDUP_REMOVED lines=9> */
[--C-:B------:R-:W-:Y:S01]  /*19ae0*/  @!P3 IMAD.IADD R15, R15, 0x1, -R3.reuse ;  /* 0x000000010f0fb824 */ /* 0x100fe200078e0a03 */
[C---:B------:R-:W-:Y:S01]  /*19af0*/  ISETP.GT.U32.AND P3, PT, R3.reuse, R18, PT ;  /* 0x000000120300720c */ /* 0x040fe20003f64070 */
[----:B------:R-:W-:Y:S01]  /*19b00*/  @!P0 IMAD.IADD R16, R16, 0x1, -R3 ;  /* 0x0000000110108824 */ /* 0x000fe200078e0a03 */
[----:B------:R-:W-:Y:S01]  /*19b10*/  ISETP.GT.U32.AND P2, PT, R3, R10, PT ;  /* 0x0000000a0300720c */ /* 0x000fe20003f44070 */
[----:B0-----:R-:W-:Y:S01]  /*19b20*/  IMAD.MOV.U32 R7, RZ, RZ, R5 ;  /* 0x000000ffff077224 */ /* 0x001fe200078e0005 */
[----:B------:R-:W-:Y:S01]  /*19b30*/  ISETP.GE.AND P0, PT, R6, RZ, PT ;  /* 0x000000ff0600720c */ /* 0x000fe20003f06270 */
[----:B------:R-:W-:Y:S01]  /*19b40*/  IMAD.HI.U32 R9, R4, R19, RZ ;  /* 0x0000001304097227 */ /* 0x000fe200078e00ff */
[----:B------:R-:W-:-:S03]  /*19b50*/  ISETP.GE.AND P5, PT, R12, RZ, PT ;  /* 0x000000ff0c00720c */ /* 0x000fc60003fa6270 */
[----:B------:R-:W-:Y:S01]  /*19b60*/  @!P4 IMAD.MOV R7, RZ, RZ, -R7 ;  /* 0x000000ffff07c224 */ /* 0x000fe200078e0a07 */
[C---:B------:R-:W-:Y:S01]  /*19b70*/  ISETP.GT.U32.AND P4, PT, R3.reuse, R17, PT ;  /* 0x000000110300720c */ /* 0x040fe20003f84070 */
[----:B------:R-:W-:Y:S02]  /*19b80*/  IMAD.MOV R9, RZ, RZ, -R9 ;  /* 0x000000ffff097224 */ /* 0x000fe400078e0a09 */
[C---:B------:R-:W-:Y:S01]  /*19b90*/  VIADD R5, R0.reuse, 0x12 ;  /* 0x0000001200057836 */ /* 0x040fe20000000000 */
[----:B------:R0:W-:Y:S01]  /*19ba0*/  STL [R1+0x20], R7 ;  /* 0x0000200701007387 */ /* 0x0001e20000100800 */
[----:B------:R-:W-:Y:S02]  /*19bb0*/  VIADD R6, R0, 0x11 ;  /* 0x0000001100067836 */ /* 0x000fe40000000000 */
[C---:B------:R-:W-:Y:S01]  /*19bc0*/  IMAD R19, R3.reuse, R9, R19 ;  /* 0x0000000903137224 */ /* 0x040fe200078e0213 */
[----:B------:R-:W-:Y:S01]  /*19bd0*/  IABS R20, R5 ;  /* 0x0000000500147213 */ /* 0x000fe20000000000 */
[----:B------:R-:W-:Y:S01]  /*19be0*/  @!P3 IMAD.IADD R18, R18, 0x1, -R3 ;  /* 0x000000011212b824 */ /* 0x000fe200078e0a03 */
[----:B------:R-:W-:Y:S01]  /*19bf0*/  IABS R21, R6 ;  /* 0x0000000600157213 */ /* 0x000fe20000000000 */
[----:B------:R-:W-:Y:S01]  /*19c00*/  @!P6 IMAD.MOV R15, RZ, RZ, -R15 ;  /* 0x000000ffff0fe224 */ /* 0x000fe200078e0a0f */
[----:B------:R-:W-:Y:S01]  /*19c10*/  ISETP.GT.U32.AND P6, PT, R3, R19, PT ;  /* 0x000000130300720c */ /* 0x000fe20003fc4070 */
[--C-:B------:R-:W-:Y:S01]  /*19c20*/  @!P4 IMAD.IADD R17, R17, 0x1, -R3.reuse ;  /* 0x000000011111c824 */ /* 0x100fe200078e0a03 */
[----:B------:R-:W-:Y:S01]  /*19c30*/  ISETP.GE.AND P4, PT, R11, RZ, PT ;  /* 0x000000ff0b00720c */ /* 0x000fe20003f86270 */
[----:B------:R-:W-:Y:S01]  /*19c40*/  @!P2 IMAD.IADD R10, R10, 0x1, -R3 ;  /* 0x000000010a0aa824 */ /* 0x000fe200078e0a03 */
[----:B------:R-:W-:Y:S01]  /*19c50*/  ISETP.GE.AND P2, PT, R8, RZ, PT ;  /* 0x000000ff0800720c */ /* 0x000fe20003f46270 */
[----:B------:R-:W-:Y:S01]  /*19c60*/  IMAD.HI.U32 R8, R4, R20, RZ ;  /* 0x0000001404087227 */ /* 0x000fe200078e00ff */
[----:B------:R-:W-:-:S03]  /*19c70*/  ISETP.GT.U32.AND P3, PT, R3, R17, PT ;  /* 0x000000110300720c */ /* 0x000fc60003f64070 */
[----:B------:R-:W-:-:S04]  /*19c80*/  IMAD.HI.U32 R9, R4, R21, RZ ;  /* 0x0000001504097227 */ /* 0x000fc800078e00ff */
[----:B------:R-:W-:Y:S02]  /*19c90*/  IMAD.MOV R8, RZ, RZ, -R8 ;  /* 0x000000ffff087224 */ /* 0x000fe400078e0a08 */
[----:B------:R-:W-:Y:S02]  /*19ca0*/  IMAD.MOV R9, RZ, RZ, -R9 ;  /* 0x000000ffff097224 */ /* 0x000fe400078e0a09 */
[----:B------:R-:W-:Y:S02]  /*19cb0*/  IMAD R20, R3, R8, R20 ;  /* 0x0000000803147224 */ /* 0x000fe400078e0214 */
[----:B------:R-:W-:Y:S02]  /*19cc0*/  @!P3 IMAD.IADD R17, R17, 0x1, -R3 ;  /* 0x000000011111b824 */ /* 0x000fe400078e0a03 */
[C---:B------:R-:W-:Y:S01]  /*19cd0*/  IMAD R21, R3.reuse, R9, R21 ;  /* 0x0000000903157224 */ /* 0x040fe200078e0215 */
[----:B------:R-:W-:Y:S01]  /*19ce0*/  ISETP.GT.U32.AND P3, PT, R3, R20, PT ;  /* 0x000000140300720c */ /* 0x000fe20003f64070 */
[----:B------:R-:W-:-:S02]  /*19cf0*/  @!P6 IMAD.IADD R19, R19, 0x1, -R3 ;  /* 0x000000011313e824 */ /* 0x000fc400078e0a03 */
[----:B------:R-:W-:Y:S01]  /*19d00*/  @!P2 IMAD.MOV R17, RZ, RZ, -R17 ;  /* 0x000000ffff11a224 */ /* 0x000fe200078e0a11 */
[C---:B------:R-:W-:Y:S01]  /*19d10*/  ISETP.GT.U32.AND P2, PT, R3.reuse, R21, PT ;  /* 0x000000150300720c */ /* 0x040fe20003f44070 */
[----:B0-----:R-:W-:Y:S01]  /*19d20*/  IMAD.MOV.U32 R7, RZ, RZ, R10 ;  /* 0x000000ffff077224 */ /* 0x001fe200078e000a */
[----:B------:R-:W-:Y:S01]  /*19d30*/  ISETP.GT.U32.AND P6, PT, R3, R19, PT ;  /* 0x000000130300720c */ /* 0x000fe20003fc4070 */
[----:B------:R-:W-:Y:S01]  /*19d40*/  @!P5 IMAD.MOV R16, RZ, RZ, -R16 ;  /* 0x000000ffff10d224 */ /* 0x000fe200078e0a10 */
[----:B------:R-:W-:Y:S01]  /*19d50*/  ISETP.GE.AND P5, PT, R5, RZ, PT ;  /* 0x000000ff0500720c */ /* 0x000fe20003fa6270 */
[----:B------:R-:W-:Y:S01]  /*19d60*/  @!P1 IMAD.MOV R7, RZ, RZ, -R7 ;  /* 0x000000ffff079224 */ /* 0x000fe200078e0a07 */
[----:B------:R-:W-:Y:S01]  /*19d70*/  ISETP.GT.U32.AND P1, PT, R3, R18, PT ;  /* 0x000000120300720c */ /* 0x000fe20003f24070 */
[----:B------:R-:W-:Y:S02]  /*19d80*/  VIADD R5, R0, 0x10 ;  /* 0x0000001000057836 */ /* 0x000fe40000000000 */
[--C-:B------:R-:W-:Y:S01]  /*19d90*/  @!P3 IMAD.IADD R20, R20, 0x1, -R3.reuse ;  /* 0x000000011414b824 */ /* 0x100fe200078e0a03 */
[----:B------:R-:W-:Y:S01]  /*19da0*/  STL [R1+0x10], R7 ;  /* 0x0000100701007387 */ /* 0x000fe20000100800 */
[----:B------:R-:W-:Y:S01]  /*19db0*/  VIADD R8, R0, 0xf ;  /* 0x0000000f00087836 */ /* 0x000fe20000000000 */
[----:B------:R-:W-:Y:S01]  /*19dc0*/  IABS R22, R5 ;  /* 0x0000000500167213 */ /* 0x000fe20000000000 */
[--C-:B------:R-:W-:Y:S01]  /*19dd0*/  @!P2 IMAD.IADD R21, R21, 0x1, -R3.reuse ;  /* 0x000000011515a824 */ /* 0x100fe200078e0a03 */
[----:B------:R-:W-:Y:S01]  /*19de0*/  ISETP.GT.U32.AND P3, PT, R3, R20, PT ;  /* 0x000000140300720c */ /* 0x000fe20003f64070 */
[----:B------:R-:W-:Y:S01]  /*19df0*/  @!P6 IMAD.IADD R19, R19, 0x1, -R3 ;  /* 0x000000011313e824 */ /* 0x000fe200078e0a03 */
[----:B------:R-:W-:Y:S01]  /*19e00*/  IABS R23, R8 ;  /* 0x0000000800177213 */ /* 0x000fe20000000000 */
[----:B------:R-:W-:Y:S01]  /*19e10*/  IMAD.HI.U32 R9, R4, R22, RZ ;  /* 0x0000001604097227 */ /* 0x000fe200078e00ff */
[----:B------:R-:W-:Y:S01]  /*19e20*/  ISETP.GE.AND P6, PT, R8, RZ, PT ;  /* 0x000000ff0800720c */ /* 0x000fe20003fc6270 */
[----:B------:R-:W-:Y:S02]  /*19e30*/  STL [R1+0x1840], R15 ;  /* 0x0018400f01007387 */ /* 0x000fe40000100800 */
[----:B------:R-:W-:Y:S01]  /*19e40*/  @!P4 IMAD.MOV R19, RZ, RZ, -R19 ;  /* 0x000000ffff13c224 */ /* 0x000fe200078e0a13 */
[----:B------:R-:W-:Y:S01]  /*19e50*/  ISETP.GT.U32.AND P4, PT, R3, R21, PT ;  /* 0x000000150300720c */ /* 0x000fe20003f84070 */
[----:B------:R-:W-:Y:S01]  /*19e60*/  @!P1 IMAD.IADD R18, R18, 0x1, -R3 ;  /* 0x0000000112129824 */ /* 0x000fe200078e0a03 */
[----:B------:R-:W-:Y:S01]  /*19e70*/  ISETP.GE.AND P1, PT, R6, RZ, PT ;  /* 0x000000ff0600720c */ /* 0x000fe20003f26270 */
[----:B------:R-:W-:Y:S01]  /*19e80*/  VIADD R6, R0, 0xe ;  /* 0x0000000e00067836 */ /* 0x000fe20000000000 */
[----:B------:R-:W-:Y:S01]  /*19e90*/  STL [R1+0x1844], R16 ;  /* 0x0018441001007387 */ /* 0x000fe20000100800 */
[----:B------:R-:W-:-:S02]  /*19ea0*/  IMAD.MOV R9, RZ, RZ, -R9 ;  /* 0x000000ffff097224 */ /* 0x000fc400078e0a09 */
[--C-:B------:R-:W-:Y:S01]  /*19eb0*/  @!P3 IMAD.IADD R20, R20, 0x1, -R3.reuse ;  /* 0x000000011414b824 */ /* 0x100fe200078e0a03 */
[----:B------:R-:W-:Y:S01]  /*19ec0*/  IABS R24, R6 ;  /* 0x0000000600187213 */ /* 0x000fe20000000000 */
[----:B------:R-:W-:Y:S01]  /*19ed0*/  IMAD R22, R3, R9, R22 ;  /* 0x0000000903167224 */ /* 0x000fe200078e0216 */
[----:B------:R-:W-:Y:S01]  /*19ee0*/  STL [R1+0x1848], R17 ;  /* 0x0018481101007387 */ /* 0x000fe20000100800 */
[----:B------:R-:W-:Y:S01]  /*19ef0*/  @!P0 IMAD.MOV R18, RZ, RZ, -R18 ;  /* 0x000000ffff128224 */ /* 0x000fe200078e0a12 */
[----:B------:R-:W-:Y:S01]  /*19f00*/  ISETP.GE.AND P2, PT, R6, RZ, PT ;  /* 0x000000ff0600720c */ /* 0x000fe20003f46270 */
[----:B------:R-:W-:Y:S01]  /*19f10*/  @!P4 IMAD.IADD R21, R21, 0x1, -R3 ;  /* 0x000000011515c824 */ /* 0x000fe200078e0a03 */
[----:B------:R-:W-:Y:S01]  /*19f20*/  ISETP.GT.U32.AND P3, PT, R3, R22, PT ;  /* 0x000000160300720c */ /* 0x000fe20003f64070 */
[----:B------:R-:W-:Y:S01]  /*19f30*/  VIADD R9, R0, 0xb ;  /* 0x0000000b00097836 */ /* 0x000fe20000000000 */
[----:B------:R0:W-:Y:S01]  /*19f40*/  STL [R1+0x184c], R18 ;  /* 0x00184c1201007387 */ /* 0x0001e20000100800 */
[----:B------:R-:W-:Y:S01]  /*19f50*/  IMAD.HI.U32 R8, R4, R24, RZ ;  /* 0x0000001804087227 */ /* 0x000fe200078e00ff */
[----:B------:R-:W-:-:S02]  /*19f60*/  ISETP.GE.AND P0, PT, R5, RZ, PT ;  /* 0x000000ff0500720c */ /* 0x000fc40003f06270 */
[----:B------:R-:W-:Y:S01]  /*19f70*/  IABS R27, R9 ;  /* 0x00000009001b7213 */ /* 0x000fe20000000000 */
[----:B------:R-:W-:Y:S01]  /*19f80*/  @!P5 IMAD.MOV R20, RZ, RZ, -R20 ;  /* 0x000000ffff14d224 */ /* 0x000fe200078e0a14 */
[----:B------:R-:W-:Y:S01]  /*19f90*/  STL [R1+0x1850], R19 ;  /* 0x0018501301007387 */ /* 0x000fe20000100800 */
[----:B------:R-:W-:Y:S02]  /*19fa0*/  @!P1 IMAD.MOV R21, RZ, RZ, -R21 ;  /* 0x000000ffff159224 */ /* 0x000fe400078e0a15 */
[----:B------:R-:W-:Y:S01]  /*19fb0*/  IMAD.MOV R6, RZ, RZ, -R8 ;  /* 0x000000ffff067224 */ /* 0x000fe200078e0a08 */
[----:B------:R-:W-:Y:S01]  /*19fc0*/  STL [R1+0x1854], R20 ;  /* 0x0018541401007387 */ /* 0x000fe20000100800 */
[----:B------:R-:W-:Y:S02]  /*19fd0*/  @!P3 IMAD.IADD R22, R22, 0x1, -R3 ;  /* 0x000000011616b824 */ /* 0x000fe400078e0a03 */
[C---:B------:R-:W-:Y:S01]  /*19fe0*/  IMAD R24, R3.reuse, R6, R24 ;  /* 0x0000000603187224 */ /* 0x040fe200078e0218 */
[----:B------:R1:W-:Y:S01]  /*19ff0*/  STL [R1+0x1858], R21 ;  /* 0x0018581501007387 */ /* 0x0003e20000100800 */
[----:B------:R-:W-:Y:S01]  /*1a000*/  IMAD.HI.U32 R6, R4, R27, RZ ;  /* 0x0000001b04067227 */ /* 0x000fe200078e00ff */
[----:B------:R-:W-:-:S02]  /*1a010*/  ISETP.GT.U32.AND P3, PT, R3, R22, PT ;  /* 0x000000160300720c */ /* 0x000fc40003f64070 */
[C---:B------:R-:W-:Y:S01]  /*1a020*/  ISETP.GT.U32.AND P5, PT, R3.reuse, R24, PT ;  /* 0x000000180300720c */ /* 0x040fe20003fa4070 */
[----:B------:R-:W-:Y:S02]  /*1a030*/  IMAD.MOV R6, RZ, RZ, -R6 ;  /* 0x000000ffff067224 */ /* 0x000fe400078e0a06 */
[C---:B0-----:R-:W-:Y:S02]  /*1a040*/  VIADD R18, R0.reuse, 0x4 ;  /* 0x0000000400127836 */ /* 0x041fe40000000000 */
[----:B------:R-:W-:Y:S02]  /*1a050*/  IMAD R27, R3, R6, R27 ;  /* 0x00000006031b7224 */ /* 0x000fe400078e021b */
[----:B-1----:R-:W-:Y:S02]  /*1a060*/  VIADD R21, R0, 0x8 ;  /* 0x0000000800157836 */ /* 0x002fe40000000000 */
[----:B------:R-:W-:-:S03]  /*1a070*/  IMAD.HI.U32 R5, R4, R23, RZ ;  /* 0x0000001704057227 */ /* 0x000fc600078e00ff */
[----:B------:R-:W-:Y:S01]  /*1a080*/  IABS R11, R21 ;  /* 0x00000015000b7213 */ /* 0x000fe20000000000 */
[----:B------:R-:W-:Y:S02]  /*1a090*/  @!P3 IMAD.IADD R22, R22, 0x1, -R3 ;  /* 0x000000011616b824 */ /* 0x000fe400078e0a03 */
[----:B------:R-:W-:Y:S02]  /*1a0a0*/  IMAD.MOV R5, RZ, RZ, -R5 ;  /* 0x000000ffff057224 */ /* 0x000fe400078e0a05 */
[----:B------:R-:W-:-:S04]  /*1a0b0*/  IMAD.HI.U32 R6, R4, R11, RZ ;  /* 0x0000000b04067227 */ /* 0x000fc800078e00ff */
[----:B------:R-:W-:Y:S02]  /*1a0c0*/  IMAD.MOV R6, RZ, RZ, -R6 ;  /* 0x000000ffff067224 */ /* 0x000fe400078e0a06 */
[----:B------:R-:W-:Y:S02]  /*1a0d0*/  @!P0 IMAD.MOV R22, RZ, RZ, -R22 ;  /* 0x000000ffff168224 */ /* 0x000fe400078e0a16 */
[C---:B------:R-:W-:Y:S01]  /*1a0e0*/  IMAD R11, R3.reuse, R6, R11 ;  /* 0x00000006030b7224 */ /* 0x040fe200078e020b */
[----:B------:R-:W-:Y:S01]  /*1a0f0*/  IABS R6, R18 ;  /* 0x0000001200067213 */ /* 0x000fe20000000000 */
[C---:B------:R-:W-:Y:S01]  /*1a100*/  IMAD R23, R3.reuse, R5, R23 ;  /* 0x0000000503177224 */ /* 0x040fe200078e0217 */
[----:B------:R0:W-:Y:S01]  /*1a110*/  STL [R1+0x185c], R22 ;  /* 0x00185c1601007387 */ /* 0x0001e20000100800 */
[----:B------:R-:W-:Y:S02]  /*1a120*/  VIADD R8, R0, 0xc ;  /* 0x0000000c00087836 */ /* 0x000fe40000000000 */
[----:B------:R-:W-:Y:S01]  /*1a130*/  IMAD.HI.U32 R7, R4, R6, RZ ;  /* 0x0000000604077227 */ /* 0x000fe200078e00ff */
[----:B------:R-:W-:-:S02]  /*1a140*/  ISETP.GT.U32.AND P4, PT, R3, R23, PT ;  /* 0x000000170300720c */ /* 0x000fc40003f84070 */
[----:B------:R-:W-:Y:S01]  /*1a150*/  IABS R26, R8 ;  /* 0x00000008001a7213 */ /* 0x000fe20000000000 */
[----:B------:R-:W-:Y:S01]  /*1a160*/  IMAD.MOV R7, RZ, RZ, -R7 ;  /* 0x000000ffff077224 */ /* 0x000fe200078e0a07 */
[----:B------:R-:W-:Y:S01]  /*1a170*/  ISETP.GE.AND P3, PT, R8, RZ, PT ;  /* 0x000000ff0800720c */ /* 0x000fe20003f66270 */
[----:B------:R-:W-:Y:S02]  /*1a180*/  @!P5 IMAD.IADD R24, R24, 0x1, -R3 ;  /* 0x000000011818d824 */ /* 0x000fe400078e0a03 */
[C---:B------:R-:W-:Y:S02]  /*1a190*/  IMAD R6, R3.reuse, R7, R6 ;  /* 0x0000000703067224 */ /* 0x040fe400078e0206 */
[----:B------:R-:W2:Y:S01]  /*1a1a0*/  LDL.LU R7, [R1+0x1964] ;  /* 0x0019640001077983 */ /* 0x000ea20000300800 */
[C---:B------:R-:W-:Y:S01]  /*1a1b0*/  VIADD R5, R0.reuse, 0xd ;  /* 0x0000000d00057836 */ /* 0x040fe20000000000 */
[----:B------:R-:W-:Y:S01]  /*1a1c0*/  ISETP.GT.U32.AND P5, PT, R3, R24, PT ;  /* 0x000000180300720c */ /* 0x000fe20003fa4070 */
[----:B0-----:R-:W-:-:S02]  /*1a1d0*/  VIADD R22, R0, 0x9 ;  /* 0x0000000900167836 */ /* 0x001fc40000000000 */
[----:B------:R-:W-:Y:S01]  /*1a1e0*/  @!P4 IMAD.IADD R23, R23, 0x1, -R3 ;  /* 0x000000011717c824 */ /* 0x000fe200078e0a03 */
[----:B------:R-:W-:Y:S01]  /*1a1f0*/  IABS R25, R5 ;  /* 0x0000000500197213 */ /* 0x000fe20000000000 */
[----:B------:R-:W-:Y:S01]  /*1a200*/  VIADD R28, R0, 0xa ;  /* 0x0000000a001c7836 */ /* 0x000fe20000000000 */
[----:B------:R-:W-:Y:S01]  /*1a210*/  ISETP.GE.AND P1, PT, R5, RZ, PT ;  /* 0x000000ff0500720c */ /* 0x000fe20003f26270 */
[C---:B------:R-:W-:Y:S01]  /*1a220*/  IMAD.HI.U32 R5, R4.reuse, R26, RZ ;  /* 0x0000001a04057227 */ /* 0x040fe200078e00ff */
[----:B------:R-:W-:Y:S02]  /*1a230*/  ISETP.GT.U32.AND P4, PT, R3, R23, PT ;  /* 0x000000170300720c */ /* 0x000fe40003f84070 */
[----:B------:R-:W-:Y:S01]  /*1a240*/  IABS R12, R22 ;  /* 0x00000016000c7213 */ /* 0x000fe20000000000 */
[----:B------:R-:W-:Y:S01]  /*1a250*/  IMAD.MOV R5, RZ, RZ, -R5 ;  /* 0x000000ffff057224 */ /* 0x000fe200078e0a05 */
[----:B------:R-:W-:Y:S01]  /*1a260*/  IABS R13, R28 ;  /* 0x0000001c000d7213 */ /* 0x000fe20000000000 */
[----:B------:R-:W-:-:S04]  /*1a270*/  IMAD.HI.U32 R10, R4, R25, RZ ;  /* 0x00000019040a7227 */ /* 0x000fc800078e00ff */
[C---:B------:R-:W-:Y:S02]  /*1a280*/  IMAD R26, R3.reuse, R5, R26 ;  /* 0x00000005031a7224 */ /* 0x040fe400078e021a */
[--C-:B------:R-:W-:Y:S01]  /*1a290*/  @!P5 IMAD.IADD R24, R24, 0x1, -R3.reuse ;  /* 0x000000011818d824 */ /* 0x100fe200078e0a03 */
[----:B------:R-:W-:Y:S01]  /*1a2a0*/  ISETP.GT.U32.AND P5, PT, R3, R27, PT ;  /* 0x0000001b0300720c */ /* 0x000fe20003fa4070 */
[----:B------:R-:W-:Y:S01]  /*1a2b0*/  @!P4 IMAD.IADD R23, R23, 0x1, -R3 ;  /* 0x000000011717c824 */ /* 0x000fe200078e0a03 */
[----:B------:R-:W-:Y:S01]  /*1a2c0*/  ISETP.GT.U32.AND P4, PT, R3, R26, PT ;  /* 0x0000001a0300720c */ /* 0x000fe20003f84070 */
[----:B------:R-:W-:Y:S02]  /*1a2d0*/  IMAD.MOV R10, RZ, RZ, -R10 ;  /* 0x000000ffff0a7224 */ /* 0x000fe400078e0a0a */
[----:B------:R-:W-:-:S04]  /*1a2e0*/  IMAD.HI.U32 R8, R4, R12, RZ ;  /* 0x0000000c04087227 */ /* 0x000fc800078e00ff */
[----:B------:R-:W-:Y:S02]  /*1a2f0*/  IMAD R25, R3, R10, R25 ;  /* 0x0000000a03197224 */ /* 0x000fe400078e0219 */
[----:B------:R-:W-:-:S03]  /*1a300*/  IMAD.HI.U32 R14, R4, R13, RZ ;  /* 0x0000000d040e7227 */ /* 0x000fc600078e00ff */
[----:B------:R-:W-:Y:S01]  /*1a310*/  ISETP.GT.U32.AND P0, PT, R3, R25, PT ;  /* 0x000000190300720c */ /* 0x000fe20003f04070 */
[--C-:B------:R-:W-:Y:S02]  /*1a320*/  @!P5 IMAD.IADD R27, R27, 0x1, -R3.reuse ;  /* 0x000000011b1bd824 */ /* 0x100fe400078e0a03 */
[----:B------:R-:W-:Y:S02]  /*1a330*/  @!P4 IMAD.IADD R26, R26, 0x1, -R3 ;  /* 0x000000011a1ac824 */ /* 0x000fe400078e0a03 */
[----:B------:R-:W-:Y:S01]  /*1a340*/  IMAD.MOV R8, RZ, RZ, -R8 ;  /* 0x000000ffff087224 */ /* 0x000fe200078e0a08 */
[C---:B------:R-:W-:Y:S01]  /*1a350*/  ISETP.GT.U32.AND P5, PT, R3.reuse, R27, PT ;  /* 0x0000001b0300720c */ /* 0x040fe20003fa4070 */
[----:B------:R-:W-:Y:S01]  /*1a360*/  IMAD.MOV R14, RZ, RZ, -R14 ;  /* 0x000000ffff0e7224 */ /* 0x000fe200078e0a0e */
[C---:B------:R-:W-:Y:S01]  /*1a370*/  ISETP.GT.U32.AND P4, PT, R3.reuse, R26, PT ;  /* 0x0000001a0300720c */ /* 0x040fe20003f84070 */
[----:B------:R-:W-:Y:S02]  /*1a380*/  VIADD R20, R0, 0x7 ;  /* 0x0000000700147836 */ /* 0x000fe40000000000 */
[----:B------:R-:W-:-:S02]  /*1a390*/  IMAD R12, R3, R8, R12 ;  /* 0x00000008030c7224 */ /* 0x000fc400078e020c */
[----:B------:R-:W-:Y:S01]  /*1a3a0*/  @!P0 IMAD.IADD R25, R25, 0x1, -R3 ;  /* 0x0000000119198824 */ /* 0x000fe200078e0a03 */
[----:B------:R-:W-:Y:S01]  /*1a3b0*/  IABS R10, R20 ;  /* 0x00000014000a7213 */ /* 0x000fe20000000000 */
[C---:B------:R-:W-:Y:S02]  /*1a3c0*/  IMAD R13, R3.reuse, R14, R13 ;  /* 0x0000000e030d7224 */ /* 0x040fe400078e020d */
[----:B------:R-:W-:Y:S01]  /*1a3d0*/  VIADD R15, R0, 0x5 ;  /* 0x00000005000f7836 */ /* 0x000fe20000000000 */
[----:B------:R-:W-:Y:S01]  /*1a3e0*/  ISETP.GT.U32.AND P0, PT, R3, R25, PT ;  /* 0x000000190300720c */ /* 0x000fe20003f04070 */
[--C-:B------:R-:W-:Y:S01]  /*1a3f0*/  @!P5 IMAD.IADD R27, R27, 0x1, -R3.reuse ;  /* 0x000000011b1bd824 */ /* 0x100fe200078e0a03 */
[C---:B------:R-:W-:Y:S01]  /*1a400*/  ISETP.GT.U32.AND P5, PT, R3.reuse, R12, PT ;  /* 0x0000000c0300720c */ /* 0x040fe20003fa4070 */
[----:B------:R-:W-:Y:S01]  /*1a410*/  @!P4 IMAD.IADD R26, R26, 0x1, -R3 ;  /* 0x000000011a1ac824 */ /* 0x000fe200078e0a03 */
[----:B------:R-:W-:Y:S01]  /*1a420*/  ISETP.GT.U32.AND P4, PT, R3, R13, PT ;  /* 0x0000000d0300720c */ /* 0x000fe20003f84070 */
[----:B------:R-:W-:Y:S01]  /*1a430*/  IMAD.HI.U32 R5, R4, R10, RZ ;  /* 0x0000000a04057227 */ /* 0x000fe200078e00ff */
[----:B------:R-:W-:-:S03]  /*1a440*/  IABS R8, R15 ;  /* 0x0000000f00087213 */ /* 0x000fc60000000000 */
[C---:B------:R-:W-:Y:S02]  /*1a450*/  VIADD R19, R0.reuse, 0x6 ;  /* 0x0000000600137836 */ /* 0x040fe40000000000 */
[----:B------:R-:W-:Y:S02]  /*1a460*/  IMAD.MOV R5, RZ, RZ, -R5 ;  /* 0x000000ffff057224 */ /* 0x000fe400078e0a05 */
[----:B------:R-:W-:Y:S02]  /*1a470*/  VIADD R17, R0, 0x3 ;  /* 0x0000000300117836 */ /* 0x000fe40000000000 */
[----:B------:R-:W-:-:S04]  /*1a480*/  IMAD.HI.U32 R29, R4, R8, RZ ;  /* 0x00000008041d7227 */ /* 0x000fc800078e00ff */
[--C-:B------:R-:W-:Y:S01]  /*1a490*/  @!P0 IMAD.IADD R25, R25, 0x1, -R3.reuse ;  /* 0x0000000119198824 */ /* 0x100fe200078e0a03 */
[----:B------:R-:W-:Y:S01]  /*1a4a0*/  ISETP.GE.AND P0, PT, R9, RZ, PT ;  /* 0x000000ff0900720c */ /* 0x000fe20003f06270 */
[C---:B------:R-:W-:Y:S01]  /*1a4b0*/  IMAD R10, R3.reuse, R5, R10 ;  /* 0x00000005030a7224 */ /* 0x040fe200078e020a */
[----:B------:R-:W-:Y:S01]  /*1a4c0*/  IABS R9, R19 ;  /* 0x0000001300097213 */ /* 0x000fe20000000000 */
[----:B------:R-:W-:Y:S01]  /*1a4d0*/  @!P5 IMAD.IADD R12, R12, 0x1, -R3 ;  /* 0x000000010c0cd824 */ /* 0x000fe200078e0a03 */
[----:B------:R-:W-:Y:S01]  /*1a4e0*/  IABS R5, R17 ;  /* 0x0000001100057213 */ /* 0x000fe20000000000 */
[----:B------:R-:W-:Y:S01]  /*1a4f0*/  IMAD.MOV R29, RZ, RZ, -R29 ;  /* 0x000000ffff1d7224 */ /* 0x000fe200078e0a1d */
[----:B------:R-:W-:Y:S01]  /*1a500*/  ISETP.GT.U32.AND P5, PT, R3, R10, PT ;  /* 0x0000000a0300720c */ /* 0x000fe20003fa4070 */
[----:B------:R-:W-:Y:S01]  /*1a510*/  @!P4 IMAD.IADD R13, R13, 0x1, -R3 ;  /* 0x000000010d0dc824 */ /* 0x000fe200078e0a03 */
[C---:B------:R-:W-:Y:S01]  /*1a520*/  ISETP.GT.U32.AND P4, PT, R3.reuse, R11, PT ;  /* 0x0000000b0300720c */ /* 0x040fe20003f84070 */
[----:B------:R-:W-:Y:S01]  /*1a530*/  @!P2 IMAD.MOV R24, RZ, RZ, -R24 ;  /* 0x000000ffff18a224 */ /* 0x000fe200078e0a18 */
[----:B------:R-:W-:Y:S01]  /*1a540*/  ISETP.GT.U32.AND P2, PT, R3, R12, PT ;  /* 0x0000000c0300720c */ /* 0x000fe20003f44070 */
[----:B------:R-:W-:-:S04]  /*1a550*/  IMAD.HI.U32 R14, R4, R9, RZ ;  /* 0x00000009040e7227 */ /* 0x000fc800078e00ff */
[----:B------:R-:W-:Y:S02]  /*1a560*/  IMAD R8, R3, R29, R8 ;  /* 0x0000001d03087224 */ /* 0x000fe400078e0208 */
[----:B------:R-:W-:-:S04]  /*1a570*/  IMAD.HI.U32 R29, R4, R5, RZ ;  /* 0x00000005041d7227 */ /* 0x000fc800078e00ff */
[----:B------:R-:W-:Y:S02]  /*1a580*/  IMAD.MOV R14, RZ, RZ, -R14 ;  /* 0x000000ffff0e7224 */ /* 0x000fe400078e0a0e */
[----:B------:R-:W-:Y:S02]  /*1a590*/  IMAD.MOV R29, RZ, RZ, -R29 ;  /* 0x000000ffff1d7224 */ /* 0x000fe400078e0a1d */
[C---:B------:R-:W-:Y:S02]  /*1a5a0*/  IMAD R9, R3.reuse, R14, R9 ;  /* 0x0000000e03097224 */ /* 0x040fe400078e0209 */
[----:B------:R-:W-:Y:S02]  /*1a5b0*/  IMAD R5, R3, R29, R5 ;  /* 0x0000001d03057224 */ /* 0x000fe400078e0205 */
[--C-:B------:R-:W-:Y:S01]  /*1a5c0*/  @!P4 IMAD.IADD R11, R11, 0x1, -R3.reuse ;  /* 0x000000010b0bc824 */ /* 0x100fe200078e0a03 */
[C---:B------:R-:W-:Y:S01]  /*1a5d0*/  ISETP.GT.U32.AND P4, PT, R3.reuse, R9, PT ;  /* 0x000000090300720c */ /* 0x040fe20003f84070 */
[----:B------:R-:W-:Y:S01]  /*1a5e0*/  @!P2 IMAD.IADD R12, R12, 0x1, -R3 ;  /* 0x000000010c0ca824 */ /* 0x000fe200078e0a03 */
[----:B------:R-:W-:Y:S01]  /*1a5f0*/  ISETP.GT.U32.AND P2, PT, R3, R5, PT ;  /* 0x000000050300720c */ /* 0x000fe20003f44070 */
[----:B------:R-:W-:-:S02]  /*1a600*/  @!P1 IMAD.MOV R25, RZ, RZ, -R25 ;  /* 0x000000ffff199224 */ /* 0x000fc400078e0a19 */
[----:B------:R-:W-:Y:S02]  /*1a610*/  @!P3 IMAD.MOV R26, RZ, RZ, -R26 ;  /* 0x000000ffff1ab224 */ /* 0x000fe400078e0a1a */
[----:B------:R-:W-:Y:S02]  /*1a620*/  @!P0 IMAD.MOV R27, RZ, RZ, -R27 ;  /* 0x000000ffff1b8224 */ /* 0x000fe400078e0a1b */
[----:B------:R-:W-:Y:S02]  /*1a630*/  VIADD R16, R0, 0x2 ;  /* 0x0000000200107836 */ /* 0x000fe40000000000 */
[--C-:B------:R-:W-:Y:S02]  /*1a640*/  @!P5 IMAD.IADD R10, R10, 0x1, -R3.reuse ;  /* 0x000000010a0ad824 */ /* 0x100fe400078e0a03 */
[--C-:B------:R-:W-:Y:S01]  /*1a650*/  @!P4 IMAD.IADD R9, R9, 0x1, -R3.reuse ;  /* 0x000000010909c824 */ /* 0x100fe200078e0a03 */
[----:B------:R-:W-:Y:S01]  /*1a660*/  ISETP.GT.U32.AND P4, PT, R3, R13, PT ;  /* 0x0000000d0300720c */ /* 0x000fe20003f84070 */
[----:B------:R-:W-:Y:S01]  /*1a670*/  @!P2 IMAD.IADD R5, R5, 0x1, -R3 ;  /* 0x000000010505a824 */ /* 0x000fe200078e0a03 */
[----:B------:R-:W-:-:S02]  /*1a680*/  ISETP.GE.AND P2, PT, R15, RZ, PT ;  /* 0x000000ff0f00720c */ /* 0x000fc40003f46270 */
[----:B------:R-:W0:Y:S01]  /*1a690*/  S2R R15, SR_TID.X ;  /* 0x00000000000f7919 */ /* 0x000e220000002100 */
[C---:B------:R-:W-:Y:S02]  /*1a6a0*/  ISETP.GT.U32.AND P1, PT, R3.reuse, R11, PT ;  /* 0x0000000b0300720c */ /* 0x040fe40003f24070 */
[C---:B------:R-:W-:Y:S02]  /*1a6b0*/  ISETP.GT.U32.AND P3, PT, R3.reuse, R9, PT ;  /* 0x000000090300720c */ /* 0x040fe40003f64070 */
[----:B------:R-:W-:Y:S01]  /*1a6c0*/  ISETP.GT.U32.AND P0, PT, R3, R8, PT ;  /* 0x000000080300720c */ /* 0x000fe20003f04070 */
[----:B------:R-:W-:Y:S01]  /*1a6d0*/  @!P6 IMAD.MOV R23, RZ, RZ, -R23 ;  /* 0x000000ffff17e224 */ /* 0x000fe200078e0a17 */
[----:B------:R-:W-:Y:S02]  /*1a6e0*/  IABS R14, R16 ;  /* 0x00000010000e7213 */ /* 0x000fe40000000000 */
[----:B------:R-:W-:Y:S01]  /*1a6f0*/  @!P4 IMAD.IADD R13, R13, 0x1, -R3 ;  /* 0x000000010d0dc824 */ /* 0x000fe200078e0a03 */
[----:B------:R-:W-:-:S02]  /*1a700*/  ISETP.GT.U32.AND P4, PT, R3, R6, PT ;  /* 0x000000060300720c */ /* 0x000fc40003f84070 */
[----:B------:R-:W-:Y:S02]  /*1a710*/  ISETP.GT.U32.AND P6, PT, R3, R10, PT ;  /* 0x0000000a0300720c */ /* 0x000fe40003fc4070 */
[----:B------:R-:W-:Y:S01]  /*1a720*/  ISETP.GE.AND P5, PT, R28, RZ, PT ;  /* 0x000000ff1c00720c */ /* 0x000fe20003fa6270 */
[--C-:B------:R-:W-:Y:S01]  /*1a730*/  @!P1 IMAD.IADD R11, R11, 0x1, -R3.reuse ;  /* 0x000000010b0b9824 */ /* 0x100fe200078e0a03 */
[----:B------:R-:W-:Y:S01]  /*1a740*/  ISETP.GE.AND P1, PT, R22, RZ, PT ;  /* 0x000000ff1600720c */ /* 0x000fe20003f26270 */
[--C-:B------:R-:W-:Y:S01]  /*1a750*/  @!P3 IMAD.IADD R9, R9, 0x1, -R3.reuse ;  /* 0x000000010909b824 */ /* 0x100fe200078e0a03 */
[----:B------:R-:W-:Y:S01]  /*1a760*/  ISETP.GE.AND P3, PT, R21, RZ, PT ;  /* 0x000000ff1500720c */ /* 0x000fe20003f66270 */
[----:B------:R-:W-:Y:S01]  /*1a770*/  @!P0 IMAD.IADD R8, R8, 0x1, -R3 ;  /* 0x0000000108088824 */ /* 0x000fe200078e0a03 */
[----:B------:R-:W-:Y:S01]  /*1a780*/  ISETP.GE.AND P0, PT, R20, RZ, PT ;  /* 0x000000ff1400720c */ /* 0x000fe20003f06270 */
[----:B------:R-:W-:-:S04]  /*1a790*/  IMAD.HI.U32 R28, R4, R14, RZ ;  /* 0x0000000e041c7227 */ /* 0x000fc800078e00ff */
[--C-:B------:R-:W-:Y:S01]  /*1a7a0*/  @!P4 IMAD.IADD R6, R6, 0x1, -R3.reuse ;  /* 0x000000010606c824 */ /* 0x100fe200078e0a03 */
[----:B------:R-:W-:Y:S01]  /*1a7b0*/  ISETP.GE.AND P4, PT, R19, RZ, PT ;  /* 0x000000ff1300720c */ /* 0x000fe20003f86270 */
[----:B------:R-:W-:Y:S01]  /*1a7c0*/  IMAD.MOV R28, RZ, RZ, -R28 ;  /* 0x000000ffff1c7224 */ /* 0x000fe200078e0a1c */
[----:B------:R-:W-:Y:S01]  /*1a7d0*/  STL [R1+0x1860], R23 ;  /* 0x0018601701007387 */ /* 0x000fe20000100800 */
[----:B------:R-:W-:Y:S02]  /*1a7e0*/  @!P6 IMAD.IADD R10, R10, 0x1, -R3 ;  /* 0x000000010a0ae824 */ /* 0x000fe400078e0a03 */
[----:B------:R-:W-:Y:S01]  /*1a7f0*/  IMAD R14, R3, R28, R14 ;  /* 0x0000001c030e7224 */ /* 0x000fe200078e020e */
[----:B0-----:R-:W-:Y:S01]  /*1a800*/  SHF.R.U32.HI R15, RZ, 0x4, R15 ;  /* 0x00000004ff0f7819 */ /* 0x001fe2000001160f */
[----:B------:R-:W-:Y:S01]  /*1a810*/  STL [R1+0x1864], R24 ;  /* 0x0018641801007387 */ /* 0x000fe20000100800 */
[----:B------:R-:W-:Y:S02]  /*1a820*/  @!P5 IMAD.MOV R13, RZ, RZ, -R13 ;  /* 0x000000ffff0dd224 */ /* 0x000fe400078e0a0d */
[----:B------:R-:W-:Y:S01]  /*1a830*/  @!P1 IMAD.MOV R12, RZ, RZ, -R12 ;  /* 0x000000ffff0c9224 */ /* 0x000fe200078e0a0c */
[----:B------:R-:W-:Y:S01]  /*1a840*/  STL [R1+0x1868], R25 ;  /* 0x0018681901007387 */ /* 0x000fe20000100800 */
[----:B------:R-:W-:Y:S01]  /*1a850*/  SGXT.U32 R15, R15, 0x2 ;  /* 0x000000020f0f781a */ /* 0x000fe20000000000 */
[----:B------:R-:W-:Y:S01]  /*1a860*/  @!P3 IMAD.MOV R11, RZ, RZ, -R11 ;  /* 0x000000ffff0bb224 */ /* 0x000fe200078e0a0b */
[----:B------:R-:W-:Y:S01]  /*1a870*/  ISETP.GT.U32.AND P6, PT, R3, R14, PT ;  /* 0x0000000e0300720c */ /* 0x000fe20003fc4070 */
[----:B------:R-:W-:Y:S01]  /*1a880*/  STL [R1+0x186c], R26 ;  /* 0x00186c1a01007387 */ /* 0x000fe20000100800 */
[----:B------:R-:W-:Y:S01]  /*1a890*/  @!P0 IMAD.MOV R10, RZ, RZ, -R10 ;  /* 0x000000ffff0a8224 */ /* 0x000fe200078e0a0a */
[----:B------:R-:W-:Y:S01]  /*1a8a0*/  LOP3.LUT R15, R15, 0x38, RZ, 0xfc, !PT ;  /* 0x000000380f0f7812 */ /* 0x000fe200078efcff */
[----:B------:R-:W-:Y:S01]  /*1a8b0*/  @!P4 IMAD.MOV R9, RZ, RZ, -R9 ;  /* 0x000000ffff09c224 */ /* 0x000fe200078e0a09 */
[----:B------:R-:W-:Y:S04]  /*1a8c0*/  STL [R1+0x17c4], R0 ;  /* 0x0017c40001007387 */ /* 0x000fe80000100800 */
[----:B------:R-:W-:Y:S04]  /*1a8d0*/  STL [R1+0x1870], R27 ;  /* 0x0018701b01007387 */ /* 0x000fe80000100800 */
[----:B------:R-:W-:Y:S04]  /*1a8e0*/  STL [R1+0x1874], R13 ;  /* 0x0018740d01007387 */ /* 0x000fe80000100800 */
[----:B------:R-:W-:Y:S04]  /*1a8f0*/  STL [R1+0x1878], R12 ;  /* 0x0018780c01007387 */ /* 0x000fe80000100800 */
[----:B------:R-:W-:Y:S04]  /*1a900*/  STL [R1+0x187c], R11 ;  /* 0x00187c0b01007387 */ /* 0x000fe80000100800 */
[----:B------:R-:W-:Y:S04]  /*1a910*/  STL [R1+0x1880], R10 ;  /* 0x0018800a01007387 */ /* 0x000fe80000100800 */
[----:B------:R0:W-:Y:S01]  /*1a920*/  STL [R1+0x1884], R9 ;  /* 0x0018840901007387 */ /* 0x0001e20000100800 */
[----:B------:R-:W-:Y:S01]  /*1a930*/  @!P6 IMAD.IADD R14, R14, 0x1, -R3 ;  /* 0x000000010e0ee824 */ /* 0x000fe200078e0a03 */
[----:B------:R-:W-:Y:S01]  /*1a940*/  ISETP.GT.U32.AND P5, PT, R3, R8, PT ;  /* 0x000000080300720c */ /* 0x000fe20003fa4070 */
[----:B0-----:R-:W-:-:S02]  /*1a950*/  IMAD R9, R15, UR6, RZ ;  /* 0x000000060f097c24 */ /* 0x001fc4000f8e02ff */
[----:B------:R-:W0:Y:S01]  /*1a960*/  S2R R15, SR_TID.X ;  /* 0x00000000000f7919 */ /* 0x000e220000002100 */
[----:B------:R-:W-:Y:S01]  /*1a970*/  ISETP.GT.U32.AND P6, PT, R3, R14, PT ;  /* 0x0000000e0300720c */ /* 0x000fe20003fc4070 */
[----:B------:R-:W-:Y:S02]  /*1a980*/  VIADD R28, R0, 0x1 ;  /* 0x00000001001c7836 */ /* 0x000fe40000000000 */
[----:B------:R-:W-:-:S03]  /*1a990*/  IMAD R0, RZ, RZ, -UR6 ;  /* 0x80000006ff007e24 */ /* 0x000fc6000f8e02ff */
[----:B------:R-:W-:-:S03]  /*1a9a0*/  IABS R29, R28 ;  /* 0x0000001c001d7213 */ /* 0x000fc60000000000 */
[----:B------:R-:W-:Y:S01]  /*1a9b0*/  @!P5 IMAD.IADD R8, R8, 0x1, -R3 ;  /* 0x000000010808d824 */ /* 0x000fe200078e0a03 */
[----:B------:R-:W-:Y:S01]  /*1a9c0*/  ISETP.GE.AND P5, PT, R16, RZ, PT ;  /* 0x000000ff1000720c */ /* 0x000fe20003fa6270 */
[----:B------:R-:W-:Y:S01]  /*1a9d0*/  IMAD R9, R0, 0x4, R9 ;  /* 0x0000000400097824 */ /* 0x000fe200078e0209 */
[----:B------:R-:W-:Y:S01]  /*1a9e0*/  ISETP.GT.U32.AND P1, PT, R3, R6, PT ;  /* 0x000000060300720c */ /* 0x000fe20003f24070 */
[----:B------:R-:W1:Y:S01]  /*1a9f0*/  LDC R16, c[0x0][0x230] ;  /* 0x00008c00ff107b82 */ /* 0x000e620000000800 */
[----:B------:R-:W-:-:S04]  /*1aa00*/  IMAD.HI.U32 R4, R4, R29, RZ ;  /* 0x0000001d04047227 */ /* 0x000fc800078e00ff */
[----:B------:R-:W-:Y:S02]  /*1aa10*/  @!P6 IMAD.IADD R14, R14, 0x1, -R3 ;  /* 0x000000010e0ee824 */ /* 0x000fe400078e0a03 */
[----:B------:R-:W-:Y:S01]  /*1aa20*/  IMAD.MOV R4, RZ, RZ, -R4 ;  /* 0x000000ffff047224 */ /* 0x000fe200078e0a04 */
[----:B------:R-:W-:-:S03]  /*1aa30*/  ISETP.GT.U32.AND P3, PT, R3, R5, PT ;  /* 0x000000050300720c */ /* 0x000fc60003f64070 */
[----:B------:R-:W-:Y:S02]  /*1aa40*/  IMAD R4, R3, R4, R29 ;  /* 0x0000000403047224 */ /* 0x000fe400078e021d */
[----:B------:R-:W-:-:S03]  /*1aa50*/  @!P1 IMAD.IADD R6, R6, 0x1, -R3 ;  /* 0x0000000106069824 */ /* 0x000fc600078e0a03 */
[----:B------:R-:W-:Y:S01]  /*1aa60*/  ISETP.GT.U32.AND P1, PT, R3, R4, PT ;  /* 0x000000040300720c */ /* 0x000fe20003f24070 */
[----:B0-----:R-:W-:Y:S01]  /*1aa70*/  IMAD.SHL.U32 R13, R15, 0x10, RZ ;  /* 0x000000100f0d7824 */ /* 0x001fe200078e00ff */
[----:B------:R-:W-:-:S03]  /*1aa80*/  SHF.R.S32.HI R29, RZ, 0x2, R15 ;  /* 0x00000002ff1d7819 */ /* 0x000fc6000001140f */
[--C-:B------:R-:W-:Y:S01]  /*1aa90*/  @!P3 IMAD.IADD R5, R5, 0x1, -R3.reuse ;  /* 0x000000010505b824 */ /* 0x100fe200078e0a03 */
[----:B------:R-:W-:Y:S01]  /*1aaa0*/  SGXT R29, R29, 0x1 ;  /* 0x000000011d1d781a */ /* 0x000fe20000000200 */
[----:B------:R-:W-:Y:S01]  /*1aab0*/  IMAD.SHL.U32 R10, R15, 0x20, RZ ;  /* 0x000000200f0a7824 */ /* 0x000fe200078e00ff */
[----:B------:R-:W-:Y:S01]  /*1aac0*/  ISETP.GE.AND P3, PT, R28, RZ, PT ;  /* 0x000000ff1c00720c */ /* 0x000fe20003f66270 */
[----:B-1----:R-:W-:Y:S01]  /*1aad0*/  VIADD R16, R16, 0x3f ;  /* 0x0000003f10107836 */ /* 0x002fe20000000000 */
[----:B------:R-:W-:Y:S02]  /*1aae0*/  LOP3.LUT R29, R29, 0x90, RZ, 0xc0, !PT ;  /* 0x000000901d1d7812 */ /* 0x000fe400078ec0ff */
[C---:B------:R-:W-:Y:S01]  /*1aaf0*/  LOP3.LUT R28, R15.reuse, 0x7, RZ, 0xc0, !PT ;  /* 0x000000070f1c7812 */ /* 0x040fe200078ec0ff */
[----:B------:R-:W-:Y:S01]  /*1ab00*/  IMAD.SHL.U32 R11, R15, 0x2, RZ ;  /* 0x000000020f0b7824 */ /* 0x000fe200078e00ff */
[----:B------:R-:W-:Y:S01]  /*1ab10*/  LOP3.LUT R29, R29, 0x60, R10, 0xf8, !PT ;  /* 0x000000601d1d7812 */ /* 0x000fe200078ef80a */
[----:B------:R-:W-:Y:S01]  /*1ab20*/  @!P1 IMAD.IADD R4, R4, 0x1, -R3 ;  /* 0x0000000104049824 */ /* 0x000fe200078e0a03 */
[----:B------:R-:W-:Y:S01]  /*1ab30*/  SHF.R.S32.HI R12, RZ, 0x1f, R16 ;  /* 0x0000001fff0c7819 */ /* 0x000fe20000011410 */
[----:B------:R-:W-:Y:S01]  /*1ab40*/  IMAD R10, R28, 0x90, RZ ;  /* 0x000000901c0a7824 */ /* 0x000fe200078e02ff */
[----:B------:R-:W-:-:S02]  /*1ab50*/  LOP3.LUT R28, R13, 0x100, RZ, 0xc0, !PT ;  /* 0x000001000d1c7812 */ /* 0x000fc400078ec0ff */
[--C-:B------:R-:W-:Y:S02]  /*1ab60*/  LOP3.LUT R29, R29, 0x10, R11.reuse, 0x78, !PT ;  /* 0x000000101d1d7812 */ /* 0x100fe400078e780b */
[----:B------:R-:W-:Y:S02]  /*1ab70*/  ISETP.GT.U32.AND P1, PT, R3, R4, PT ;  /* 0x000000040300720c */ /* 0x000fe40003f24070 */
[----:B------:R-:W-:Y:S02]  /*1ab80*/  LEA.HI R12, R12, R16, RZ, 0x6 ;  /* 0x000000100c0c7211 */ /* 0x000fe400078f30ff */
[----:B------:R-:W-:Y:S02]  /*1ab90*/  LOP3.LUT R12, R10, 0x30, R11, 0x78, !PT ;  /* 0x000000300a0c7812 */ /* 0x000fe400078e780b */
[----:B------:R-:W-:Y:S02]  /*1aba0*/  IADD3 R11, R29, UR5, R28 ;  /* 0x000000051d0b7c10 */ /* 0x000fe4000fffe01c */
[----:B--2---:R-:W-:-:S02]  /*1abb0*/  ISETP.GE.AND P6, PT, R7, RZ, PT ;  /* 0x000000ff0700720c */ /* 0x004fc40003fc6270 */
[----:B------:R-:W2:Y:S04]  /*1abc0*/  LDL.LU R7, [R1+0x1960] ;  /* 0x0019600001077983 */ /* 0x000ea80000300800 */
[----:B------:R0:W-:Y:S02]  /*1abd0*/  STL [R1+0x1768], R9 ;  /* 0x0017680901007387 */ /* 0x0001e40000100800 */
[----:B0-----:R-:W-:-:S05]  /*1abe0*/  IMAD R9, R0, 0x4, R9 ;  /* 0x0000000400097824 */ /* 0x001fca00078e0209 */
[----:B------:R0:W-:Y:S04]  /*1abf0*/  STL [R1+0x17a4], R9 ;  /* 0x0017a40901007387 */ /* 0x0001e80000100800 */
[----:B------:R-:W-:Y:S01]  /*1ac00*/  STL [R1+0x17ac], R13 ;  /* 0x0017ac0d01007387 */ /* 0x000fe20000100800 */
[----:B0-----:R-:W-:-:S05]  /*1ac10*/  IMAD R9, R0, 0x4, R9 ;  /* 0x0000000400097824 */ /* 0x001fca00078e0209 */
[----:B------:R0:W-:Y:S02]  /*1ac20*/  STL [R1+0x1748], R9 ;  /* 0x0017480901007387 */ /* 0x0001e40000100800 */
[----:B0-----:R-:W-:-:S05]  /*1ac30*/  IMAD R9, R0, 0x4, R9 ;  /* 0x0000000400097824 */ /* 0x001fca00078e0209 */
[----:B------:R0:W-:Y:S02]  /*1ac40*/  STL [R1+0x174c], R9 ;  /* 0x00174c0901007387 */ /* 0x0001e40000100800 */
[----:B0-----:R-:W-:-:S05]  /*1ac50*/  IMAD R9, R0, 0x4, R9 ;  /* 0x0000000400097824 */ /* 0x001fca00078e0209 */
[----:B------:R0:W-:Y:S02]  /*1ac60*/  STL [R1+0x1750], R9 ;  /* 0x0017500901007387 */ /* 0x0001e40000100800 */
[----:B0-----:R-:W-:-:S05]  /*1ac70*/  IMAD R9, R0, 0x4, R9 ;  /* 0x0000000400097824 */ /* 0x001fca00078e0209 */
[----:B------:R0:W-:Y:S01]  /*1ac80*/  STL [R1+0x175c], R9 ;  /* 0x00175c0901007387 */ /* 0x0001e20000100800 */
[----:B------:R-:W-:Y:S01]  /*1ac90*/  LOP3.LUT R10, R15, 0x3f, RZ, 0xc0, !PT ;  /* 0x0000003f0f0a7812 */ /* 0x000fe200078ec0ff */
[----:B------:R-:W-:Y:S02]  /*1aca0*/  @!P2 IMAD.MOV R8, RZ, RZ, -R8 ;  /* 0x000000ffff08a224 */ /* 0x000fe400078e0a08 */
[----:B------:R-:W-:Y:S01]  /*1acb0*/  STL [R1+0x6c4], R11 ;  /* 0x0006c40b01007387 */ /* 0x000fe20000100800 */
[----:B0-----:R-:W-:-:S05]  /*1acc0*/  IMAD R9, R0, 0x4, R9 ;  /* 0x0000000400097824 */ /* 0x001fca00078e0209 */
[----:B------:R0:W-:Y:S01]  /*1acd0*/  STL [R1+0x1758], R9 ;  /* 0x0017580901007387 */ /* 0x0001e20000100800 */
[----:B------:R-:W-:Y:S02]  /*1ace0*/  @!P1 IMAD.IADD R4, R4, 0x1, -R3 ;  /* 0x0000000104049824 */ /* 0x000fe400078e0a03 */
[----:B------:R-:W-:Y:S01]  /*1acf0*/  IMAD R3, R10, UR7, RZ ;  /* 0x000000070a037c24 */ /* 0x000fe2000f8e02ff */
[----:B------:R-:W-:Y:S01]  /*1ad00*/  STL [R1+0x1888], R8 ;  /* 0x0018880801007387 */ /* 0x000fe20000100800 */
[----:B0-----:R-:W-:-:S03]  /*1ad10*/  IMAD R9, R0, 0x4, R9 ;  /* 0x0000000400097824 */ /* 0x001fc600078e0209 */
[----:B------:R-:W-:Y:S02]  /*1ad20*/  LEA R3, P2, R3, UR8, 0x1 ;  /* 0x0000000803037c11 */ /* 0x000fe4000f8408ff */
[----:B------:R-:W-:Y:S02]  /*1ad30*/  ISETP.GE.AND P0, PT, R18, RZ, PT ;  /* 0x000000ff1200720c */ /* 0x000fe40003f06270 */
[----:B------:R-:W-:Y:S01]  /*1ad40*/  ISETP.GE.AND P4, PT, R17, RZ, PT ;  /* 0x000000ff1100720c */ /* 0x000fe20003f86270 */
[----:B------:R0:W-:Y:S01]  /*1ad50*/  STL [R1+0x1754], R9 ;  /* 0x0017540901007387 */ /* 0x0001e20000100800 */
[----:B------:R-:W-:Y:S01]  /*1ad60*/  IMAD.MOV.U32 R28, RZ, RZ, R6 ;  /* 0x000000ffff1c7224 */ /* 0x000fe200078e0006 */
[----:B------:R-:W-:Y:S01]  /*1ad70*/  ULDC UR8, c[0x0][0x234] ;  /* 0x00008d0000087ab9 */ /* 0x000fe20000000800 */
[----:B0-----:R-:W-:-:S05]  /*1ad80*/  IMAD R9, R0, 0x4, R9 ;  /* 0x0000000400097824 */ /* 0x001fca00078e0209 */
[----:B------:R0:W-:Y:S04]  /*1ad90*/  STL [R1+0x1764], R9 ;  /* 0x0017640901007387 */ /* 0x0001e80000100800 */
[----:B------:R1:W-:Y:S01]  /*1ada0*/  STL [R1+0x17d4], R3 ;  /* 0x0017d40301007387 */ /* 0x0003e20000100800 */
[----:B0-----:R-:W-:-:S03]  /*1adb0*/  IMAD R9, R0, 0x4, R9 ;  /* 0x0000000400097824 */ /* 0x001fc600078e0209 */
[----:B-1----:R-:W3:Y:S04]  /*1adc0*/  LDL.LU R3, [R1+0x7c4] ;  /* 0x0007c40001037983 */ /* 0x002ee80000300800 */
[----:B------:R-:W4:Y:S04]  /*1add0*/  LDL.LU R8, [R1+0x7c0] ;  /* 0x0007c00001087983 */ /* 0x000f280000300800 */
[----:B------:R0:W-:Y:S04]  /*1ade0*/  STL [R1+0x1760], R9 ;  /* 0x0017600901007387 */ /* 0x0001e80000100800 */
[----:B0-----:R-:W4:Y:S04]  /*1adf0*/  LDL.LU R9, [R1+0x7bc] ;  /* 0x0007bc0001097983 */ /* 0x001f280000300800 */
[----:B------:R-:W4:Y:S04]  /*1ae00*/  LDL.LU R10, [R1+0x7b8] ;  /* 0x0007b800010a7983 */ /* 0x000f280000300800 */
        /* <DEDUP_REMOVED lines=14> */
[----:B------:R-:W4:Y:S01]  /*1aef0*/  LDL.LU R16, [R1+0x114] ;  /* 0x0001140001107983 */ /* 0x000f220000300800 */
[----:B------:R-:W-:-:S03]  /*1af00*/  IMAD.MOV.U32 R29, RZ, RZ, R14 ;  /* 0x000000ffff1d7224 */ /* 0x000fc600078e000e */
[----:B------:R-:W4:Y:S04]  /*1af10*/  LDL.LU R15, [R1+0x118] ;  /* 0x00011800010f7983 */ /* 0x000f280000300800 */
[----:B------:R0:W-:Y:S04]  /*1af20*/  STL [R1+0x188c], R0 ;  /* 0x00188c0001007387 */ /* 0x0001e80000100800 */
[----:B0-----:R-:W4:Y:S04]  /*1af30*/  LDL.LU R0, [R1+0x7c8] ;  /* 0x0007c80001007983 */ /* 0x001f280000300800 */
[----:B------:R-:W4:Y:S04]  /*1af40*/  LDL.LU R6, [R1+0x7cc] ;  /* 0x0007cc0001067983 */ /* 0x000f280000300800 */
[----:B------:R-:W4:Y:S01]  /*1af50*/  LDL.LU R14, [R1+0x7d0] ;  /* 0x0007d000010e7983 */ /* 0x000f220000300800 */
[----:B------:R-:W-:-:S02]  /*1af60*/  @!P0 IMAD.MOV R28, RZ, RZ, -R28 ;  /* 0x000000ffff1c8224 */ /* 0x000fc400078e0a1c */
[----:B------:R-:W-:Y:S02]  /*1af70*/  @!P4 IMAD.MOV R5, RZ, RZ, -R5 ;  /* 0x000000ffff05c224 */ /* 0x000fe400078e0a05 */
[----:B------:R-:W-:Y:S02]  /*1af80*/  @!P5 IMAD.MOV R29, RZ, RZ, -R29 ;  /* 0x000000ffff1dd224 */ /* 0x000fe400078e0a1d */
[----:B------:R-:W-:Y:S01]  /*1af90*/  @!P3 IMAD.MOV R4, RZ, RZ, -R4 ;  /* 0x000000ffff04b224 */ /* 0x000fe200078e0a04 */
[----:B------:R-:W-:Y:S01]  /*1afa0*/  STL [R1+0x1890], R28 ;  /* 0x0018901c01007387 */ /* 0x000fe20000100800 */
[----:B------:R-:W-:-:S03]  /*1afb0*/  @!P6 IMAD.MOV R2, RZ, RZ, -R2 ;  /* 0x000000ffff02e224 */ /* 0x000fc600078e0a02 */
[----:B------:R-:W-:Y:S04]  /*1afc0*/  STL [R1+0x1894], R5 ;  /* 0x0018940501007387 */ /* 0x000fe80000100800 */
[----:B------:R-:W-:Y:S04]  /*1afd0*/  STL [R1+0x1898], R29 ;  /* 0x0018981d01007387 */ /* 0x000fe80000100800 */
[----:B------:R-:W-:Y:S04]  /*1afe0*/  STL [R1+0x189c], R4 ;  /* 0x00189c0401007387 */ /* 0x000fe80000100800 */
[----:B------:R3:W-:Y:S01]  /*1aff0*/  STL [R1+0x18a0], R2 ;  /* 0x0018a00201007387 */ /* 0x0007e20000100800 */
[----:B--2---:R-:W-:-:S02]  /*1b000*/  ISETP.NE.AND P1, PT, R7, RZ, PT ;  /* 0x000000ff0700720c */ /* 0x004fc40003f25270 */
[----:B------:R-:W-:-:S04]  /*1b010*/  LOP3.LUT R7, RZ, R7, RZ, 0x33, !PT ;  /* 0x00000007ff077212 */ /* 0x000fc800078e33ff */
[C---:B---3--:R-:W-:Y:S02]  /*1b020*/  SEL R2, R7.reuse, R3, !P1 ;  /* 0x0000000307027207 */ /* 0x048fe40004800000 */
[C---:B----4-:R-:W-:Y:S02]  /*1b030*/  SEL R3, R7.reuse, R9, !P1 ;  /* 0x0000000907037207 */ /* 0x050fe40004800000 */
[C---:B------:R-:W-:Y:S02]  /*1b040*/  SEL R4, R7.reuse, R0, !P1 ;  /* 0x0000000007047207 */ /* 0x040fe40004800000 */
[C---:B------:R-:W-:Y:S02]  /*1b050*/  SEL R6, R7.reuse, R6, !P1 ;  /* 0x0000000607067207 */ /* 0x040fe40004800000 */
[C---:B------:R-:W-:Y:S02]  /*1b060*/  SEL R14, R7.reuse, R14, !P1 ;  /* 0x0000000e070e7207 */ /* 0x040fe40004800000 */
[----:B------:R-:W-:-:S03]  /*1b070*/  SEL R0, R7, R8, !P1 ;  /* 0x0000000807007207 */ /* 0x000fc60004800000 */
[----:B------:R-:W-:Y:S04]  /*1b080*/  STL [R1+0x18a4], R14 ;  /* 0x0018a40e01007387 */ /* 0x000fe80000100800 */
[----:B------:R-:W-:Y:S04]  /*1b090*/  STL [R1+0x18a8], R6 ;  /* 0x0018a80601007387 */ /* 0x000fe80000100800 */
[----:B------:R-:W-:Y:S04]  /*1b0a0*/  STL [R1+0x4], R4 ;  /* 0x0000040401007387 */ /* 0x000fe80000100800 */
[----:B------:R0:W-:Y:S04]  /*1b0b0*/  STL [R1+0xc], R2 ;  /* 0x00000c0201007387 */ /* 0x0001e80000100800 */
[----:B------:R1:W-:Y:S04]  /*1b0c0*/  STL [R1+0x18], R0 ;  /* 0x0000180001007387 */ /* 0x0003e80000100800 */
[----:B------:R2:W-:Y:S01]  /*1b0d0*/  STL [R1+0x34], R3 ;  /* 0x0000340301007387 */ /* 0x0005e20000100800 */
[----:B0-----:R-:W-:-:S02]  /*1b0e0*/  SEL R2, R7, R10, !P1 ;  /* 0x0000000a07027207 */ /* 0x001fc40004800000 */
[----:B-1----:R-:W-:-:S03]  /*1b0f0*/  SEL R0, R7, R11, !P1 ;  /* 0x0000000b07007207 */ /* 0x002fc60004800000 */
[----:B------:R0:W-:Y:S01]  /*1b100*/  STL [R1+0x3c], R2 ;  /* 0x00003c0201007387 */ /* 0x0001e20000100800 */
[----:B--2---:R-:W-:-:S03]  /*1b110*/  SEL R3, R7, R12, !P1 ;  /* 0x0000000c07037207 */ /* 0x004fc60004800000 */
[----:B------:R1:W-:Y:S04]  /*1b120*/  STL [R1+0x54], R0 ;  /* 0x0000540001007387 */ /* 0x0003e80000100800 */
[----:B------:R2:W-:Y:S01]  /*1b130*/  STL [R1+0x68], R3 ;  /* 0x0000680301007387 */ /* 0x0005e20000100800 */
[C---:B0-----:R-:W-:Y:S02]  /*1b140*/  SEL R2, R7.reuse, R13, !P1 ;  /* 0x0000000d07027207 */ /* 0x041fe40004800000 */
        /* <DEDUP_REMOVED lines=22> */
[----:B------:R-:W-:Y:S04]  /*1b2b0*/  STL [R1+0x10c], R3 ;  /* 0x00010c0301007387 */ /* 0x000fe80000100800 */
[----:B------:R-:W2:Y:S01]  /*1b2c0*/  LDL.LU R6, [R1+0x12c] ;  /* 0x00012c0001067983 */ /* 0x000ea20000300800 */
[C---:B0-----:R-:W-:Y:S02]  /*1b2d0*/  SEL R2, R7.reuse, R16, !P1 ;  /* 0x0000001007027207 */ /* 0x041fe40004800000 */
[----:B-1----:R-:W-:-:S03]  /*1b2e0*/  SEL R0, R7, R15, !P1 ;  /* 0x0000000f07007207 */ /* 0x002fc60004800000 */
[----:B------:R-:W-:Y:S04]  /*1b2f0*/  STL [R1+0x114], R2 ;  /* 0x0001140201007387 */ /* 0x000fe80000100800 */
[----:B--2---:R0:W-:Y:S04]  /*1b300*/  STL [R1+0x1954], R6 ;  /* 0x0019540601007387 */ /* 0x0041e80000100800 */
[----:B------:R-:W-:Y:S04]  /*1b310*/  STL [R1+0x118], R0 ;  /* 0x0001180001007387 */ /* 0x000fe80000100800 */
[----:B0-----:R-:W2:Y:S04]  /*1b320*/  LDL.LU R6, [R1+0x128] ;  /* 0x0001280001067983 */ /* 0x001ea80000300800 */
[----:B--2---:R0:W-:Y:S04]  /*1b330*/  STL [R1+0x1958], R6 ;  /* 0x0019580601007387 */ /* 0x0041e80000100800 */
[----:B0-----:R-:W2:Y:S04]  /*1b340*/  LDL.LU R6, [R1+0x120] ;  /* 0x0001200001067983 */ /* 0x001ea80000300800 */
[----:B--2---:R0:W-:Y:S04]  /*1b350*/  STL [R1+0x195c], R6 ;  /* 0x00195c0601007387 */ /* 0x0041e80000100800 */
[----:B0-----:R-:W2:Y:S04]  /*1b360*/  LDL.LU R6, [R1+0x11c] ;  /* 0x00011c0001067983 */ /* 0x001ea80000300800 */
[----:B------:R-:W3:Y:S04]  /*1b370*/  LDL.LU R14, [R1+0x130] ;  /* 0x00013000010e7983 */ /* 0x000ee80000300800 */
        /* <DEDUP_REMOVED lines=26> */
[----:B--2---:R-:W-:-:S05]  /*1b520*/  SEL R6, R7, R6, !P1 ;  /* 0x0000000607067207 */ /* 0x004fca0004800000 */
[----:B------:R0:W-:Y:S04]  /*1b530*/  STL [R1+0x11c], R6 ;  /* 0x00011c0601007387 */ /* 0x0001e80000100800 */
[----:B0-----:R-:W2:Y:S02]  /*1b540*/  LDL.LU R6, [R1+0x195c] ;  /* 0x00195c0001067983 */ /* 0x001ea40000300800 */
[----:B--2---:R-:W-:-:S05]  /*1b550*/  SEL R6, R7, R6, !P1 ;  /* 0x0000000607067207 */ /* 0x004fca0004800000 */
[----:B------:R0:W-:Y:S04]  /*1b560*/  STL [R1+0x120], R6 ;  /* 0x0001200601007387 */ /* 0x0001e80000100800 */
[----:B0-----:R-:W2:Y:S02]  /*1b570*/  LDL.LU R6, [R1+0x1958] ;  /* 0x0019580001067983 */ /* 0x001ea40000300800 */
[----:B--2---:R-:W-:-:S05]  /*1b580*/  SEL R6, R7, R6, !P1 ;  /* 0x0000000607067207 */ /* 0x004fca0004800000 */
[----:B------:R0:W-:Y:S04]  /*1b590*/  STL [R1+0x128], R6 ;  /* 0x0001280601007387 */ /* 0x0001e80000100800 */
[----:B0-----:R-:W2:Y:S01]  /*1b5a0*/  LDL.LU R6, [R1+0x1954] ;  /* 0x0019540001067983 */ /* 0x001ea20000300800 */
[C---:B---3--:R-:W-:Y:S02]  /*1b5b0*/  SEL R14, R7.reuse, R14, !P1 ;  /* 0x0000000e070e7207 */ /* 0x048fe40004800000 */
[C---:B----4-:R-:W-:Y:S02]  /*1b5c0*/  SEL R2, R7.reuse, R2, !P1 ;  /* 0x0000000207027207 */ /* 0x050fe40004800000 */
[----:B--2---:R-:W-:-:S05]  /*1b5d0*/  SEL R6, R7, R6, !P1 ;  /* 0x0000000607067207 */ /* 0x004fca0004800000 */
[----:B------:R0:W-:Y:S04]  /*1b5e0*/  STL [R1+0x12c], R6 ;  /* 0x00012c0601007387 */ /* 0x0001e80000100800 */
[----:B------:R-:W-:Y:S04]  /*1b5f0*/  STL [R1+0x130], R14 ;  /* 0x0001300e01007387 */ /* 0x000fe80000100800 */
[----:B------:R1:W-:Y:S01]  /*1b600*/  STL [R1+0x134], R2 ;  /* 0x0001340201007387 */ /* 0x0003e20000100800 */
[C---:B0-----:R-:W-:Y:S02]  /*1b610*/  SEL R6, R7.reuse, R4, !P1 ;  /* 0x0000000407067207 */ /* 0x041fe40004800000 */
[----:B------:R-:W-:-:S03]  /*1b620*/  SEL R4, R7, R29, !P1 ;  /* 0x0000001d07047207 */ /* 0x000fc60004800000 */
[----:B------:R-:W-:Y:S01]  /*1b630*/  STL [R1+0x138], R6 ;  /* 0x0001380601007387 */ /* 0x000fe20000100800 */
[----:B-1----:R-:W-:-:S03]  /*1b640*/  SEL R2, R7, R5, !P1 ;  /* 0x0000000507027207 */ /* 0x002fc60004800000 */
[----:B------:R0:W-:Y:S01]  /*1b650*/  STL [R1+0x208], R4 ;  /* 0x0002080401007387 */ /* 0x0001e20000100800 */
[----:B------:R-:W-:-:S03]  /*1b660*/  SEL R5, R7, R28, !P1 ;  /* 0x0000001c07057207 */ /* 0x000fc60004800000 */
[----:B------:R1:W-:Y:S01]  /*1b670*/  STL [R1+0x20c], R2 ;  /* 0x00020c0201007387 */ /* 0x0003e20000100800 */
[C---:B0-----:R-:W-:Y:S02]  /*1b680*/  SEL R4, R7.reuse, R0, !P1 ;  /* 0x0000000007047207 */ /* 0x041fe40004800000 */
[C---:B------:R-:W-:Y:S02]  /*1b690*/  SEL R0, R7.reuse, R8, !P1 ;  /* 0x0000000807007207 */ /* 0x040fe40004800000 */
[C---:B-1----:R-:W-:Y:S01]  /*1b6a0*/  SEL R2, R7.reuse, R3, !P1 ;  /* 0x0000000307027207 */ /* 0x042fe20004800000 */
[----:B------:R-:W-:Y:S01]  /*1b6b0*/  STL [R1+0x224], R5 ;  /* 0x0002240501007387 */ /* 0x000fe20000100800 */
[----:B------:R-:W-:-:S03]  /*1b6c0*/  SEL R3, R7, R9, !P1 ;  /* 0x0000000907037207 */ /* 0x000fc60004800000 */
        /* <DEDUP_REMOVED lines=1370> */
[C---:B------:R-:W-:Y:S02]  /*20c70*/  SEL R4, R7.reuse, R4, !P1 ;  /* 0x0000000407047207 */ /* 0x040fe40004800000 */
[----:B------:R-:W-:-:S02]  /*20c80*/  SEL R29, R7, R29, !P1 ;  /* 0x0000001d071d7207 */ /* 0x000fc40004800000 */
[C---:B------:R-:W-:Y:S02]  /*20c90*/  SEL R5, R7.reuse, R5, !P1 ;  /* 0x0000000507057207 */ /* 0x040fe40004800000 */
[C---:B------:R-:W-:Y:S02]  /*20ca0*/  SEL R28, R7.reuse, R28, !P1 ;  /* 0x0000001c071c7207 */ /* 0x040fe40004800000 */
[C---:B------:R-:W-:Y:S02]  /*20cb0*/  SEL R0, R7.reuse, R0, !P1 ;  /* 0x0000000007007207 */ /* 0x040fe40004800000 */
[C---:B------:R-:W-:Y:S02]  /*20cc0*/  SEL R8, R7.reuse, R8, !P1 ;  /* 0x0000000807087207 */ /* 0x040fe40004800000 */
        /* <DEDUP_REMOVED lines=18> */
[----:B--2---:R-:W-:-:S05]  /*20df0*/  SEL R6, R7, R6, !P1 ;  /* 0x0000000607067207 */ /* 0x004fca0004800000 */
[----:B------:R0:W-:Y:S04]  /*20e00*/  STL [R1+0x13c], R6 ;  /* 0x00013c0601007387 */ /* 0x0001e80000100800 */
[----:B0-----:R-:W2:Y:S04]  /*20e10*/  LDL.LU R6, [R1+0x18a8] ;  /* 0x0018a80001067983 */ /* 0x001ea80000300800 */
[----:B------:R0:W-:Y:S04]  /*20e20*/  STL [R1+0x124], R14 ;  /* 0x0001240e01007387 */ /* 0x0001e80000100800 */
[----:B0-----:R-:W3:Y:S04]  /*20e30*/  LDL.LU R14, [R1+0x18a4] ;  /* 0x0018a400010e7983 */ /* 0x001ee80000300800 */
[----:B------:R0:W-:Y:S04]  /*20e40*/  STL [R1+0x110], R2 ;  /* 0x0001100201007387 */ /* 0x0001e80000100800 */
[----:B0-----:R-:W4:Y:S04]  /*20e50*/  LDL.LU R2, [R1+0x18a0] ;  /* 0x0018a00001027983 */ /* 0x001f280000300800 */
        /* <DEDUP_REMOVED lines=11> */
[----:B0-----:R-:W2:Y:S04]  /*20f10*/  LDL.LU R8, [R1+0x1888] ;  /* 0x0018880001087983 */ /* 0x001ea80000300800 */
[----:B------:R0:W-:Y:S04]  /*20f20*/  STL [R1+0xe4], R9 ;  /* 0x0000e40901007387 */ /* 0x0001e80000100800 */
[----:B0-----:R-:W3:Y:S04]  /*20f30*/  LDL.LU R9, [R1+0x1884] ;  /* 0x0018840001097983 */ /* 0x001ee80000300800 */
        /* <DEDUP_REMOVED lines=33> */
[----:B0-----:R-:W3:Y:S01]  /*21150*/  LDL.LU R15, [R1+0x1840] ;  /* 0x00184000010f7983 */ /* 0x001ee20000300800 */
[----:B------:R-:W-:-:S05]  /*21160*/  SEL R3, R7, R3, !P1 ;  /* 0x0000000307037207 */ /* 0x000fca0004800000 */
[----:B------:R0:W-:Y:S01]  /*21170*/  STL [R1+0x80], R3 ;  /* 0x0000800301007387 */ /* 0x0001e20000100800 */
[C---:B----4-:R-:W-:Y:S02]  /*21180*/  SEL R5, R7.reuse, R5, !P1 ;  /* 0x0000000507057207 */ /* 0x050fe40004800000 */
[C---:B--2---:R-:W-:Y:S02]  /*21190*/  SEL R8, R7.reuse, R8, !P1 ;  /* 0x0000000807087207 */ /* 0x044fe40004800000 */
[C---:B---3--:R-:W-:Y:S02]  /*211a0*/  SEL R9, R7.reuse, R9, !P1 ;  /* 0x0000000907097207 */ /* 0x048fe40004800000 */
[C---:B------:R-:W-:Y:S02]  /*211b0*/  SEL R11, R7.reuse, R11, !P1 ;  /* 0x0000000b070b7207 */ /* 0x040fe40004800000 */
[C---:B------:R-:W-:Y:S02]  /*211c0*/  SEL R12, R7.reuse, R12, !P1 ;  /* 0x0000000c070c7207 */ /* 0x040fe40004800000 */
[----:B0-----:R-:W-:-:S02]  /*211d0*/  SEL R3, R7, R16, !P1 ;  /* 0x0000001007037207 */ /* 0x001fc40004800000 */
[C---:B------:R-:W-:Y:S02]  /*211e0*/  SEL R16, R7.reuse, R18, !P1 ;  /* 0x0000001207107207 */ /* 0x040fe40004800000 */
[----:B------:R-:W-:-:S05]  /*211f0*/  SEL R15, R7, R15, !P1 ;  /* 0x0000000f070f7207 */ /* 0x000fca0004800000 */
[----:B------:R0:W-:Y:S04]  /*21200*/  STL [R1+0x7c], R15 ;  /* 0x00007c0f01007387 */ /* 0x0001e80000100800 */
[----:B------:R1:W-:Y:S01]  /*21210*/  STL [R1+0x74], R3 ;  /* 0x0000740301007387 */ /* 0x0003e20000100800 */
[C---:B0-----:R-:W-:Y:S02]  /*21220*/  SEL R15, R7.reuse, R17, !P1 ;  /* 0x00000011070f7207 */ /* 0x041fe40004800000 */
[----:B-1----:R-:W-:-:S03]  /*21230*/  SEL R3, R7, R19, !P1 ;  /* 0x0000001307037207 */ /* 0x002fc60004800000 */
[----:B------:R0:W-:Y:S01]  /*21240*/  STL [R1+0x6c], R15 ;  /* 0x00006c0f01007387 */ /* 0x0001e20000100800 */
[----:B------:R-:W-:-:S03]  /*21250*/  SEL R17, R7, R20, !P1 ;  /* 0x0000001407117207 */ /* 0x000fc60004800000 */
[----:B0-----:R-:W2:Y:S04]  /*21260*/  LDL R15, [R1+0x1760] ;  /* 0x00176000010f7983 */ /* 0x001ea80000100800 */
[----:B------:R0:W-:Y:S04]  /*21270*/  STL [R1+0x64], R16 ;  /* 0x0000641001007387 */ /* 0x0001e80000100800 */
[----:B------:R1:W-:Y:S01]  /*21280*/  STL [R1+0x60], R3 ;  /* 0x0000600301007387 */ /* 0x0003e20000100800 */
[----:B0-----:R-:W-:-:S03]  /*21290*/  SEL R16, R7, R21, !P1 ;  /* 0x0000001507107207 */ /* 0x001fc60004800000 */
[----:B------:R0:W-:Y:S01]  /*212a0*/  STL [R1+0x5c], R17 ;  /* 0x00005c1101007387 */ /* 0x0001e20000100800 */
[----:B-1----:R-:W-:-:S03]  /*212b0*/  SEL R3, R7, R22, !P1 ;  /* 0x0000001607037207 */ /* 0x002fc60004800000 */
[----:B------:R1:W-:Y:S04]  /*212c0*/  STL [R1+0x58], R16 ;  /* 0x0000581001007387 */ /* 0x0003e80000100800 */
[----:B------:R3:W-:Y:S01]  /*212d0*/  STL [R1+0x50], R3 ;  /* 0x0000500301007387 */ /* 0x0007e20000100800 */
[C---:B0-----:R-:W-:Y:S02]  /*212e0*/  SEL R17, R7.reuse, R23, !P1 ;  /* 0x0000001707117207 */ /* 0x041fe40004800000 */
[----:B-1----:R-:W-:-:S03]  /*212f0*/  SEL R16, R7, R24, !P1 ;  /* 0x0000001807107207 */ /* 0x002fc60004800000 */
[----:B------:R0:W-:Y:S01]  /*21300*/  STL [R1+0x4c], R17 ;  /* 0x00004c1101007387 */ /* 0x0001e20000100800 */
[----:B---3--:R-:W-:-:S03]  /*21310*/  SEL R3, R7, R25, !P1 ;  /* 0x0000001907037207 */ /* 0x008fc60004800000 */
[----:B------:R1:W-:Y:S04]  /*21320*/  STL [R1+0x48], R16 ;  /* 0x0000481001007387 */ /* 0x0003e80000100800 */
[----:B------:R3:W-:Y:S01]  /*21330*/  STL [R1+0x44], R3 ;  /* 0x0000440301007387 */ /* 0x0007e20000100800 */
[C---:B0-----:R-:W-:Y:S02]  /*21340*/  SEL R17, R7.reuse, R26, !P1 ;  /* 0x0000001a07117207 */ /* 0x041fe40004800000 */
[----:B-1----:R-:W-:-:S03]  /*21350*/  SEL R16, R7, R27, !P1 ;  /* 0x0000001b07107207 */ /* 0x002fc60004800000 */
[----:B------:R-:W-:Y:S01]  /*21360*/  STL [R1+0x40], R17 ;  /* 0x0000401101007387 */ /* 0x000fe20000100800 */
[----:B---3--:R-:W-:-:S03]  /*21370*/  SEL R3, R7, R13, !P1 ;  /* 0x0000000d07037207 */ /* 0x008fc60004800000 */
[----:B------:R-:W-:Y:S04]  /*21380*/  STL [R1+0x38], R16 ;  /* 0x0000381001007387 */ /* 0x000fe80000100800 */
[----:B------:R0:W-:Y:S04]  /*21390*/  STL [R1+0x30], R3 ;  /* 0x0000300301007387 */ /* 0x0001e80000100800 */
[----:B------:R-:W-:Y:S01]  /*213a0*/  STL [R1+0x2c], R12 ;  /* 0x00002c0c01007387 */ /* 0x000fe20000100800 */
[----:B0-----:R-:W-:-:S03]  /*213b0*/  SEL R3, R7, R10, !P1 ;  /* 0x0000000a07037207 */ /* 0x001fc60004800000 */
[----:B------:R-:W-:Y:S04]  /*213c0*/  STL [R1+0x28], R11 ;  /* 0x0000280b01007387 */ /* 0x000fe80000100800 */
[----:B------:R0:W-:Y:S04]  /*213d0*/  STL [R1+0x24], R3 ;  /* 0x0000240301007387 */ /* 0x0001e80000100800 */
[----:B------:R-:W-:Y:S01]  /*213e0*/  STL [R1+0x20], R9 ;  /* 0x0000200901007387 */ /* 0x000fe20000100800 */
[----:B0-----:R-:W-:-:S05]  /*213f0*/  SEL R3, R7, R28, !P1 ;  /* 0x0000001c07037207 */ /* 0x001fca0004800000 */
[----:B------:R0:W-:Y:S04]  /*21400*/  STL [R1+0x17d8], R3 ;  /* 0x0017d80301007387 */ /* 0x0001e80000100800 */
[----:B------:R-:W-:Y:S04]  /*21410*/  STL [R1+0x1c], R8 ;  /* 0x00001c0801007387 */ /* 0x000fe80000100800 */
[----:B------:R-:W3:Y:S01]  /*21420*/  LDL.LU R21, [R1+0x4] ;  /* 0x0000040001157983 */ /* 0x000ee20000300800 */
[----:B0-----:R-:W-:-:S03]  /*21430*/  SEL R3, R7, R29, !P1 ;  /* 0x0000001d07037207 */ /* 0x001fc60004800000 */
[----:B------:R0:W-:Y:S04]  /*21440*/  STL [R1+0x10], R5 ;  /* 0x0000100501007387 */ /* 0x0001e80000100800 */
[----:B------:R-:W4:Y:S04]  /*21450*/  LDL.LU R22, [R1+0xc] ;  /* 0x00000c0001167983 */ /* 0x000f280000300800 */
[----:B------:R-:W-:Y:S04]  /*21460*/  STL [R1+0x8], R3 ;  /* 0x0000080301007387 */ /* 0x000fe80000100800 */
[----:B------:R-:W4:Y:S01]  /*21470*/  LDL.LU R23, [R1+0x18] ;  /* 0x0000180001177983 */ /* 0x000f220000300800 */
[----:B------:R-:W1:Y:S01]  /*21480*/  S2R R16, SR_TID.X ;  /* 0x0000000000107919 */ /* 0x000e620000002100 */
[----:B------:R-:W-:-:S02]  /*21490*/  SEL R4, R7, R4, !P1 ;  /* 0x0000000407047207 */ /* 0x000fc40004800000 */
[----:B------:R-:W-:-:S03]  /*214a0*/  SEL R2, R7, R2, !P1 ;  /* 0x0000000207027207 */ /* 0x000fc60004800000 */
[----:B------:R-:W-:Y:S04]  /*214b0*/  STL [R1+0x17dc], R4 ;  /* 0x0017dc0401007387 */ /* 0x000fe80000100800 */
[----:B------:R2:W-:Y:S04]  /*214c0*/  STL [R1+0x17e0], R2 ;  /* 0x0017e00201007387 */ /* 0x0005e80000100800 */
[----:B------:R-:W4:Y:S04]  /*214d0*/  LDL.LU R24, [R1+0x34] ;  /* 0x0000340001187983 */ /* 0x000f280000300800 */
[----:B------:R-:W4:Y:S01]  /*214e0*/  LDL.LU R13, [R1+0x3c] ;  /* 0x00003c00010d7983 */ /* 0x000f220000300800 */
[----:B-1----:R-:W-:-:S05]  /*214f0*/  LOP3.LUT R16, R16, 0x3f, RZ, 0xc0, !PT ;  /* 0x0000003f10107812 */ /* 0x002fca00078ec0ff */
[----:B------:R-:W-:-:S05]  /*21500*/  IMAD R16, R16, UR7, RZ ;  /* 0x0000000710107c24 */ /* 0x000fca000f8e02ff */
[----:B0-----:R-:W-:-:S05]  /*21510*/  LEA.HI.X.SX32 R5, R16, UR9, 0x1, P2 ;  /* 0x0000000910057c11 */ /* 0x001fca00090f0eff */
[----:B------:R-:W-:Y:S04]  /*21520*/  STL [R1+0x17d0], R5 ;  /* 0x0017d00501007387 */ /* 0x000fe80000100800 */
[----:B------:R-:W4:Y:S04]  /*21530*/  LDL.LU R27, [R1+0x54] ;  /* 0x00005400011b7983 */ /* 0x000f280000300800 */
[----:B------:R-:W4:Y:S04]  /*21540*/  LDL.LU R26, [R1+0x68] ;  /* 0x00006800011a7983 */ /* 0x000f280000300800 */
[----:B------:R-:W4:Y:S01]  /*21550*/  LDL.LU R25, [R1+0x70] ;  /* 0x0000700001197983 */ /* 0x000f220000300800 */
[----:B------:R-:W-:-:S02]  /*21560*/  IMAD R6, R6, UR4, RZ ;  /* 0x0000000406067c24 */ /* 0x000fc4000f8e02ff */
[----:B--2---:R-:W-:-:S04]  /*21570*/  IMAD R2, R0, 0x4, R15 ;  /* 0x0000000400027824 */ /* 0x004fc800078e020f */
[----:B------:R-:W-:Y:S01]  /*21580*/  IMAD R0, R0, 0x4, R2 ;  /* 0x0000000400007824 */ /* 0x000fe200078e0202 */
[----:B------:R-:W-:Y:S04]  /*21590*/  STL [R1+0x72c], R2 ;  /* 0x00072c0201007387 */ /* 0x000fe80000100800 */
[----:B------:R-:W2:Y:S04]  /*215a0*/  LDL.LU R15, [R1+0x78] ;  /* 0x00007800010f7983 */ /* 0x000ea80000300800 */
[----:B------:R-:W2:Y:S04]  /*215b0*/  LDL.LU R16, [R1+0x84] ;  /* 0x0000840001107983 */ /* 0x000ea80000300800 */
[----:B------:R-:W2:Y:S04]  /*215c0*/  LDL.LU R17, [R1+0x8c] ;  /* 0x00008c0001117983 */ /* 0x000ea80000300800 */
[----:B------:R0:W-:Y:S04]  /*215d0*/  STL [R1+0x17c8], R0 ;  /* 0x0017c80001007387 */ /* 0x0001e80000100800 */
[----:B------:R-:W2:Y:S04]  /*215e0*/  LDL.LU R18, [R1+0x94] ;  /* 0x0000940001127983 */ /* 0x000ea80000300800 */
[----:B------:R-:W2:Y:S01]  /*215f0*/  LDL.LU R19, [R1+0xa0] ;  /* 0x0000a00001137983 */ /* 0x000ea20000300800 */
[----:B0-----:R-:W-:-:S05]  /*21600*/  IMAD R0, R14, UR4, RZ ;  /* 0x000000040e007c24 */ /* 0x001fca000f8e02ff */
[----:B------:R-:W-:Y:S04]  /*21610*/  STL [R1], R0 ;  /* 0x0000000001007387 */ /* 0x000fe80000100800 */
[----:B------:R-:W2:Y:S04]  /*21620*/  LDL.LU R20, [R1+0xa8] ;  /* 0x0000a80001147983 */ /* 0x000ea80000300800 */
[----:B------:R-:W-:Y:S01]  /*21630*/  STL [R1+0x17e4], R6 ;  /* 0x0017e40601007387 */ /* 0x000fe20000100800 */
[----:B---3--:R-:W-:-:S03]  /*21640*/  IMAD R7, R21, UR4, RZ ;  /* 0x0000000415077c24 */ /* 0x008fc6000f8e02ff */
[----:B------:R-:W3:Y:S04]  /*21650*/  LDL.LU R21, [R1+0xc4] ;  /* 0x0000c40001157983 */ /* 0x000ee80000300800 */
[----:B------:R-:W-:Y:S01]  /*21660*/  STL [R1+0x17e8], R7 ;  /* 0x0017e80701007387 */ /* 0x000fe20000100800 */
[----:B----4-:R-:W-:-:S03]  /*21670*/  IMAD R8, R22, UR4, RZ ;  /* 0x0000000416087c24 */ /* 0x010fc6000f8e02ff */
[----:B------:R-:W4:Y:S04]  /*21680*/  LDL.LU R22, [R1+0xfc] ;  /* 0x0000fc0001167983 */ /* 0x000f280000300800 */
[----:B------:R-:W-:Y:S01]  /*21690*/  STL [R1+0x17ec], R8 ;  /* 0x0017ec0801007387 */ /* 0x000fe20000100800 */
[----:B------:R-:W-:-:S03]  /*216a0*/  IMAD R9, R23, UR4, RZ ;  /* 0x0000000417097c24 */ /* 0x000fc6000f8e02ff */
[----:B------:R-:W4:Y:S04]  /*216b0*/  LDL.LU R23, [R1+0x104] ;  /* 0x0001040001177983 */ /* 0x000f280000300800 */
[----:B------:R-:W-:Y:S01]  /*216c0*/  STL [R1+0x17f0], R9 ;  /* 0x0017f00901007387 */ /* 0x000fe20000100800 */
[----:B------:R-:W-:-:S03]  /*216d0*/  IMAD R10, R24, UR4, RZ ;  /* 0x00000004180a7c24 */ /* 0x000fc6000f8e02ff */
[----:B------:R-:W4:Y:S01]  /*216e0*/  LDL.LU R24, [R1+0x108] ;  /* 0x0001080001187983 */ /* 0x000f220000300800 */
[----:B------:R-:W-:-:S03]  /*216f0*/  IMAD R11, R13, UR4, RZ ;  /* 0x000000040d0b7c24 */ /* 0x000fc6000f8e02ff */
[----:B------:R-:W-:Y:S04]  /*21700*/  STL [R1+0x17f4], R10 ;  /* 0x0017f40a01007387 */ /* 0x000fe80000100800 */
[----:B------:R-:W-:Y:S01]  /*21710*/  STL [R1+0x17f8], R11 ;  /* 0x0017f80b01007387 */ /* 0x000fe20000100800 */
[----:B------:R-:W-:Y:S02]  /*21720*/  IMAD R12, R27, UR4, RZ ;  /* 0x000000041b0c7c24 */ /* 0x000fe4000f8e02ff */
[----:B------:R-:W-:-:S03]  /*21730*/  IMAD R13, R26, UR4, RZ ;  /* 0x000000041a0d7c24 */ /* 0x000fc6000f8e02ff */
[----:B------:R-:W-:Y:S01]  /*21740*/  STL [R1+0x17fc], R12 ;  /* 0x0017fc0c01007387 */ /* 0x000fe20000100800 */
[----:B------:R-:W-:-:S03]  /*21750*/  IMAD R14, R25, UR4, RZ ;  /* 0x00000004190e7c24 */ /* 0x000fc6000f8e02ff */
[----:B------:R-:W-:Y:S04]  /*21760*/  STL [R1+0x17cc], R13 ;  /* 0x0017cc0d01007387 */ /* 0x000fe80000100800 */
[----:B------:R-:W-:Y:S01]  /*21770*/  STL [R1+0x1800], R14 ;  /* 0x0018000e01007387 */ /* 0x000fe20000100800 */
[----:B--2---:R-:W-:Y:S02]  /*21780*/  IMAD R15, R15, UR4, RZ ;  /* 0x000000040f0f7c24 */ /* 0x004fe4000f8e02ff */
[----:B------:R-:W-:-:S03]  /*21790*/  IMAD R16, R16, UR4, RZ ;  /* 0x0000000410107c24 */ /* 0x000fc6000f8e02ff */
[----:B------:R-:W-:Y:S01]  /*217a0*/  STL [R1+0x1804], R15 ;  /* 0x0018040f01007387 */ /* 0x000fe20000100800 */
[----:B------:R-:W-:-:S03]  /*217b0*/  IMAD R17, R17, UR4, RZ ;  /* 0x0000000411117c24 */ /* 0x000fc6000f8e02ff */
[----:B------:R-:W-:Y:S01]  /*217c0*/  STL [R1+0x1808], R16 ;  /* 0x0018081001007387 */ /* 0x000fe20000100800 */
[----:B------:R-:W-:-:S03]  /*217d0*/  IMAD R18, R18, UR4, RZ ;  /* 0x0000000412127c24 */ /* 0x000fc6000f8e02ff */
[----:B------:R-:W-:Y:S01]  /*217e0*/  STL [R1+0x180c], R17 ;  /* 0x00180c1101007387 */ /* 0x000fe20000100800 */
[----:B------:R-:W-:-:S03]  /*217f0*/  IMAD R19, R19, UR4, RZ ;  /* 0x0000000413137c24 */ /* 0x000fc6000f8e02ff */
[----:B------:R-:W-:Y:S04]  /*21800*/  STL [R1+0x1810], R18 ;  /* 0x0018101201007387 */ /* 0x000fe80000100800 */
[----:B------:R-:W-:Y:S04]  /*21810*/  STL [R1+0x1814], R19 ;  /* 0x0018141301007387 */ /* 0x000fe80000100800 */
[----:B------:R-:W2:Y:S01]  /*21820*/  LDL.LU R25, [R1+0x10c] ;  /* 0x00010c0001197983 */ /* 0x000ea20000300800 */
[----:B------:R-:W-:-:S05]  /*21830*/  IMAD R20, R20, UR4, RZ ;  /* 0x0000000414147c24 */ /* 0x000fca000f8e02ff */
[----:B------:R-:W-:Y:S01]  /*21840*/  STL [R1+0x1818], R20 ;  /* 0x0018181401007387 */ /* 0x000fe20000100800 */
[----:B---3--:R-:W-:-:S05]  /*21850*/  IMAD R21, R21, UR4, RZ ;  /* 0x0000000415157c24 */ /* 0x008fca000f8e02ff */
[----:B------:R0:W-:Y:S01]  /*21860*/  STL [R1+0x181c], R21 ;  /* 0x00181c1501007387 */ /* 0x0001e20000100800 */
[----:B----4-:R-:W-:-:S03]  /*21870*/  IMAD R22, R22, UR4, RZ ;  /* 0x0000000416167c24 */ /* 0x010fc6000f8e02ff */
[----:B------:R-:W3:Y:S04]  /*21880*/  LDL.LU R26, [R1+0x114] ;  /* 0x00011400011a7983 */ /* 0x000ee80000300800 */
[----:B------:R1:W-:Y:S01]  /*21890*/  STL [R1+0x1820], R22 ;  /* 0x0018201601007387 */ /* 0x0003e20000100800 */
[----:B------:R-:W-:-:S03]  /*218a0*/  IMAD R23, R23, UR4, RZ ;  /* 0x0000000417177c24 */ /* 0x000fc6000f8e02ff */
[----:B------:R-:W4:Y:S04]  /*218b0*/  LDL.LU R27, [R1+0x118] ;  /* 0x00011800011b7983 */ /* 0x000f280000300800 */
[----:B------:R-:W4:Y:S04]  /*218c0*/  LDL.LU R28, [R1+0x11c] ;  /* 0x00011c00011c7983 */ /* 0x000f280000300800 */
[----:B------:R-:W-:Y:S04]  /*218d0*/  STL [R1+0x1824], R23 ;  /* 0x0018241701007387 */ /* 0x000fe80000100800 */
[----:B------:R-:W4:Y:S04]  /*218e0*/  LDL.LU R29, [R1+0x120] ;  /* 0x00012000011d7983 */ /* 0x000f280000300800 */
[----:B0-----:R-:W1:Y:S04]  /*218f0*/  LDL.LU R21, [R1+0x128] ;  /* 0x0001280001157983 */ /* 0x001e680000300800 */
        /* <DEDUP_REMOVED lines=17> */
[----:B------:R-:W-:-:S05]  /*21a10*/  IMAD R24, R24, UR4, RZ ;  /* 0x0000000418187c24 */ /* 0x000fca000f8e02ff */
[----:B------:R-:W-:Y:S04]  /*21a20*/  STL [R1+0x1828], R24 ;  /* 0x0018281801007387 */ /* 0x000fe80000100800 */
[----:B------:R-:W4:Y:S04]  /*21a30*/  LDL.LU R5, [R1+0x25c] ;  /* 0x00025c0001057983 */ /* 0x000f280000300800 */
[----:B------:R-:W4:Y:S01]  /*21a40*/  LDL.LU R2, [R1+0x260] ;  /* 0x0002600001027983 */ /* 0x000f220000300800 */
[----:B--2---:R-:W-:-:S05]  /*21a50*/  IMAD R25, R25, UR4, RZ ;  /* 0x0000000419197c24 */ /* 0x004fca000f8e02ff */
[----:B------:R-:W-:Y:S04]  /*21a60*/  STL [R1+0x182c], R25 ;  /* 0x00182c1901007387 */ /* 0x000fe80000100800 */
[----:B------:R-:W2:Y:S01]  /*21a70*/  LDL.LU R4, [R1+0x264] ;  /* 0x0002640001047983 */ /* 0x000ea20000300800 */
[----:B---3--:R-:W-:Y:S02]  /*21a80*/  IMAD R26, R26, UR4, RZ ;  /* 0x000000041a1a7c24 */ /* 0x008fe4000f8e02ff */
[----:B----4-:R-:W-:-:S03]  /*21a90*/  IMAD R27, R27, UR4, RZ ;  /* 0x000000041b1b7c24 */ /* 0x010fc6000f8e02ff */
[----:B------:R-:W-:Y:S01]  /*21aa0*/  STL [R1+0x1830], R26 ;  /* 0x0018301a01007387 */ /* 0x000fe20000100800 */
[----:B------:R-:W-:-:S03]  /*21ab0*/  IMAD R28, R28, UR4, RZ ;  /* 0x000000041c1c7c24 */ /* 0x000fc6000f8e02ff */
[----:B------:R-:W-:Y:S01]  /*21ac0*/  STL [R1+0x1834], R27 ;  /* 0x0018341b01007387 */ /* 0x000fe20000100800 */
[----:B------:R-:W-:-:S03]  /*21ad0*/  IMAD R29, R29, UR4, RZ ;  /* 0x000000041d1d7c24 */ /* 0x000fc6000f8e02ff */
[----:B------:R-:W-:Y:S01]  /*21ae0*/  STL [R1+0x1838], R28 ;  /* 0x0018381c01007387 */ /* 0x000fe20000100800 */
[----:B-1----:R-:W-:-:S03]  /*21af0*/  IMAD R22, R21, UR4, RZ ;  /* 0x0000000415167c24 */ /* 0x002fc6000f8e02ff */
[----:B------:R0:W-:Y:S01]  /*21b00*/  STL [R1+0x183c], R29 ;  /* 0x00183c1d01007387 */ /* 0x0001e20000100800 */
[----:B------:R-:W-:-:S03]  /*21b10*/  IMAD R21, R20, UR4, RZ ;  /* 0x0000000414157c24 */ /* 0x000fc6000f8e02ff */
[----:B------:R-:W-:Y:S01]  /*21b20*/  STL [R1+0x4], R22 ;  /* 0x0000041601007387 */ /* 0x000fe20000100800 */
        /* <DEDUP_REMOVED lines=31> */
[----:B------:R-:W3:Y:S04]  /*21d20*/  LDL.LU R3, [R1+0x268] ;  /* 0x0002680001037983 */ /* 0x000ee80000300800 */
[----:B------:R-:W-:Y:S04]  /*21d30*/  STL [R1+0x104], R6 ;  /* 0x0001040601007387 */ /* 0x000fe80000100800 */
[----:B------:R1:W-:Y:S01]  /*21d40*/  STL [R1+0x108], R0 ;  /* 0x0001080001007387 */ /* 0x0003e20000100800 */
[----:B------:R-:W-:-:S03]  /*21d50*/  IMAD R5, R5, UR4, RZ ;  /* 0x0000000405057c24 */ /* 0x000fc6000f8e02ff */
[----:B0-----:R-:W4:Y:S04]  /*21d60*/  LDL.LU R29, [R1+0x280] ;  /* 0x00028000011d7983 */ /* 0x001f280000300800 */
[----:B------:R-:W-:Y:S01]  /*21d70*/  STL [R1+0x10c], R5 ;  /* 0x00010c0501007387 */ /* 0x000fe20000100800 */
[----:B-1----:R-:W-:-:S03]  /*21d80*/  IMAD R0, R2, UR4, RZ ;  /* 0x0000000402007c24 */ /* 0x002fc6000f8e02ff */
[----:B------:R-:W4:Y:S04]  /*21d90*/  LDL.LU R2, [R1+0x290] ;  /* 0x0002900001027983 */ /* 0x000f280000300800 */
[----:B------:R2:W-:Y:S04]  /*21da0*/  STL [R1+0x114], R0 ;  /* 0x0001140001007387 */ /* 0x0005e80000100800 */
[----:B------:R-:W4:Y:S04]  /*21db0*/  LDL.LU R28, [R1+0x29c] ;  /* 0x00029c00011c7983 */ /* 0x000f280000300800 */
[----:B------:R-:W4:Y:S01]  /*21dc0*/  LDL.LU R27, [R1+0x2a0] ;  /* 0x0002a000011b7983 */ /* 0x000f220000300800 */
[----:B--2---:R-:W-:-:S05]  /*21dd0*/  IMAD R0, R4, UR4, RZ ;  /* 0x0000000404007c24 */ /* 0x004fca000f8e02ff */
[----:B------:R0:W-:Y:S04]  /*21de0*/  STL [R1+0x118], R0 ;  /* 0x0001180001007387 */ /* 0x0001e80000100800 */
[----:B------:R-:W2:Y:S04]  /*21df0*/  LDL.LU R26, [R1+0x2a4] ;  /* 0x0002a400011a7983 */ /* 0x000ea80000300800 */
        /* <DEDUP_REMOVED lines=20> */
[----:B0-----:R-:W2:Y:S04]  /*21f40*/  LDL.LU R0, [R1+0x308] ;  /* 0x0003080001007983 */ /* 0x001ea80000300800 */
[----:B------:R-:W2:Y:S04]  /*21f50*/  LDL.LU R4, [R1+0x30c] ;  /* 0x00030c0001047983 */ /* 0x000ea80000300800 */
[----:B------:R-:W2:Y:S01]  /*21f60*/  LDL.LU R5, [R1+0x310] ;  /* 0x0003100001057983 */ /* 0x000ea20000300800 */
[----:B---3--:R-:W-:-:S05]  /*21f70*/  IMAD R3, R3, UR4, RZ ;  /* 0x0000000403037c24 */ /* 0x008fca000f8e02ff */
[----:B------:R0:W-:Y:S04]  /*21f80*/  STL [R1+0x11c], R3 ;  /* 0x00011c0301007387 */ /* 0x0001e80000100800 */
[----:B0-----:R-:W3:Y:S01]  /*21f90*/  LDL.LU R3, [R1+0x314] ;  /* 0x0003140001037983 */ /* 0x001ee20000300800 */
[----:B----4-:R-:W-:-:S05]  /*21fa0*/  IMAD R29, R29, UR4, RZ ;  /* 0x000000041d1d7c24 */ /* 0x010fca000f8e02ff */
[----:B------:R0:W-:Y:S02]  /*21fb0*/  STL [R1+0x120], R29 ;  /* 0x0001201d01007387 */ /* 0x0001e40000100800 */
[----:B0-----:R-:W-:Y:S02]  /*21fc0*/  IMAD R29, R2, UR4, RZ ;  /* 0x00000004021d7c24 */ /* 0x001fe4000f8e02ff */
[----:B------:R-:W4:Y:S04]  /*21fd0*/  LDL.LU R2, [R1+0x318] ;  /* 0x0003180001027983 */ /* 0x000f280000300800 */
[----:B------:R0:W-:Y:S02]  /*21fe0*/  STL [R1+0x128], R29 ;  /* 0x0001281d01007387 */ /* 0x0001e40000100800 */
[----:B0-----:R-:W-:-:S02]  /*21ff0*/  IMAD R29, R28, UR4, RZ ;  /* 0x000000041c1d7c24 */ /* 0x001fc4000f8e02ff */
[----:B------:R-:W-:-:S03]  /*22000*/  IMAD R28, R27, UR4, RZ ;  /* 0x000000041b1c7c24 */ /* 0x000fc6000f8e02ff */
[----:B------:R0:W-:Y:S04]  /*22010*/  STL [R1+0x12c], R29 ;  /* 0x00012c1d01007387 */ /* 0x0001e80000100800 */
        /* <DEDUP_REMOVED lines=45> */
[----:B------:R-:W2:Y:S01]  /*222f0*/  LDL.LU R4, [R1+0x320] ;  /* 0x0003200001047983 */ /* 0x000ea20000300800 */
[----:B------:R-:W-:-:S03]  /*22300*/  IMAD R5, R5, UR4, RZ ;  /* 0x0000000405057c24 */ /* 0x000fc6000f8e02ff */
[----:B------:R-:W-:Y:S04]  /*22310*/  STL [R1+0x29c], R6 ;  /* 0x00029c0601007387 */ /* 0x000fe80000100800 */
[----:B------:R3:W-:Y:S04]  /*22320*/  STL [R1+0x2a0], R0 ;  /* 0x0002a00001007387 */ /* 0x0007e80000100800 */
[----:B0-----:R-:W2:Y:S04]  /*22330*/  LDL.LU R29, [R1+0x324] ;  /* 0x00032400011d7983 */ /* 0x001ea80000300800 */
[----:B------:R-:W-:Y:S01]  /*22340*/  STL [R1+0x2a4], R5 ;  /* 0x0002a40501007387 */ /* 0x000fe20000100800 */
[----:B---3--:R-:W-:-:S03]  /*22350*/  IMAD R0, R3, UR4, RZ ;  /* 0x0000000403007c24 */ /* 0x008fc6000f8e02ff */
[----:B------:R-:W3:Y:S04]  /*22360*/  LDL.LU R3, [R1+0x328] ;  /* 0x0003280001037983 */ /* 0x000ee80000300800 */
[----:B------:R4:W-:Y:S04]  /*22370*/  STL [R1+0x2a8], R0 ;  /* 0x0002a80001007387 */ /* 0x0009e80000100800 */
[----:B------:R-:W3:Y:S04]  /*22380*/  LDL.LU R28, [R1+0x32c] ;  /* 0x00032c00011c7983 */ /* 0x000ee80000300800 */
[----:B------:R-:W3:Y:S01]  /*22390*/  LDL.LU R27, [R1+0x330] ;  /* 0x00033000011b7983 */ /* 0x000ee20000300800 */
[----:B----4-:R-:W-:-:S05]  /*223a0*/  IMAD R0, R2, UR4, RZ ;  /* 0x0000000402007c24 */ /* 0x010fca000f8e02ff */
[----:B------:R0:W-:Y:S04]  /*223b0*/  STL [R1+0x2b0], R0 ;  /* 0x0002b00001007387 */ /* 0x0001e80000100800 */
        /* <DEDUP_REMOVED lines=21> */
[----:B0-----:R-:W4:Y:S04]  /*22510*/  LDL.LU R0, [R1+0x3e4] ;  /* 0x0003e40001007983 */ /* 0x001f280000300800 */
[----:B------:R-:W4:Y:S04]  /*22520*/  LDL.LU R2, [R1+0x3e8] ;  /* 0x0003e80001027983 */ /* 0x000f280000300800 */
[----:B------:R-:W4:Y:S01]  /*22530*/  LDL.LU R5, [R1+0x3ec] ;  /* 0x0003ec0001057983 */ /* 0x000f220000300800 */
[----:B--2---:R-:W-:-:S05]  /*22540*/  IMAD R4, R4, UR4, RZ ;  /* 0x0000000404047c24 */ /* 0x004fca000f8e02ff */
[----:B------:R0:W-:Y:S01]  /*22550*/  STL [R1+0x2b8], R4 ;  /* 0x0002b80401007387 */ /* 0x0001e20000100800 */
[----:B------:R-:W-:-:S03]  /*22560*/  IMAD R29, R29, UR4, RZ ;  /* 0x000000041d1d7c24 */ /* 0x000fc6000f8e02ff */
[----:B0-----:R-:W2:Y:S04]  /*22570*/  LDL.LU R4, [R1+0x3f4] ;  /* 0x0003f40001047983 */ /* 0x001ea80000300800 */
[----:B------:R3:W-:Y:S02]  /*22580*/  STL [R1+0x2c0], R29 ;  /* 0x0002c01d01007387 */ /* 0x0007e40000100800 */
[----:B---3--:R-:W-:Y:S02]  /*22590*/  IMAD R29, R3, UR4, RZ ;  /* 0x00000004031d7c24 */ /* 0x008fe4000f8e02ff */
[----:B------:R-:W3:Y:S04]  /*225a0*/  LDL.LU R3, [R1+0x3f8] ;  /* 0x0003f80001037983 */ /* 0x000ee80000300800 */
[----:B------:R0:W-:Y:S02]  /*225b0*/  STL [R1+0x2c4], R29 ;  /* 0x0002c41d01007387 */ /* 0x0001e40000100800 */
[----:B0-----:R-:W-:-:S02]  /*225c0*/  IMAD R29, R28, UR4, RZ ;  /* 0x000000041c1d7c24 */ /* 0x001fc4000f8e02ff */
[----:B------:R-:W-:-:S03]  /*225d0*/  IMAD R28, R27, UR4, RZ ;  /* 0x000000041b1c7c24 */ /* 0x000fc6000f8e02ff */
[----:B------:R0:W-:Y:S01]  /*225e0*/  STL [R1+0x2cc], R29 ;  /* 0x0002cc1d01007387 */ /* 0x0001e20000100800 */
[----:B----4-:R-:W-:-:S03]  /*225f0*/  IMAD R27, R26, UR4, RZ ;  /* 0x000000041a1b7c24 */ /* 0x010fc6000f8e02ff */
        /* <DEDUP_REMOVED lines=44> */
[----:B------:R-:W4:Y:S01]  /*228c0*/  LDL.LU R2, [R1+0x3fc] ;  /* 0x0003fc0001027983 */ /* 0x000f220000300800 */
[----:B------:R-:W-:-:S03]  /*228d0*/  IMAD R5, R5, UR4, RZ ;  /* 0x0000000405057c24 */ /* 0x000fc6000f8e02ff */
[----:B------:R-:W-:Y:S04]  /*228e0*/  STL [R1+0x32c], R6 ;  /* 0x00032c0601007387 */ /* 0x000fe80000100800 */
[----:B------:R2:W-:Y:S04]  /*228f0*/  STL [R1+0x330], R0 ;  /* 0x0003300001007387 */ /* 0x0005e80000100800 */
[----:B0-----:R-:W4:Y:S04]  /*22900*/  LDL.LU R29, [R1+0x400] ;  /* 0x00040000011d7983 */ /* 0x001f280000300800 */
[----:B------:R-:W-:Y:S01]  /*22910*/  STL [R1+0x334], R5 ;  /* 0x0003340501007387 */ /* 0x000fe20000100800 */
[----:B--2---:R-:W-:-:S03]  /*22920*/  IMAD R0, R4, UR4, RZ ;  /* 0x0000000404007c24 */ /* 0x004fc6000f8e02ff */
[----:B------:R-:W2:Y:S04]  /*22930*/  LDL.LU R4, [R1+0x404] ;  /* 0x0004040001047983 */ /* 0x000ea80000300800 */
[----:B------:R3:W-:Y:S04]  /*22940*/  STL [R1+0x338], R0 ;  /* 0x0003380001007387 */ /* 0x0007e80000100800 */
[----:B------:R-:W2:Y:S04]  /*22950*/  LDL.LU R28, [R1+0x408] ;  /* 0x00040800011c7983 */ /* 0x000ea80000300800 */
[----:B------:R-:W2:Y:S01]  /*22960*/  LDL.LU R27, [R1+0x40c] ;  /* 0x00040c00011b7983 */ /* 0x000ea20000300800 */
[----:B---3--:R-:W-:-:S05]  /*22970*/  IMAD R0, R3, UR4, RZ ;  /* 0x0000000403007c24 */ /* 0x008fca000f8e02ff */
[----:B------:R0:W-:Y:S04]  /*22980*/  STL [R1+0x34c], R0 ;  /* 0x00034c0001007387 */ /* 0x0001e80000100800 */
[----:B------:R-:W3:Y:S04]  /*22990*/  LDL.LU R26, [R1+0x410] ;  /* 0x00041000011a7983 */ /* 0x000ee80000300800 */
        /* <DEDUP_REMOVED lines=20> */
[----:B0-----:R-:W3:Y:S04]  /*22ae0*/  LDL.LU R0, [R1+0x54c] ;  /* 0x00054c0001007983 */ /* 0x001ee80000300800 */
[----:B------:R-:W3:Y:S04]  /*22af0*/  LDL.LU R3, [R1+0x548] ;  /* 0x0005480001037983 */ /* 0x000ee80000300800 */
[----:B------:R-:W3:Y:S01]  /*22b00*/  LDL.LU R5, [R1+0x570] ;  /* 0x0005700001057983 */ /* 0x000ee20000300800 */
[----:B----4-:R-:W-:-:S05]  /*22b10*/  IMAD R2, R2, UR4, RZ ;  /* 0x0000000402027c24 */ /* 0x010fca000f8e02ff */
[----:B------:R0:W-:Y:S01]  /*22b20*/  STL [R1+0x374], R2 ;  /* 0x0003740201007387 */ /* 0x0001e20000100800 */
[----:B------:R-:W-:-:S03]  /*22b30*/  IMAD R29, R29, UR4, RZ ;  /* 0x000000041d1d7c24 */ /* 0x000fc6000f8e02ff */
[----:B0-----:R-:W4:Y:S04]  /*22b40*/  LDL.LU R2, [R1+0x56c] ;  /* 0x00056c0001027983 */ /* 0x001f280000300800 */
[----:B------:R2:W-:Y:S02]  /*22b50*/  STL [R1+0x390], R29 ;  /* 0x0003901d01007387 */ /* 0x0005e40000100800 */
[----:B--2---:R-:W-:Y:S02]  /*22b60*/  IMAD R29, R4, UR4, RZ ;  /* 0x00000004041d7c24 */ /* 0x004fe4000f8e02ff */
[----:B------:R-:W2:Y:S04]  /*22b70*/  LDL.LU R4, [R1+0x578] ;  /* 0x0005780001047983 */ /* 0x000ea80000300800 */
[----:B------:R0:W-:Y:S02]  /*22b80*/  STL [R1+0x394], R29 ;  /* 0x0003941d01007387 */ /* 0x0001e40000100800 */
[----:B0-----:R-:W-:-:S02]  /*22b90*/  IMAD R29, R28, UR4, RZ ;  /* 0x000000041c1d7c24 */ /* 0x001fc4000f8e02ff */
[----:B------:R-:W-:-:S03]  /*22ba0*/  IMAD R28, R27, UR4, RZ ;  /* 0x000000041b1c7c24 */ /* 0x000fc6000f8e02ff */
[----:B------:R0:W-:Y:S04]  /*22bb0*/  STL [R1+0x398], R29 ;  /* 0x0003981d01007387 */ /* 0x0001e80000100800 */
[----:B------:R-:W-:Y:S01]  /*22bc0*/  STL [R1+0x39c], R28 ;  /* 0x00039c1c01007387 */ /* 0x000fe20000100800 */
[----:B---3--:R-:W-:Y:S02]  /*22bd0*/  IMAD R27, R26, UR4, RZ ;  /* 0x000000041a1b7c24 */ /* 0x008fe4000f8e02ff */
        /* <DEDUP_REMOVED lines=43> */
[----:B------:R-:W3:Y:S01]  /*22e90*/  LDL.LU R3, [R1+0x574] ;  /* 0x0005740001037983 */ /* 0x000ee20000300800 */
[----:B------:R-:W-:-:S03]  /*22ea0*/  IMAD R5, R5, UR4, RZ ;  /* 0x0000000405057c24 */ /* 0x000fc6000f8e02ff */
[----:B------:R-:W-:Y:S04]  /*22eb0*/  STL [R1+0x408], R6 ;  /* 0x0004080601007387 */ /* 0x000fe80000100800 */
[----:B------:R4:W-:Y:S04]  /*22ec0*/  STL [R1+0x40c], R0 ;  /* 0x00040c0001007387 */ /* 0x0009e80000100800 */
[----:B0-----:R-:W3:Y:S04]  /*22ed0*/  LDL.LU R29, [R1+0x568] ;  /* 0x00056800011d7983 */ /* 0x001ee80000300800 */
[----:B------:R-:W-:Y:S01]  /*22ee0*/  STL [R1+0x410], R5 ;  /* 0x0004100501007387 */ /* 0x000fe20000100800 */
[----:B----4-:R-:W-:-:S03]  /*22ef0*/  IMAD R0, R2, UR4, RZ ;  /* 0x0000000402007c24 */ /* 0x010fc6000f8e02ff */
        /* <DEDUP_REMOVED lines=33> */
[----:B------:R-:W-:-:S05]  /*23110*/  IMAD R29, R29, UR4, RZ ;  /* 0x000000041d1d7c24 */ /* 0x000fca000f8e02ff */
[----:B------:R4:W-:Y:S02]  /*23120*/  STL [R1+0x420], R29 ;  /* 0x0004201d01007387 */ /* 0x0009e40000100800 */
[----:B----4-:R-:W-:Y:S02]  /*23130*/  IMAD R29, R2, UR4, RZ ;  /* 0x00000004021d7c24 */ /* 0x010fe4000f8e02ff */
        /* <DEDUP_REMOVED lines=985> */
[----:B------:R-:W-:Y:S04]  /*26ed0*/  STL [R1+0xc0], R2 ;  /* 0x0000c00201007387 */ /* 0x000fe80000100800 */
[----:B-1----:R-:W4:Y:S01]  /*26ee0*/  LDL.LU R13, [R1+0xac] ;  /* 0x0000ac00010d7983 */ /* 0x002f220000300800 */
[----:B--2---:R-:W-:-:S05]  /*26ef0*/  IMAD R0, R4, UR4, RZ ;  /* 0x0000000404007c24 */ /* 0x004fca000f8e02ff */
        /* <DEDUP_REMOVED lines=28> */
[----:B0-----:R-:W3:Y:S01]  /*270c0*/  LDL.LU R0, [R1+0x10] ;  /* 0x0000100001007983 */ /* 0x001ee20000300800 */
[----:B----4-:R-:W-:-:S05]  /*270d0*/  IMAD R5, R5, UR4, RZ ;  /* 0x0000000405057c24 */ /* 0x010fca000f8e02ff */
[----:B------:R0:W-:Y:S01]  /*270e0*/  STL [R1+0xb8], R5 ;  /* 0x0000b80501007387 */ /* 0x0001e20000100800 */
[----:B------:R-:W-:-:S03]  /*270f0*/  IMAD R29, R29, UR8, RZ ;  /* 0x000000081d1d7c24 */ /* 0x000fc6000f8e02ff */
[----:B0-----:R-:W4:Y:S01]  /*27100*/  LDL.LU R5, [R1+0x8] ;  /* 0x0000080001057983 */ /* 0x001f220000300800 */
[----:B------:R-:W-:-:S03]  /*27110*/  IMAD R13, R13, UR4, RZ ;  /* 0x000000040d0d7c24 */ /* 0x000fc6000f8e02ff */
[----:B------:R0:W-:Y:S04]  /*27120*/  STL [R1+0xb0], R29 ;  /* 0x0000b01d01007387 */ /* 0x0001e80000100800 */
[----:B0-----:R-:W4:Y:S04]  /*27130*/  LDL.LU R29, [R1+0x183c] ;  /* 0x00183c00011d7983 */ /* 0x001f280000300800 */
[----:B------:R0:W-:Y:S04]  /*27140*/  STL [R1+0xac], R13 ;  /* 0x0000ac0d01007387 */ /* 0x0001e80000100800 */
[----:B0-----:R-:W4:Y:S01]  /*27150*/  LDL.LU R13, [R1] ;  /* 0x00000000010d7983 */ /* 0x001f220000300800 */
[----:B--2---:R-:W-:-:S02]  /*27160*/  IMAD R28, R28, UR4, RZ ;  /* 0x000000041c1c7c24 */ /* 0x004fc4000f8e02ff */
[----:B------:R-:W-:-:S03]  /*27170*/  IMAD R27, R27, UR4, RZ ;  /* 0x000000041b1b7c24 */ /* 0x000fc6000f8e02ff */
[----:B------:R0:W-:Y:S04]  /*27180*/  STL [R1+0xa4], R28 ;  /* 0x0000a41c01007387 */ /* 0x0001e80000100800 */
[----:B0-----:R-:W2:Y:S04]  /*27190*/  LDL.LU R28, [R1+0x1838] ;  /* 0x00183800011c7983 */ /* 0x001ea80000300800 */
[----:B------:R0:W-:Y:S04]  /*271a0*/  STL [R1+0x9c], R27 ;  /* 0x00009c1b01007387 */ /* 0x0001e80000100800 */
[----:B0-----:R-:W2:Y:S01]  /*271b0*/  LDL.LU R27, [R1+0x1834] ;  /* 0x00183400011b7983 */ /* 0x001ea20000300800 */
[----:B---3--:R-:W-:-:S02]  /*271c0*/  IMAD R26, R26, UR4, RZ ;  /* 0x000000041a1a7c24 */ /* 0x008fc4000f8e02ff */
[----:B------:R-:W-:-:S03]  /*271d0*/  IMAD R25, R25, UR4, RZ ;  /* 0x0000000419197c24 */ /* 0x000fc6000f8e02ff */
[----:B------:R0:W-:Y:S01]  /*271e0*/  STL [R1+0x98], R26 ;  /* 0x0000981a01007387 */ /* 0x0001e20000100800 */
[----:B------:R-:W-:Y:S02]  /*271f0*/  IMAD R24, R24, UR4, RZ ;  /* 0x0000000418187c24 */ /* 0x000fe4000f8e02ff */
[----:B------:R-:W-:Y:S01]  /*27200*/  IMAD R23, R23, UR4, RZ ;  /* 0x0000000417177c24 */ /* 0x000fe2000f8e02ff */
[----:B0-----:R-:W3:Y:S01]  /*27210*/  LDL.LU R26, [R1+0x1830] ;  /* 0x00183000011a7983 */ /* 0x001ee20000300800 */
[----:B------:R-:W-:-:S03]  /*27220*/  IMAD R22, R22, UR4, RZ ;  /* 0x0000000416167c24 */ /* 0x000fc6000f8e02ff */
[----:B------:R0:W-:Y:S01]  /*27230*/  STL [R1+0x90], R25 ;  /* 0x0000901901007387 */ /* 0x0001e20000100800 */
[----:B------:R-:W-:Y:S02]  /*27240*/  IMAD R21, R21, UR4, RZ ;  /* 0x0000000415157c24 */ /* 0x000fe4000f8e02ff */
[----:B------:R-:W-:Y:S01]  /*27250*/  IMAD R20, R20, UR4, RZ ;  /* 0x0000000414147c24 */ /* 0x000fe2000f8e02ff */
[----:B0-----:R-:W2:Y:S04]  /*27260*/  LDL.LU R25, [R1+0x182c] ;  /* 0x00182c0001197983 */ /* 0x001ea80000300800 */
[----:B------:R0:W-:Y:S01]  /*27270*/  STL [R1+0x88], R24 ;  /* 0x0000881801007387 */ /* 0x0001e20000100800 */
[----:B------:R-:W-:Y:S02]  /*27280*/  IMAD R19, R19, UR4, RZ ;  /* 0x0000000413137c24 */ /* 0x000fe4000f8e02ff */
[----:B------:R-:W-:Y:S01]  /*27290*/  IMAD R18, R18, UR4, RZ ;  /* 0x0000000412127c24 */ /* 0x000fe2000f8e02ff */
[----:B0-----:R-:W3:Y:S04]  /*272a0*/  LDL.LU R24, [R1+0x1828] ;  /* 0x0018280001187983 */ /* 0x001ee80000300800 */
[----:B------:R0:W-:Y:S01]  /*272b0*/  STL [R1+0x80], R23 ;  /* 0x0000801701007387 */ /* 0x0001e20000100800 */
[----:B------:R-:W-:-:S03]  /*272c0*/  IMAD R17, R17, UR4, RZ ;  /* 0x0000000411117c24 */ /* 0x000fc6000f8e02ff */
[----:B0-----:R-:W2:Y:S04]  /*272d0*/  LDL.LU R23, [R1+0x1824] ;  /* 0x0018240001177983 */ /* 0x001ea80000300800 */
[----:B------:R0:W-:Y:S01]  /*272e0*/  STL [R1+0x7c], R22 ;  /* 0x00007c1601007387 */ /* 0x0001e20000100800 */
[----:B------:R-:W-:-:S03]  /*272f0*/  IMAD R16, R16, UR4, RZ ;  /* 0x0000000410107c24 */ /* 0x000fc6000f8e02ff */
        /* <DEDUP_REMOVED lines=48> */
[----:B0-----:R-:W4:Y:S01]  /*27600*/  LDL.LU R3, [R1+0x17d8] ;  /* 0x0017d80001037983 */ /* 0x001f220000300800 */
[----:B------:R-:W-:-:S02]  /*27610*/  IMAD R0, R0, UR4, RZ ;  /* 0x0000000400007c24 */ /* 0x000fc4000f8e02ff */
[----:B----4-:R-:W-:-:S05]  /*27620*/  IMAD R3, R3, UR4, RZ ;  /* 0x0000000403037c24 */ /* 0x010fca000f8e02ff */
[----:B------:R0:W-:Y:S04]  /*27630*/  STL [R1+0x14], R3 ;  /* 0x0000140301007387 */ /* 0x0001e80000100800 */
[----:B0-----:R-:W4:Y:S04]  /*27640*/  LDL.LU R3, [R1+0x17d4] ;  /* 0x0017d40001037983 */ /* 0x001f280000300800 */
[----:B------:R0:W-:Y:S02]  /*27650*/  STL [R1+0x10], R0 ;  /* 0x0000100001007387 */ /* 0x0001e40000100800 */
[----:B0-----:R-:W-:Y:S01]  /*27660*/  IMAD R0, R5, UR4, RZ ;  /* 0x0000000405007c24 */ /* 0x001fe2000f8e02ff */
[----:B----4-:R-:W-:-:S05]  /*27670*/  LEA R5, P6, R13, R3, 0x1 ;  /* 0x000000030d057211 */ /* 0x010fca00078c08ff */
[----:B------:R2:W-:Y:S02]  /*27680*/  STL [R1+0x172c], R5 ;  /* 0x00172c0501007387 */ /* 0x0005e40000100800 */
[----:B--2---:R-:W-:-:S05]  /*27690*/  LEA R5, P0, R6, R3, 0x1 ;  /* 0x0000000306057211 */ /* 0x004fca00078008ff */
[----:B------:R3:W-:Y:S02]  /*276a0*/  STL [R1+0x1730], R5 ;  /* 0x0017300501007387 */ /* 0x0007e40000100800 */
[----:B---3--:R-:W-:-:S05]  /*276b0*/  LEA R5, P1, R7, R3, 0x1 ;  /* 0x0000000307057211 */ /* 0x008fca00078208ff */
[----:B------:R0:W-:Y:S02]  /*276c0*/  STL [R1+0x1734], R5 ;  /* 0x0017340501007387 */ /* 0x0001e40000100800 */
[----:B0-----:R-:W-:-:S05]  /*276d0*/  LEA R5, P2, R8, R3, 0x1 ;  /* 0x0000000308057211 */ /* 0x001fca00078408ff */
[----:B------:R0:W-:Y:S02]  /*276e0*/  STL [R1+0x1738], R5 ;  /* 0x0017380501007387 */ /* 0x0001e40000100800 */
[----:B0-----:R-:W-:-:S05]  /*276f0*/  LEA R5, P3, R9, R3, 0x1 ;  /* 0x0000000309057211 */ /* 0x001fca00078608ff */
[----:B------:R0:W-:Y:S02]  /*27700*/  STL [R1+0x173c], R5 ;  /* 0x00173c0501007387 */ /* 0x0001e40000100800 */
[----:B0-----:R-:W-:-:S05]  /*27710*/  LEA R5, P4, R10, R3, 0x1 ;  /* 0x000000030a057211 */ /* 0x001fca00078808ff */
[----:B------:R0:W-:Y:S02]  /*27720*/  STL [R1+0x1740], R5 ;  /* 0x0017400501007387 */ /* 0x0001e40000100800 */
[----:B0-----:R-:W-:-:S05]  /*27730*/  LEA R5, P5, R11, R3, 0x1 ;  /* 0x000000030b057211 */ /* 0x001fca00078a08ff */
[----:B------:R0:W-:Y:S04]  /*27740*/  STL [R1+0x1744], R5 ;  /* 0x0017440501007387 */ /* 0x0001e80000100800 */
[----:B0-----:R-:W2:Y:S02]  /*27750*/  LDL.LU R5, [R1+0x17d0] ;  /* 0x0017d00001057983 */ /* 0x001ea40000300800 */
[----:B--2---:R-:W-:-:S05]  /*27760*/  LEA.HI.X.SX32 R13, R13, R5, 0x1, P6 ;  /* 0x000000050d0d7211 */ /* 0x004fca00030f0eff */
[----:B------:R0:W-:Y:S02]  /*27770*/  STL [R1+0x1724], R13 ;  /* 0x0017240d01007387 */ /* 0x0001e40000100800 */
[----:B0-----:R-:W-:-:S05]  /*27780*/  LEA R13, P6, R12, R3, 0x1 ;  /* 0x000000030c0d7211 */ /* 0x001fca00078c08ff */
[----:B------:R0:W-:Y:S04]  /*27790*/  STL [R1+0x1728], R13 ;  /* 0x0017280d01007387 */ /* 0x0001e80000100800 */
[----:B0-----:R-:W2:Y:S01]  /*277a0*/  LDL.LU R13, [R1+0x17cc] ;  /* 0x0017cc00010d7983 */ /* 0x001ea20000300800 */
[----:B------:R-:W-:-:S05]  /*277b0*/  LEA.HI.X.SX32 R6, R6, R5, 0x1, P0 ;  /* 0x0000000506067211 */ /* 0x000fca00000f0eff */
[----:B------:R2:W-:Y:S01]  /*277c0*/  STL [R1+0x171c], R6 ;  /* 0x00171c0601007387 */ /* 0x0005e20000100800 */
[-C--:B------:R-:W-:Y:S02]  /*277d0*/  LEA.HI.X.SX32 R7, R7, R5.reuse, 0x1, P1 ;  /* 0x0000000507077211 */ /* 0x080fe400008f0eff */
[----:B------:R-:W-:Y:S02]  /*277e0*/  LEA.HI.X.SX32 R8, R8, R5, 0x1, P2 ;  /* 0x0000000508087211 */ /* 0x000fe400010f0eff */
[----:B--2---:R-:W-:-:S05]  /*277f0*/  LEA R6, P0, R13, R3, 0x1 ;  /* 0x000000030d067211 */ /* 0x004fca00078008ff */
[----:B------:R0:W-:Y:S04]  /*27800*/  STL [R1+0x1720], R6 ;  /* 0x0017200601007387 */ /* 0x0001e80000100800 */
[----:B------:R1:W-:Y:S01]  /*27810*/  STL [R1+0x1714], R7 ;  /* 0x0017140701007387 */ /* 0x0003e20000100800 */
[-C--:B0-----:R-:W-:Y:S02]  /*27820*/  LEA R6, P1, R14, R3.reuse, 0x1 ;  /* 0x000000030e067211 */ /* 0x081fe400078208ff */
[----:B-1----:R-:W-:-:S03]  /*27830*/  LEA R7, P2, R15, R3, 0x1 ;  /* 0x000000030f077211 */ /* 0x002fc600078408ff */
[----:B------:R0:W-:Y:S04]  /*27840*/  STL [R1+0x1718], R6 ;  /* 0x0017180601007387 */ /* 0x0001e80000100800 */
[----:B------:R1:W-:Y:S01]  /*27850*/  STL [R1+0x170c], R8 ;  /* 0x00170c0801007387 */ /* 0x0003e20000100800 */
[----:B0-----:R-:W-:-:S03]  /*27860*/  LEA.HI.X.SX32 R6, R9, R5, 0x1, P3 ;  /* 0x0000000509067211 */ /* 0x001fc600018f0eff */
[----:B------:R0:W-:Y:S01]  /*27870*/  STL [R1+0x1710], R7 ;  /* 0x0017100701007387 */ /* 0x0001e20000100800 */
[----:B-1----:R-:W-:-:S03]  /*27880*/  LEA R8, P3, R16, R3, 0x1 ;  /* 0x0000000310087211 */ /* 0x002fc600078608ff */
        /* <DEDUP_REMOVED lines=14> */
[----:B-1----:R-:W2:Y:S04]  /*27970*/  LDL.LU R6, [R1+0x4] ;  /* 0x0000040001067983 */ /* 0x002ea80000300800 */
[----:B------:R0:W-:Y:S04]  /*27980*/  STL [R1+0x16f0], R8 ;  /* 0x0016f00801007387 */ /* 0x0001e80000100800 */
[----:B------:R1:W-:Y:S01]  /*27990*/  STL [R1+0x16e4], R7 ;  /* 0x0016e40701007387 */ /* 0x0003e20000100800 */
[----:B0-----:R-:W-:Y:S02]  /*279a0*/  LEA R8, P0, R20, R3, 0x1 ;  /* 0x0000000314087211 */ /* 0x001fe400078008ff */
[----:B-1----:R-:W-:-:S03]  /*279b0*/  LEA.HI.X.SX32 R7, R14, R5, 0x1, P1 ;  /* 0x000000050e077211 */ /* 0x002fc600008f0eff */
[----:B------:R0:W-:Y:S01]  /*279c0*/  STL [R1+0x16e8], R8 ;  /* 0x0016e80801007387 */ /* 0x0001e20000100800 */
[----:B------:R-:W-:-:S03]  /*279d0*/  LEA R9, P1, R21, R3, 0x1 ;  /* 0x0000000315097211 */ /* 0x000fc600078208ff */
        /* <DEDUP_REMOVED lines=8> */
[----:B------:R-:W-:Y:S01]  /*27a60*/  STL [R1+0x16cc], R9 ;  /* 0x0016cc0901007387 */ /* 0x000fe20000100800 */
[----:B0-----:R-:W-:-:S03]  /*27a70*/  LEA.HI.X.SX32 R7, R17, R5, 0x1, P4 ;  /* 0x0000000511077211 */ /* 0x001fc600020f0eff */
[----:B------:R-:W3:Y:S04]  /*27a80*/  LDL.LU R17, [R1+0x3c] ;  /* 0x00003c0001117983 */ /* 0x000ee80000300800 */
[----:B------:R0:W-:Y:S04]  /*27a90*/  STL [R1+0x16d0], R8 ;  /* 0x0016d00801007387 */ /* 0x0001e80000100800 */
[----:B------:R1:W-:Y:S01]  /*27aa0*/  STL [R1+0x16c4], R7 ;  /* 0x0016c40701007387 */ /* 0x0003e20000100800 */
[----:B0-----:R-:W-:Y:S02]  /*27ab0*/  LEA R8, P4, R24, R3, 0x1 ;  /* 0x0000000318087211 */ /* 0x001fe400078808ff */
[----:B-1----:R-:W-:-:S02]  /*27ac0*/  LEA.HI.X.SX32 R7, R18, R5, 0x1, P5 ;  /* 0x0000000512077211 */ /* 0x002fc400028f0eff */
[----:B------:R-:W4:Y:S04]  /*27ad0*/  LDL.LU R18, [R1+0xc] ;  /* 0x00000c0001127983 */ /* 0x000f280000300800 */
[----:B------:R0:W-:Y:S04]  /*27ae0*/  STL [R1+0x16c8], R8 ;  /* 0x0016c80801007387 */ /* 0x0001e80000100800 */
[----:B------:R-:W3:Y:S04]  /*27af0*/  LDL.LU R16, [R1+0x54] ;  /* 0x0000540001107983 */ /* 0x000ee80000300800 */
[----:B------:R1:W-:Y:S01]  /*27b00*/  STL [R1+0x16bc], R7 ;  /* 0x0016bc0701007387 */ /* 0x0003e20000100800 */
[----:B0-----:R-:W-:-:S02]  /*27b10*/  LEA R8, P5, R25, R3, 0x1 ;  /* 0x0000000319087211 */ /* 0x001fc400078a08ff */
[-C--:B-1----:R-:W-:Y:S02]  /*27b20*/  LEA.HI.X.SX32 R7, R19, R5.reuse, 0x1, P6 ;  /* 0x0000000513077211 */ /* 0x082fe400030f0eff */
[----:B------:R-:W3:Y:S04]  /*27b30*/  LDL.LU R19, [R1+0x34] ;  /* 0x0000340001137983 */ /* 0x000ee80000300800 */
[----:B------:R-:W-:Y:S04]  /*27b40*/  STL [R1+0x16c0], R8 ;  /* 0x0016c00801007387 */ /* 0x000fe80000100800 */
[----:B------:R-:W3:Y:S04]  /*27b50*/  LDL.LU R15, [R1+0x68] ;  /* 0x00006800010f7983 */ /* 0x000ee80000300800 */
[----:B------:R0:W-:Y:S02]  /*27b60*/  STL [R1+0x16b4], R7 ;  /* 0x0016b40701007387 */ /* 0x0001e40000100800 */
[----:B0-----:R-:W-:-:S02]  /*27b70*/  LEA.HI.X.SX32 R7, R20, R5, 0x1, P0 ;  /* 0x0000000514077211 */ /* 0x001fc400000f0eff */
[----:B------:R-:W3:Y:S01]  /*27b80*/  LDL.LU R20, [R1+0x18] ;  /* 0x0000180001147983 */ /* 0x000ee20000300800 */
[----:B------:R-:W-:-:S05]  /*27b90*/  LEA R8, P6, R26, R3, 0x1 ;  /* 0x000000031a087211 */ /* 0x000fca00078c08ff */
[----:B------:R0:W-:Y:S04]  /*27ba0*/  STL [R1+0x16b8], R8 ;  /* 0x0016b80801007387 */ /* 0x0001e80000100800 */
[----:B------:R-:W3:Y:S04]  /*27bb0*/  LDL.LU R14, [R1+0x70] ;  /* 0x00007000010e7983 */ /* 0x000ee80000300800 */
[----:B------:R1:W-:Y:S01]  /*27bc0*/  STL [R1+0x16ac], R7 ;  /* 0x0016ac0701007387 */ /* 0x0003e20000100800 */
[----:B0-----:R-:W-:-:S03]  /*27bd0*/  LEA R8, P0, R27, R3, 0x1 ;  /* 0x000000031b087211 */ /* 0x001fc600078008ff */
[----:B------:R-:W3:Y:S01]  /*27be0*/  LDL.LU R13, [R1+0x78] ;  /* 0x00007800010d7983 */ /* 0x000ee20000300800 */
[----:B-1----:R-:W-:-:S03]  /*27bf0*/  LEA.HI.X.SX32 R7, R21, R5, 0x1, P1 ;  /* 0x0000000515077211 */ /* 0x002fc600008f0eff */
[----:B------:R0:W-:Y:S04]  /*27c00*/  STL [R1+0x16b0], R8 ;  /* 0x0016b00801007387 */ /* 0x0001e80000100800 */
[----:B------:R1:W-:Y:S01]  /*27c10*/  STL [R1+0x16a4], R7 ;  /* 0x0016a40701007387 */ /* 0x0003e20000100800 */
[----:B0-----:R-:W-:Y:S02]  /*27c20*/  LEA R8, P1, R28, R3, 0x1 ;  /* 0x000000031c087211 */ /* 0x001fe400078208ff */
[----:B-1----:R-:W-:Y:S02]  /*27c30*/  LEA.HI.X.SX32 R7, R22, R5, 0x1, P2 ;  /* 0x0000000516077211 */ /* 0x002fe400010f0eff */
[----:B------:R-:W3:Y:S04]  /*27c40*/  LDL.LU R22, [R1+0x84] ;  /* 0x0000840001167983 */ /* 0x000ee80000300800 */
[----:B------:R0:W-:Y:S04]  /*27c50*/  STL [R1+0x16a8], R8 ;  /* 0x0016a80801007387 */ /* 0x0001e80000100800 */
[----:B------:R1:W-:Y:S04]  /*27c60*/  STL [R1+0x169c], R7 ;  /* 0x00169c0701007387 */ /* 0x0003e80000100800 */
[----:B------:R-:W3:Y:S01]  /*27c70*/  LDL.LU R12, [R1+0x8c] ;  /* 0x00008c00010c7983 */ /* 0x000ee20000300800 */
[----:B0-----:R-:W-:-:S02]  /*27c80*/  LEA R8, P2, R29, R3, 0x1 ;  /* 0x000000031d087211 */ /* 0x001fc400078408ff */
[----:B-1----:R-:W-:-:S03]  /*27c90*/  LEA.HI.X.SX32 R7, R23, R5, 0x1, P3 ;  /* 0x0000000517077211 */ /* 0x002fc600018f0eff */
[----:B------:R-:W-:Y:S04]  /*27ca0*/  STL [R1+0x16a0], R8 ;  /* 0x0016a00801007387 */ /* 0x000fe80000100800 */
[----:B------:R0:W-:Y:S04]  /*27cb0*/  STL [R1+0x1694], R7 ;  /* 0x0016940701007387 */ /* 0x0001e80000100800 */
[----:B------:R-:W3:Y:S01]  /*27cc0*/  LDL.LU R11, [R1+0x94] ;  /* 0x00009400010b7983 */ /* 0x000ee20000300800 */
[----:B0-----:R-:W-:Y:S02]  /*27cd0*/  LEA.HI.X.SX32 R7, R24, R5, 0x1, P4 ;  /* 0x0000000518077211 */ /* 0x001fe400020f0eff */
[----:B--2---:R-:W-:-:S05]  /*27ce0*/  LEA R8, P3, R6, R3, 0x1 ;  /* 0x0000000306087211 */ /* 0x004fca00078608ff */
[----:B------:R-:W-:Y:S04]  /*27cf0*/  STL [R1+0x1698], R8 ;  /* 0x0016980801007387 */ /* 0x000fe80000100800 */
[----:B------:R0:W-:Y:S04]  /*27d00*/  STL [R1+0x168c], R7 ;  /* 0x00168c0701007387 */ /* 0x0001e80000100800 */
[----:B------:R-:W2:Y:S01]  /*27d10*/  LDL.LU R10, [R1+0xa0] ;  /* 0x0000a000010a7983 */ /* 0x000ea20000300800 */
[----:B0-----:R-:W-:Y:S02]  /*27d20*/  LEA.HI.X.SX32 R7, R25, R5, 0x1, P5 ;  /* 0x0000000519077211 */ /* 0x001fe400028f0eff */
[----:B----4-:R-:W-:-:S05]  /*27d30*/  LEA R8, P4, R18, R3, 0x1 ;  /* 0x0000000312087211 */ /* 0x010fca00078808ff */
[----:B------:R-:W-:Y:S04]  /*27d40*/  STL [R1+0x1690], R8 ;  /* 0x0016900801007387 */ /* 0x000fe80000100800 */
[----:B------:R0:W-:Y:S04]  /*27d50*/  STL [R1+0x1684], R7 ;  /* 0x0016840701007387 */ /* 0x0001e80000100800 */
[----:B------:R-:W4:Y:S01]  /*27d60*/  LDL.LU R21, [R1+0xa8] ;  /* 0x0000a80001157983 */ /* 0x000f220000300800 */
[----:B0-----:R-:W-:Y:S02]  /*27d70*/  LEA.HI.X.SX32 R7, R26, R5, 0x1, P6 ;  /* 0x000000051a077211 */ /* 0x001fe400030f0eff */
[----:B---3--:R-:W-:-:S05]  /*27d80*/  LEA R8, P5, R20, R3, 0x1 ;  /* 0x0000000314087211 */ /* 0x008fca00078a08ff */
[----:B------:R0:W-:Y:S04]  /*27d90*/  STL [R1+0x1688], R8 ;  /* 0x0016880801007387 */ /* 0x0001e80000100800 */
[----:B------:R1:W-:Y:S04]  /*27da0*/  STL [R1+0x167c], R7 ;  /* 0x00167c0701007387 */ /* 0x0003e80000100800 */
[----:B------:R-:W3:Y:S01]  /*27db0*/  LDL.LU R9, [R1+0xc4] ;  /* 0x0000c40001097983 */ /* 0x000ee20000300800 */
[----:B0-----:R-:W-:Y:S02]  /*27dc0*/  LEA R8, P6, R19, R3, 0x1 ;  /* 0x0000000313087211 */ /* 0x001fe400078c08ff */
[----:B-1----:R-:W-:-:S03]  /*27dd0*/  LEA.HI.X.SX32 R7, R27, R5, 0x1, P0 ;  /* 0x000000051b077211 */ /* 0x002fc600000f0eff */
[----:B------:R0:W-:Y:S04]  /*27de0*/  STL [R1+0x1680], R8 ;  /* 0x0016800801007387 */ /* 0x0001e80000100800 */
[----:B------:R1:W-:Y:S04]  /*27df0*/  STL [R1+0x1674], R7 ;  /* 0x0016740701007387 */ /* 0x0003e80000100800 */
[----:B0-----:R-:W3:Y:S01]  /*27e00*/  LDL.LU R8, [R1+0xfc] ;  /* 0x0000fc0001087983 */ /* 0x001ee20000300800 */
[----:B------:R-:W-:Y:S02]  /*27e10*/  LEA R23, P0, R17, R3, 0x1 ;  /* 0x0000000311177211 */ /* 0x000fe400078008ff */
[----:B-1----:R-:W-:-:S03]  /*27e20*/  LEA.HI.X.SX32 R7, R28, R5, 0x1, P1 ;  /* 0x000000051c077211 */ /* 0x002fc600008f0eff */
[----:B------:R0:W-:Y:S01]  /*27e30*/  STL [R1+0x1678], R23 ;  /* 0x0016781701007387 */ /* 0x0001e20000100800 */
[----:B------:R-:W-:-:S03]  /*27e40*/  LEA R24, P1, R16, R3, 0x1 ;  /* 0x0000000310187211 */ /* 0x000fc600078208ff */
[----:B------:R1:W-:Y:S01]  /*27e50*/  STL [R1+0x166c], R7 ;  /* 0x00166c0701007387 */ /* 0x0003e20000100800 */
[----:B0-----:R-:W-:-:S03]  /*27e60*/  LEA.HI.X.SX32 R23, R29, R5, 0x1, P2 ;  /* 0x000000051d177211 */ /* 0x001fc600010f0eff */
[----:B-1----:R-:W3:Y:S04]  /*27e70*/  LDL.LU R7, [R1+0x104] ;  /* 0x0001040001077983 */ /* 0x002ee80000300800 */
[----:B------:R0:W-:Y:S04]  /*27e80*/  STL [R1+0x1670], R24 ;  /* 0x0016701801007387 */ /* 0x0001e80000100800 */
[----:B------:R1:W-:Y:S01]  /*27e90*/  STL [R1+0x768], R23 ;  /* 0x0007681701007387 */ /* 0x0003e20000100800 */
[----:B0-----:R-:W-:Y:S02]  /*27ea0*/  LEA R24, P2, R15, R3, 0x1 ;  /* 0x000000030f187211 */ /* 0x001fe400078408ff */
[----:B-1----:R-:W-:-:S02]  /*27eb0*/  LEA.HI.X.SX32 R23, R6, R5, 0x1, P3 ;  /* 0x0000000506177211 */ /* 0x002fc400018f0eff */
[----:B------:R-:W3:Y:S04]  /*27ec0*/  LDL.LU R6, [R1+0x108] ;  /* 0x0001080001067983 */ /* 0x000ee80000300800 */
        /* <DEDUP_REMOVED lines=25> */
[----:B------:R-:W-:Y:S04]  /*28060*/  STL [R1+0x7b0], R24 ;  /* 0x0007b01801007387 */ /* 0x000fe80000100800 */
[----:B------:R0:W-:Y:S02]  /*28070*/  STL [R1+0x780], R23 ;  /* 0x0007801701007387 */ /* 0x0001e40000100800 */
[----:B0-----:R-:W-:-:S02]  /*28080*/  LEA.HI.X.SX32 R23, R15, R5, 0x1, P2 ;  /* 0x000000050f177211 */ /* 0x001fc400010f0eff */
[----:B------:R-:W3:Y:S01]  /*28090*/  LDL.LU R15, [R1+0x128] ;  /* 0x00012800010f7983 */ /* 0x000ee20000300800 */
[----:B--2---:R-:W-:-:S05]  /*280a0*/  LEA R24, P1, R10, R3, 0x1 ;  /* 0x000000030a187211 */ /* 0x004fca00078208ff */
[----:B------:R-:W-:Y:S04]  /*280b0*/  STL [R1+0x7b8], R24 ;  /* 0x0007b81801007387 */ /* 0x000fe80000100800 */
[----:B------:R0:W-:Y:S02]  /*280c0*/  STL [R1+0x784], R23 ;  /* 0x0007841701007387 */ /* 0x0001e40000100800 */
[----:B0-----:R-:W-:Y:S02]  /*280d0*/  LEA.HI.X.SX32 R23, R14, R5, 0x1, P3 ;  /* 0x000000050e177211 */ /* 0x001fe400018f0eff */
[----:B------:R-:W2:Y:S01]  /*280e0*/  LDL.LU R14, [R1+0x12c] ;  /* 0x00012c00010e7983 */ /* 0x000ea20000300800 */
[----:B----4-:R-:W-:-:S05]  /*280f0*/  LEA R24, P2, R21, R3, 0x1 ;  /* 0x0000000315187211 */ /* 0x010fca00078408ff */
[----:B------:R-:W-:Y:S04]  /*28100*/  STL [R1+0x7c0], R24 ;  /* 0x0007c01801007387 */ /* 0x000fe80000100800 */
[----:B------:R0:W-:Y:S02]  /*28110*/  STL [R1+0x78c], R23 ;  /* 0x00078c1701007387 */ /* 0x0001e40000100800 */
[----:B0-----:R-:W-:Y:S02]  /*28120*/  LEA.HI.X.SX32 R23, R13, R5, 0x1, P4 ;  /* 0x000000050d177211 */ /* 0x001fe400020f0eff */
[----:B------:R-:W4:Y:S01]  /*28130*/  LDL.LU R13, [R1+0x130] ;  /* 0x00013000010d7983 */ /* 0x000f220000300800 */
[----:B---3--:R-:W-:-:S05]  /*28140*/  LEA R24, P3, R9, R3, 0x1 ;  /* 0x0000000309187211 */ /* 0x008fca00078608ff */
[----:B------:R-:W-:Y:S04]  /*28150*/  STL [R1+0x7c8], R24 ;  /* 0x0007c81801007387 */ /* 0x000fe80000100800 */
[----:B------:R0:W-:Y:S02]  /*28160*/  STL [R1+0x794], R23 ;  /* 0x0007941701007387 */ /* 0x0001e40000100800 */
[----:B0-----:R-:W-:Y:S02]  /*28170*/  LEA.HI.X.SX32 R23, R22, R5, 0x1, P5 ;  /* 0x0000000516177211 */ /* 0x001fe400028f0eff */
[----:B------:R-:W3:Y:S01]  /*28180*/  LDL.LU R22, [R1+0x134] ;  /* 0x0001340001167983 */ /* 0x000ee20000300800 */
[----:B------:R-:W-:-:S05]  /*28190*/  LEA R24, P4, R8, R3, 0x1 ;  /* 0x0000000308187211 */ /* 0x000fca00078808ff */
[----:B------:R-:W-:Y:S04]  /*281a0*/  STL [R1+0x7d0], R24 ;  /* 0x0007d01801007387 */ /* 0x000fe80000100800 */
[----:B------:R0:W-:Y:S02]  /*281b0*/  STL [R1+0x79c], R23 ;  /* 0x00079c1701007387 */ /* 0x0001e40000100800 */
[----:B0-----:R-:W-:Y:S02]  /*281c0*/  LEA.HI.X.SX32 R23, R12, R5, 0x1, P6 ;  /* 0x000000050c177211 */ /* 0x001fe400030f0eff */
[----:B------:R-:W3:Y:S01]  /*281d0*/  LDL.LU R12, [R1+0x138] ;  /* 0x00013800010c7983 */ /* 0x000ee20000300800 */
[----:B------:R-:W-:-:S05]  /*281e0*/  LEA R24, P5, R7, R3, 0x1 ;  /* 0x0000000307187211 */ /* 0x000fca00078a08ff */
[----:B------:R0:W-:Y:S04]  /*281f0*/  STL [R1+0x7d8], R24 ;  /* 0x0007d81801007387 */ /* 0x0001e80000100800 */
[----:B------:R1:W-:Y:S01]  /*28200*/  STL [R1+0x7a4], R23 ;  /* 0x0007a41701007387 */ /* 0x0003e20000100800 */
[----:B0-----:R-:W-:Y:S02]  /*28210*/  LEA R24, P6, R6, R3, 0x1 ;  /* 0x0000000306187211 */ /* 0x001fe400078c08ff */
[----:B-1----:R-:W-:Y:S02]  /*28220*/  LEA.HI.X.SX32 R23, R11, R5, 0x1, P0 ;  /* 0x000000050b177211 */ /* 0x002fe400000f0eff */
[----:B------:R-:W3:Y:S04]  /*28230*/  LDL.LU R11, [R1+0x208] ;  /* 0x00020800010b7983 */ /* 0x000ee80000300800 */
[----:B------:R0:W-:Y:S04]  /*28240*/  STL [R1+0x7e0], R24 ;  /* 0x0007e01801007387 */ /* 0x0001e80000100800 */
[----:B------:R1:W-:Y:S01]  /*28250*/  STL [R1+0x7ac], R23 ;  /* 0x0007ac1701007387 */ /* 0x0003e20000100800 */
[----:B0-----:R-:W-:-:S02]  /*28260*/  LEA R24, P0, R18, R3, 0x1 ;  /* 0x0000000312187211 */ /* 0x001fc400078008ff */
        /* <DEDUP_REMOVED lines=29> */
[----:B--2---:R-:W-:-:S02]  /*28440*/  LEA R24, P6, R14, R3, 0x1 ;  /* 0x000000030e187211 */ /* 0x004fc400078c08ff */
[-C--:B0-----:R-:W-:Y:S02]  /*28450*/  LEA.HI.X.SX32 R23, R18, R5.reuse, 0x1, P0 ;  /* 0x0000000512177211 */ /* 0x081fe400000f0eff */
[----:B------:R-:W2:Y:S04]  /*28460*/  LDL.LU R18, [R1+0x240] ;  /* 0x0002400001127983 */ /* 0x000ea80000300800 */
[----:B------:R-:W-:Y:S04]  /*28470*/  STL [R1+0x818], R24 ;  /* 0x0008181801007387 */ /* 0x000fe80000100800 */
[----:B------:R0:W-:Y:S02]  /*28480*/  STL [R1+0x7e4], R23 ;  /* 0x0007e41701007387 */ /* 0x0001e40000100800 */
[----:B0-----:R-:W-:-:S02]  /*28490*/  LEA.HI.X.SX32 R23, R20, R5, 0x1, P1 ;  /* 0x0000000514177211 */ /* 0x001fc400008f0eff */
        /* <DEDUP_REMOVED lines=20> */
[-C--:B------:R-:W-:Y:S01]  /*285e0*/  LEA R24, P4, R10, R3.reuse, 0x1 ;  /* 0x000000030a187211 */ /* 0x080fe200078808ff */
        /* <DEDUP_REMOVED lines=29> */
[----:B0-----:R-:W-:Y:S02]  /*287c0*/  LEA.HI.X.SX32 R23, R10, R5, 0x1, P4 ;  /* 0x000000050a177211 */ /* 0x001fe400020f0eff */
[----:B------:R-:W2:Y:S04]  /*287d0*/  LDL.LU R10, [R1+0x290] ;  /* 0x00029000010a7983 */ /* 0x000ea80000300800 */
[----:B------:R0:W-:Y:S04]  /*287e0*/  STL [R1+0x870], R24 ;  /* 0x0008701801007387 */ /* 0x0001e80000100800 */
[----:B------:R1:W-:Y:S01]  /*287f0*/  STL [R1+0x83c], R23 ;  /* 0x00083c1701007387 */ /* 0x0003e20000100800 */
[----:B0-----:R-:W-:-:S02]  /*28800*/  LEA R24, P4, R20, R3, 0x1 ;  /* 0x0000000314187211 */ /* 0x001fc400078808ff */
[-C--:B-1----:R-:W-:Y:S02]  /*28810*/  LEA.HI.X.SX32 R23, R21, R5.reuse, 0x1, P5 ;  /* 0x0000000515177211 */ /* 0x082fe400028f0eff */
        /* <DEDUP_REMOVED lines=54> */
[----:B-1----:R-:W-:Y:S02]  /*28b80*/  LEA.HI.X.SX32 R23, R14, R5, 0x1, P2 ;  /* 0x000000050e177211 */ /* 0x002fe400010f0eff */
        /* <DEDUP_REMOVED lines=104> */
[-C--:B--2---:R-:W-:Y:S01]  /*29210*/  LEA R24, P1, R6, R3.reuse, 0x1 ;  /* 0x0000000306187211 */ /* 0x084fe200078208ff */
        /* <DEDUP_REMOVED lines=55> */
[----:B--2---:R-:W-:-:S05]  /*29590*/  LEA R24, P5, R11, R3, 0x1 ;  /* 0x000000030b187211 */ /* 0x004fca00078a08ff */
[----:B------:R-:W-:Y:S04]  /*295a0*/  STL [R1+0x9d0], R24 ;  /* 0x0009d01801007387 */ /* 0x000fe80000100800 */
[----:B------:R0:W-:Y:S02]  /*295b0*/  STL [R1+0x99c], R23 ;  /* 0x00099c1701007387 */ /* 0x0001e40000100800 */
[----:B0-----:R-:W-:Y:S02]  /*295c0*/  LEA.HI.X.SX32 R23, R15, R5, 0x1, P0 ;  /* 0x000000050f177211 */ /* 0x001fe400000f0eff */
[----:B------:R-:W2:Y:S01]  /*295d0*/  LDL.LU R15, [R1+0x3ac] ;  /* 0x0003ac00010f7983 */ /* 0x000ea20000300800 */
[----:B------:R-:W-:-:S05]  /*295e0*/  LEA R24, P6, R10, R3, 0x1 ;  /* 0x000000030a187211 */ /* 0x000fca00078c08ff */
[----:B------:R-:W-:Y:S04]  /*295f0*/  STL [R1+0x9d8], R24 ;  /* 0x0009d81801007387 */ /* 0x000fe80000100800 */
[----:B------:R0:W-:Y:S02]  /*29600*/  STL [R1+0x9a4], R23 ;  /* 0x0009a41701007387 */ /* 0x0001e40000100800 */
[----:B0-----:R-:W-:Y:S02]  /*29610*/  LEA.HI.X.SX32 R23, R14, R5, 0x1, P1 ;  /* 0x000000050e177211 */ /* 0x001fe400008f0eff */
[-C--:B------:R-:W-:Y:S01]  /*29620*/  LEA R24, P0, R21, R3.reuse, 0x1 ;  /* 0x0000000315187211 */ /* 0x080fe200078008ff */
        /* <DEDUP_REMOVED lines=194> */
[----:B------:R-:W-:Y:S01]  /*2a250*/  LEA R24, P4, R18, R3, 0x1 ;  /* 0x0000000312187211 */ /* 0x000fe200078808ff */
        /* <DEDUP_REMOVED lines=1422> */
[----:B------:R0:W-:Y:S01]  /*2fb40*/  STL [R1+0x13c4], R23 ;  /* 0x0013c41701007387 */ /* 0x0001e20000100800 */
[-C--:B------:R-:W-:Y:S02]  /*2fb50*/  LEA.HI.X.SX32 R22, R22, R5.reuse, 0x1, P4 ;  /* 0x0000000516167211 */ /* 0x080fe400020f0eff */
[----:B0-----:R-:W-:Y:S02]  /*2fb60*/  LEA.HI.X.SX32 R23, R13, R5, 0x1, P3 ;  /* 0x000000050d177211 */ /* 0x001fe400018f0eff */
[----:B------:R-:W2:Y:S01]  /*2fb70*/  LDL.LU R13, [R1+0x18c] ;  /* 0x00018c00010d7983 */ /* 0x000ea20000300800 */
[----:B------:R-:W-:-:S05]  /*2fb80*/  LEA R24, P2, R9, R3, 0x1 ;  /* 0x0000000309187211 */ /* 0x000fca00078408ff */
[----:B------:R-:W-:Y:S04]  /*2fb90*/  STL [R1+0x1400], R24 ;  /* 0x0014001801007387 */ /* 0x000fe80000100800 */
[----:B------:R0:W-:Y:S04]  /*2fba0*/  STL [R1+0x13cc], R23 ;  /* 0x0013cc1701007387 */ /* 0x0001e80000100800 */
[----:B0-----:R-:W2:Y:S01]  /*2fbb0*/  LDL.LU R23, [R1+0x188] ;  /* 0x0001880001177983 */ /* 0x001ea20000300800 */
[----:B------:R-:W-:-:S05]  /*2fbc0*/  LEA R24, P3, R8, R3, 0x1 ;  /* 0x0000000308187211 */ /* 0x000fca00078608ff */
[----:B------:R-:W-:Y:S04]  /*2fbd0*/  STL [R1+0x1408], R24 ;  /* 0x0014081801007387 */ /* 0x000fe80000100800 */
[----:B------:R0:W-:Y:S02]  /*2fbe0*/  STL [R1+0x13d4], R22 ;  /* 0x0013d41601007387 */ /* 0x0001e40000100800 */
[-C--:B0-----:R-:W-:Y:S02]  /*2fbf0*/  LEA.HI.X.SX32 R22, R12, R5.reuse, 0x1, P5 ;  /* 0x000000050c167211 */ /* 0x081fe400028f0eff */
[----:B------:R-:W2:Y:S01]  /*2fc00*/  LDL.LU R12, [R1+0x184] ;  /* 0x00018400010c7983 */ /* 0x000ea20000300800 */
[----:B------:R-:W-:Y:S02]  /*2fc10*/  LEA.HI.X.SX32 R21, R21, R5, 0x1, P1 ;  /* 0x0000000515157211 */ /* 0x000fe400008f0eff */
        /* <DEDUP_REMOVED lines=12> */
[----:B------:R0:W-:Y:S04]  /*2fce0*/  STL [R1+0x13ec], R22 ;  /* 0x0013ec1601007387 */ /* 0x0001e80000100800 */
[----:B0-----:R-:W4:Y:S01]  /*2fcf0*/  LDL.LU R22, [R1+0x178] ;  /* 0x0001780001167983 */ /* 0x001f220000300800 */
        /* <DEDUP_REMOVED lines=22> */
[----:B------:R0:W-:Y:S01]  /*2fe60*/  STL [R1+0x1414], R21 ;  /* 0x0014141501007387 */ /* 0x0001e20000100800 */
[-C--:B------:R-:W-:Y:S02]  /*2fe70*/  LEA.HI.X.SX32 R20, R20, R5.reuse, 0x1, P0 ;  /* 0x0000000514147211 */ /* 0x080fe400000f0eff */
[----:B0-----:R-:W-:Y:S02]  /*2fe80*/  LEA.HI.X.SX32 R21, R18, R5, 0x1, P6 ;  /* 0x0000000512157211 */ /* 0x001fe400030f0eff */
[----:B------:R-:W3:Y:S01]  /*2fe90*/  LDL.LU R18, [R1+0x164] ;  /* 0x0001640001127983 */ /* 0x000ee20000300800 */
[----:B--2---:R-:W-:-:S05]  /*2fea0*/  LEA R24, P5, R14, R3, 0x1 ;  /* 0x000000030e187211 */ /* 0x004fca00078a08ff */
[----:B------:R-:W-:Y:S04]  /*2feb0*/  STL [R1+0x1450], R24 ;  /* 0x0014501801007387 */ /* 0x000fe80000100800 */
[----:B------:R0:W-:Y:S01]  /*2fec0*/  STL [R1+0x141c], R21 ;  /* 0x00141c1501007387 */ /* 0x0001e20000100800 */
[----:B------:R-:W-:-:S03]  /*2fed0*/  LEA.HI.X.SX32 R19, R19, R5, 0x1, P1 ;  /* 0x0000000513137211 */ /* 0x000fc600008f0eff */
[----:B0-----:R-:W2:Y:S01]  /*2fee0*/  LDL.LU R21, [R1+0x160] ;  /* 0x0001600001157983 */ /* 0x001ea20000300800 */
[----:B------:R-:W-:-:S05]  /*2fef0*/  LEA R24, P6, R13, R3, 0x1 ;  /* 0x000000030d187211 */ /* 0x000fca00078c08ff */
        /* <DEDUP_REMOVED lines=14> */
[-C--:B------:R-:W-:Y:S02]  /*2ffe0*/  LEA.HI.X.SX32 R14, R14, R5.reuse, 0x1, P5 ;  /* 0x000000050e0e7211 */ /* 0x080fe400028f0eff */
[----:B------:R-:W-:Y:S02]  /*2fff0*/  LEA.HI.X.SX32 R13, R13, R5, 0x1, P6 ;  /* 0x000000050d0d7211 */ /* 0x000fe400030f0eff */
[----:B------:R-:W-:-:S05]  /*30000*/  LEA R24, P2, R11, R3, 0x1 ;  /* 0x000000030b187211 */ /* 0x000fca00078408ff */
[----:B------:R-:W-:Y:S04]  /*30010*/  STL [R1+0x1470], R24 ;  /* 0x0014701801007387 */ /* 0x000fe80000100800 */
[----:B------:R0:W-:Y:S04]  /*30020*/  STL [R1+0x143c], R16 ;  /* 0x00143c1001007387 */ /* 0x0001e80000100800 */
[----:B0-----:R-:W2:Y:S01]  /*30030*/  LDL.LU R16, [R1+0x150] ;  /* 0x0001500001107983 */ /* 0x001ea20000300800 */
[----:B------:R-:W-:-:S05]  /*30040*/  LEA R24, P3, R10, R3, 0x1 ;  /* 0x000000030a187211 */ /* 0x000fca00078608ff */
[----:B------:R-:W-:Y:S04]  /*30050*/  STL [R1+0x1478], R24 ;  /* 0x0014781801007387 */ /* 0x000fe80000100800 */
[----:B------:R0:W-:Y:S04]  /*30060*/  STL [R1+0x1444], R15 ;  /* 0x0014440f01007387 */ /* 0x0001e80000100800 */
[----:B0-----:R-:W2:Y:S01]  /*30070*/  LDL.LU R15, [R1+0x14c] ;  /* 0x00014c00010f7983 */ /* 0x001ea20000300800 */
[----:B----4-:R-:W-:-:S05]  /*30080*/  LEA R24, P4, R22, R3, 0x1 ;  /* 0x0000000316187211 */ /* 0x010fca00078808ff */
[----:B------:R-:W-:Y:S04]  /*30090*/  STL [R1+0x1480], R24 ;  /* 0x0014801801007387 */ /* 0x000fe80000100800 */
[----:B------:R0:W-:Y:S01]  /*300a0*/  STL [R1+0x144c], R14 ;  /* 0x00144c0e01007387 */ /* 0x0001e20000100800 */
[----:B------:R-:W-:-:S03]  /*300b0*/  LEA.HI.X.SX32 R25, R23, R5, 0x1, P0 ;  /* 0x0000000517197211 */ /* 0x000fc600000f0eff */
[----:B0-----:R-:W4:Y:S01]  /*300c0*/  LDL.LU R14, [R1+0x148] ;  /* 0x00014800010e7983 */ /* 0x001f220000300800 */
[----:B------:R-:W-:Y:S02]  /*300d0*/  LEA.HI.X.SX32 R23, R12, R5, 0x1, P1 ;  /* 0x000000050c177211 */ /* 0x000fe400008f0eff */
[----:B---3--:R-:W-:-:S05]  /*300e0*/  LEA R24, P5, R9, R3, 0x1 ;  /* 0x0000000309187211 */ /* 0x008fca00078a08ff */
[----:B------:R-:W-:Y:S04]  /*300f0*/  STL [R1+0x1488], R24 ;  /* 0x0014881801007387 */ /* 0x000fe80000100800 */
[----:B------:R0:W-:Y:S04]  /*30100*/  STL [R1+0x1454], R13 ;  /* 0x0014540d01007387 */ /* 0x0001e80000100800 */
[----:B0-----:R-:W3:Y:S01]  /*30110*/  LDL.LU R13, [R1+0x144] ;  /* 0x00014400010d7983 */ /* 0x001ee20000300800 */
[----:B------:R-:W-:-:S05]  /*30120*/  LEA R24, P6, R8, R3, 0x1 ;  /* 0x0000000308187211 */ /* 0x000fca00078c08ff */
[----:B------:R0:W-:Y:S04]  /*30130*/  STL [R1+0x1490], R24 ;  /* 0x0014901801007387 */ /* 0x0001e80000100800 */
[----:B------:R-:W-:Y:S04]  /*30140*/  STL [R1+0x145c], R25 ;  /* 0x00145c1901007387 */ /* 0x000fe80000100800 */
[----:B------:R-:W3:Y:S01]  /*30150*/  LDL.LU R12, [R1+0x140] ;  /* 0x00014000010c7983 */ /* 0x000ee20000300800 */
[----:B0-----:R-:W-:-:S05]  /*30160*/  LEA R24, P0, R7, R3, 0x1 ;  /* 0x0000000307187211 */ /* 0x001fca00078008ff */
        /* <DEDUP_REMOVED lines=12> */
[----:B0-----:R-:W-:-:S03]  /*30230*/  LEA.HI.X.SX32 R24, R22, R5, 0x1, P4 ;  /* 0x0000000516187211 */ /* 0x001fc600020f0eff */
[----:B-1----:R-:W3:Y:S01]  /*30240*/  LDL.LU R23, [R1+0x110] ;  /* 0x0001100001177983 */ /* 0x002ee20000300800 */
        /* <DEDUP_REMOVED lines=15> */
[----:B------:R-:W-:-:S05]  /*30340*/  LEA R22, P6, R17, R3, 0x1 ;  /* 0x0000000311167211 */ /* 0x000fca00078c08ff */
[----:B------:R-:W-:Y:S04]  /*30350*/  STL [R1+0x14c8], R22 ;  /* 0x0014c81601007387 */ /* 0x000fe80000100800 */
[----:B------:R0:W-:Y:S02]  /*30360*/  STL [R1+0x1494], R24 ;  /* 0x0014941801007387 */ /* 0x0001e40000100800 */
[-C--:B0-----:R-:W-:Y:S02]  /*30370*/  LEA.HI.X.SX32 R24, R6, R5.reuse, 0x1, P1 ;  /* 0x0000000506187211 */ /* 0x081fe400008f0eff */
[----:B------:R-:W2:Y:S01]  /*30380*/  LDL.LU R6, [R1+0xf0] ;  /* 0x0000f00001067983 */ /* 0x000ea20000300800 */
[----:B------:R-:W-:Y:S02]  /*30390*/  LEA.HI.X.SX32 R20, R20, R5, 0x1, P4 ;  /* 0x0000000514147211 */ /* 0x000fe400020f0eff */
[----:B------:R-:W-:-:S05]  /*303a0*/  LEA R22, P0, R16, R3, 0x1 ;  /* 0x0000000310167211 */ /* 0x000fca00078008ff */
[----:B------:R0:W-:Y:S04]  /*303b0*/  STL [R1+0x14d0], R22 ;  /* 0x0014d01601007387 */ /* 0x0001e80000100800 */
[----:B------:R1:W-:Y:S01]  /*303c0*/  STL [R1+0x149c], R24 ;  /* 0x00149c1801007387 */ /* 0x0003e20000100800 */
[----:B0-----:R-:W-:Y:S02]  /*303d0*/  LEA R22, P1, R15, R3, 0x1 ;  /* 0x000000030f167211 */ /* 0x001fe400078208ff */
[----:B-1----:R-:W-:Y:S02]  /*303e0*/  LEA.HI.X.SX32 R24, R18, R5, 0x1, P2 ;  /* 0x0000000512187211 */ /* 0x002fe400010f0eff */
[----:B------:R-:W2:Y:S04]  /*303f0*/  LDL.LU R18, [R1+0xec] ;  /* 0x0000ec0001127983 */ /* 0x000ea80000300800 */
[----:B------:R4:W-:Y:S04]  /*30400*/  STL [R1+0x14d8], R22 ;  /* 0x0014d81601007387 */ /* 0x0009e80000100800 */
[----:B------:R0:W-:Y:S01]  /*30410*/  STL [R1+0x14a4], R24 ;  /* 0x0014a41801007387 */ /* 0x0001e20000100800 */
[----:B----4-:R-:W-:-:S02]  /*30420*/  LEA R22, P2, R14, R3, 0x1 ;  /* 0x000000030e167211 */ /* 0x010fc400078408ff */
[----:B0-----:R-:W-:-:S03]  /*30430*/  LEA.HI.X.SX32 R24, R21, R5, 0x1, P3 ;  /* 0x0000000515187211 */ /* 0x001fc600018f0eff */
[----:B------:R0:W-:Y:S04]  /*30440*/  STL [R1+0x14e0], R22 ;  /* 0x0014e01601007387 */ /* 0x0001e80000100800 */
[----:B0-----:R-:W4:Y:S04]  /*30450*/  LDL.LU R22, [R1+0xe8] ;  /* 0x0000e80001167983 */ /* 0x001f280000300800 */
[----:B------:R-:W-:Y:S01]  /*30460*/  STL [R1+0x14ac], R24 ;  /* 0x0014ac1801007387 */ /* 0x000fe20000100800 */
[----:B------:R-:W-:Y:S02]  /*30470*/  LEA.HI.X.SX32 R25, R19, R5, 0x1, P5 ;  /* 0x0000000513197211 */ /* 0x000fe400028f0eff */
[----:B---3--:R-:W-:-:S05]  /*30480*/  LEA R21, P3, R13, R3, 0x1 ;  /* 0x000000030d157211 */ /* 0x008fca00078608ff */
[----:B------:R0:W-:Y:S04]  /*30490*/  STL [R1+0x14e8], R21 ;  /* 0x0014e81501007387 */ /* 0x0001e80000100800 */
[----:B0-----:R-:W3:Y:S01]  /*304a0*/  LDL.LU R21, [R1+0xe4] ;  /* 0x0000e40001157983 */ /* 0x001ee20000300800 */
[----:B------:R-:W-:-:S03]  /*304b0*/  LEA R24, P4, R12, R3, 0x1 ;  /* 0x000000030c187211 */ /* 0x000fc600078808ff */
[----:B------:R0:W-:Y:S04]  /*304c0*/  STL [R1+0x14b4], R20 ;  /* 0x0014b41401007387 */ /* 0x0001e80000100800 */
[----:B0-----:R-:W3:Y:S04]  /*304d0*/  LDL.LU R20, [R1+0xe0] ;  /* 0x0000e00001147983 */ /* 0x001ee80000300800 */
[----:B------:R0:W-:Y:S04]  /*304e0*/  STL [R1+0x14f0], R24 ;  /* 0x0014f01801007387 */ /* 0x0001e80000100800 */
[----:B------:R-:W3:Y:S01]  /*304f0*/  LDL.LU R19, [R1+0xdc] ;  /* 0x0000dc0001137983 */ /* 0x000ee20000300800 */
[----:B------:R-:W-:-:S03]  /*30500*/  LEA.HI.X.SX32 R17, R17, R5, 0x1, P6 ;  /* 0x0000000511117211 */ /* 0x000fc600030f0eff */
[----:B------:R-:W-:Y:S01]  /*30510*/  STL [R1+0x14bc], R25 ;  /* 0x0014bc1901007387 */ /* 0x000fe20000100800 */
[----:B0-----:R-:W-:-:S05]  /*30520*/  LEA R24, P5, R11, R3, 0x1 ;  /* 0x000000030b187211 */ /* 0x001fca00078a08ff */
[----:B------:R-:W-:Y:S01]  /*30530*/  STL [R1+0x14f8], R24 ;  /* 0x0014f81801007387 */ /* 0x000fe20000100800 */
[----:B------:R-:W-:-:S03]  /*30540*/  LEA.HI.X.SX32 R16, R16, R5, 0x1, P0 ;  /* 0x0000000510107211 */ /* 0x000fc600000f0eff */
[----:B------:R0:W-:Y:S01]  /*30550*/  STL [R1+0x14c4], R17 ;  /* 0x0014c41101007387 */ /* 0x0001e20000100800 */
[----:B------:R-:W-:-:S03]  /*30560*/  LEA.HI.X.SX32 R15, R15, R5, 0x1, P1 ;  /* 0x000000050f0f7211 */ /* 0x000fc600008f0eff */
[----:B0-----:R-:W3:Y:S01]  /*30570*/  LDL.LU R17, [R1+0xd8] ;  /* 0x0000d80001117983 */ /* 0x001ee20000300800 */
[----:B------:R-:W-:-:S05]  /*30580*/  LEA R24, P6, R10, R3, 0x1 ;  /* 0x000000030a187211 */ /* 0x000fca00078c08ff */
[----:B------:R-:W-:Y:S04]  /*30590*/  STL [R1+0x1500], R24 ;  /* 0x0015001801007387 */ /* 0x000fe80000100800 */
[----:B------:R0:W-:Y:S04]  /*305a0*/  STL [R1+0x14cc], R16 ;  /* 0x0014cc1001007387 */ /* 0x0001e80000100800 */
[----:B0-----:R-:W3:Y:S01]  /*305b0*/  LDL.LU R16, [R1+0xd4] ;  /* 0x0000d40001107983 */ /* 0x001ee20000300800 */
[----:B------:R-:W-:-:S05]  /*305c0*/  LEA R24, P0, R23, R3, 0x1 ;  /* 0x0000000317187211 */ /* 0x000fca00078008ff */
[----:B------:R0:W-:Y:S04]  /*305d0*/  STL [R1+0x1508], R24 ;  /* 0x0015081801007387 */ /* 0x0001e80000100800 */
[----:B------:R1:W-:Y:S01]  /*305e0*/  STL [R1+0x14d4], R15 ;  /* 0x0014d40f01007387 */ /* 0x0003e20000100800 */
[----:B0-----:R-:W-:-:S03]  /*305f0*/  LEA.HI.X.SX32 R24, R14, R5, 0x1, P2 ;  /* 0x000000050e187211 */ /* 0x001fc600010f0eff */
[----:B-1----:R-:W3:Y:S01]  /*30600*/  LDL.LU R15, [R1+0xd0] ;  /* 0x0000d000010f7983 */ /* 0x002ee20000300800 */
[----:B--2---:R-:W-:-:S05]  /*30610*/  LEA R25, P1, R9, R3, 0x1 ;  /* 0x0000000309197211 */ /* 0x004fca00078208ff */
[----:B------:R0:W-:Y:S04]  /*30620*/  STL [R1+0x1510], R25 ;  /* 0x0015101901007387 */ /* 0x0001e80000100800 */
[----:B------:R-:W2:Y:S04]  /*30630*/  LDL.LU R14, [R1+0xcc] ;  /* 0x0000cc00010e7983 */ /* 0x000ea80000300800 */
[----:B------:R1:W-:Y:S01]  /*30640*/  STL [R1+0x14dc], R24 ;  /* 0x0014dc1801007387 */ /* 0x0003e20000100800 */
[----:B0-----:R-:W-:Y:S02]  /*30650*/  LEA R25, P2, R8, R3, 0x1 ;  /* 0x0000000308197211 */ /* 0x001fe400078408ff */
[----:B-1----:R-:W-:-:S03]  /*30660*/  LEA.HI.X.SX32 R24, R13, R5, 0x1, P3 ;  /* 0x000000050d187211 */ /* 0x002fc600018f0eff */
        /* <DEDUP_REMOVED lines=10> */
[----:B------:R-:W-:Y:S04]  /*30710*/  STL [R1+0x1528], R25 ;  /* 0x0015281901007387 */ /* 0x000fe80000100800 */
[----:B------:R-:W2:Y:S04]  /*30720*/  LDL.LU R11, [R1+0x1584] ;  /* 0x00158400010b7983 */ /* 0x000ea80000300800 */
[----:B------:R0:W-:Y:S02]  /*30730*/  STL [R1+0x14f4], R24 ;  /* 0x0014f41801007387 */ /* 0x0001e40000100800 */
[----:B0-----:R-:W-:-:S02]  /*30740*/  LEA.HI.X.SX32 R24, R10, R5, 0x1, P6 ;  /* 0x000000050a187211 */ /* 0x001fc400030f0eff */
[----:B------:R-:W-:-:S05]  /*30750*/  LEA R25, P5, R18, R3, 0x1 ;  /* 0x0000000312197211 */ /* 0x000fca00078a08ff */
[----:B------:R-:W-:Y:S04]  /*30760*/  STL [R1+0x1530], R25 ;  /* 0x0015301901007387 */ /* 0x000fe80000100800 */
[----:B------:R-:W2:Y:S04]  /*30770*/  LDL.LU R10, [R1+0xb8] ;  /* 0x0000b800010a7983 */ /* 0x000ea80000300800 */
[----:B------:R0:W-:Y:S02]  /*30780*/  STL [R1+0x14fc], R24 ;  /* 0x0014fc1801007387 */ /* 0x0001e40000100800 */
[----:B0-----:R-:W-:-:S02]  /*30790*/  LEA.HI.X.SX32 R24, R23, R5, 0x1, P0 ;  /* 0x0000000517187211 */ /* 0x001fc400000f0eff */
[----:B------:R-:W-:Y:S02]  /*307a0*/  LEA.HI.X.SX32 R23, R9, R5, 0x1, P1 ;  /* 0x0000000509177211 */ /* 0x000fe400008f0eff */
[----:B----4-:R-:W-:-:S05]  /*307b0*/  LEA R26, P6, R22, R3, 0x1 ;  /* 0x00000003161a7211 */ /* 0x010fca00078c08ff */
[----:B------:R-:W-:Y:S04]  /*307c0*/  STL [R1+0x1538], R26 ;  /* 0x0015381a01007387 */ /* 0x000fe80000100800 */
[----:B------:R0:W-:Y:S01]  /*307d0*/  STL [R1+0x1504], R24 ;  /* 0x0015041801007387 */ /* 0x0001e20000100800 */
[----:B---3--:R-:W-:-:S05]  /*307e0*/  LEA R25, P0, R21, R3, 0x1 ;  /* 0x0000000315197211 */ /* 0x008fca00078008ff */
[----:B------:R-:W-:Y:S04]  /*307f0*/  STL [R1+0x1540], R25 ;  /* 0x0015401901007387 */ /* 0x000fe80000100800 */
[----:B------:R-:W3:Y:S01]  /*30800*/  LDL.LU R9, [R1+0xac] ;  /* 0x0000ac0001097983 */ /* 0x000ee20000300800 */
[----:B0-----:R-:W-:-:S03]  /*30810*/  LEA R24, P1, R20, R3, 0x1 ;  /* 0x0000000314187211 */ /* 0x001fc600078208ff */
[----:B------:R0:W-:Y:S04]  /*30820*/  STL [R1+0x150c], R23 ;  /* 0x00150c1701007387 */ /* 0x0001e80000100800 */
[----:B------:R1:W-:Y:S01]  /*30830*/  STL [R1+0x1548], R24 ;  /* 0x0015481801007387 */ /* 0x0003e20000100800 */
[----:B0-----:R-:W-:-:S03]  /*30840*/  LEA.HI.X.SX32 R23, R8, R5, 0x1, P2 ;  /* 0x0000000508177211 */ /* 0x001fc600010f0eff */
[----:B------:R-:W4:Y:S01]  /*30850*/  LDL.LU R8, [R1+0xa4] ;  /* 0x0000a40001087983 */ /* 0x000f220000300800 */
[----:B-1----:R-:W-:-:S03]  /*30860*/  LEA R24, P2, R19, R3, 0x1 ;  /* 0x0000000313187211 */ /* 0x002fc600078408ff */
[----:B------:R0:W-:Y:S04]  /*30870*/  STL [R1+0x1514], R23 ;  /* 0x0015141701007387 */ /* 0x0001e80000100800 */
[----:B------:R-:W-:Y:S01]  /*30880*/  STL [R1+0x1550], R24 ;  /* 0x0015501801007387 */ /* 0x000fe20000100800 */
[----:B0-----:R-:W-:-:S03]  /*30890*/  LEA.HI.X.SX32 R23, R7, R5, 0x1, P3 ;  /* 0x0000000507177211 */ /* 0x001fc600018f0eff */
[----:B------:R-:W4:Y:S04]  /*308a0*/  LDL.LU R7, [R1+0x9c] ;  /* 0x00009c0001077983 */ /* 0x000f280000300800 */
[----:B------:R0:W-:Y:S02]  /*308b0*/  STL [R1+0x151c], R23 ;  /* 0x00151c1701007387 */ /* 0x0001e40000100800 */
[----:B0-----:R-:W-:Y:S02]  /*308c0*/  LEA.HI.X.SX32 R23, R6, R5, 0x1, P4 ;  /* 0x0000000506177211 */ /* 0x001fe400020f0eff */
[----:B------:R-:W4:Y:S01]  /*308d0*/  LDL.LU R6, [R1+0x98] ;  /* 0x0000980001067983 */ /* 0x000f220000300800 */
[----:B------:R-:W-:-:S05]  /*308e0*/  LEA R24, P3, R17, R3, 0x1 ;  /* 0x0000000311187211 */ /* 0x000fca00078608ff */
[----:B------:R0:W-:Y:S04]  /*308f0*/  STL [R1+0x1558], R24 ;  /* 0x0015581801007387 */ /* 0x0001e80000100800 */
[----:B------:R1:W-:Y:S01]  /*30900*/  STL [R1+0x1524], R23 ;  /* 0x0015241701007387 */ /* 0x0003e20000100800 */
[----:B------:R-:W-:Y:S02]  /*30910*/  LEA R25, P4, R16, R3, 0x1 ;  /* 0x0000000310197211 */ /* 0x000fe400078808ff */
[----:B0-----:R-:W-:-:S03]  /*30920*/  LEA.HI.X.SX32 R24, R18, R5, 0x1, P5 ;  /* 0x0000000512187211 */ /* 0x001fc600028f0eff */
[----:B------:R-:W-:Y:S01]  /*30930*/  STL [R1+0x1560], R25 ;  /* 0x0015601901007387 */ /* 0x000fe20000100800 */
[----:B------:R-:W-:-:S03]  /*30940*/  LEA.HI.X.SX32 R22, R22, R5, 0x1, P6 ;  /* 0x0000000516167211 */ /* 0x000fc600030f0eff */
[----:B------:R-:W4:Y:S04]  /*30950*/  LDL.LU R18, [R1+0x90] ;  /* 0x0000900001127983 */ /* 0x000f280000300800 */
[----:B------:R-:W-:Y:S01]  /*30960*/  STL [R1+0x152c], R24 ;  /* 0x00152c1801007387 */ /* 0x000fe20000100800 */
[----:B-1----:R-:W-:-:S05]  /*30970*/  LEA R23, P5, R15, R3, 0x1 ;  /* 0x000000030f177211 */ /* 0x002fca00078a08ff */
[----:B------:R2:W-:Y:S04]  /*30980*/  STL [R1+0x1568], R23 ;  /* 0x0015681701007387 */ /* 0x0005e80000100800 */
[----:B------:R-:W4:Y:S01]  /*30990*/  LDL.LU R26, [R1+0x88] ;  /* 0x00008800011a7983 */ /* 0x000f220000300800 */
[----:B--2---:R-:W-:-:S03]  /*309a0*/  LEA R23, P6, R14, R3, 0x1 ;  /* 0x000000030e177211 */ /* 0x004fc600078c08ff */
[----:B------:R0:W-:Y:S04]  /*309b0*/  STL [R1+0x1534], R22 ;  /* 0x0015341601007387 */ /* 0x0001e80000100800 */
[----:B------:R-:W-:Y:S01]  /*309c0*/  STL [R1+0x1570], R23 ;  /* 0x0015701701007387 */ /* 0x000fe20000100800 */
[----:B------:R-:W-:-:S03]  /*309d0*/  LEA.HI.X.SX32 R20, R20, R5, 0x1, P1 ;  /* 0x0000000514147211 */ /* 0x000fc600008f0eff */
[----:B------:R-:W2:Y:S01]  /*309e0*/  LDL.LU R25, [R1+0x80] ;  /* 0x0000800001197983 */ /* 0x000ea20000300800 */
[----:B0-----:R-:W-:-:S05]  /*309f0*/  LEA.HI.X.SX32 R22, R21, R5, 0x1, P0 ;  /* 0x0000000515167211 */ /* 0x001fca00000f0eff */
[----:B------:R-:W-:Y:S01]  /*30a00*/  STL [R1+0x153c], R22 ;  /* 0x00153c1601007387 */ /* 0x000fe20000100800 */
[----:B------:R-:W-:-:S05]  /*30a10*/  LEA R21, P0, R13, R3, 0x1 ;  /* 0x000000030d157211 */ /* 0x000fca00078008ff */
[----:B------:R0:W-:Y:S04]  /*30a20*/  STL [R1+0x1578], R21 ;  /* 0x0015781501007387 */ /* 0x0001e80000100800 */
[----:B------:R1:W-:Y:S01]  /*30a30*/  STL [R1+0x1544], R20 ;  /* 0x0015441401007387 */ /* 0x0003e20000100800 */
[----:B0-----:R-:W-:-:S03]  /*30a40*/  LEA.HI.X.SX32 R21, R19, R5, 0x1, P2 ;  /* 0x0000000513157211 */ /* 0x001fc600010f0eff */
[----:B-1----:R-:W2:Y:S01]  /*30a50*/  LDL.LU R20, [R1+0x7c] ;  /* 0x00007c0001147983 */ /* 0x002ea20000300800 */
[----:B------:R-:W-:-:S05]  /*30a60*/  LEA R22, P1, R12, R3, 0x1 ;  /* 0x000000030c167211 */ /* 0x000fca00078208ff */
[----:B------:R-:W-:Y:S04]  /*30a70*/  STL [R1+0x1580], R22 ;  /* 0x0015801601007387 */ /* 0x000fe80000100800 */
[----:B------:R0:W-:Y:S01]  /*30a80*/  STL [R1+0x154c], R21 ;  /* 0x00154c1501007387 */ /* 0x0001e20000100800 */
[----:B------:R-:W-:Y:S01]  /*30a90*/  IMAD R2, R2, UR4, RZ ;  /* 0x0000000402027c24 */ /* 0x000fe2000f8e02ff */
[-C--:B------:R-:W-:Y:S02]  /*30aa0*/  LEA.HI.X.SX32 R16, R16, R5.reuse, 0x1, P4 ;  /* 0x0000000510107211 */ /* 0x080fe400020f0eff */
[----:B0-----:R-:W-:Y:S02]  /*30ab0*/  LEA.HI.X.SX32 R21, R17, R5, 0x1, P3 ;  /* 0x0000000511157211 */ /* 0x001fe400018f0eff */
[----:B------:R-:W-:-:S05]  /*30ac0*/  LEA R19, P2, R11, R3, 0x1 ;  /* 0x000000030b137211 */ /* 0x000fca00078408ff */
[----:B------:R0:W-:Y:S04]  /*30ad0*/  STL [R1+0x1588], R19 ;  /* 0x0015881301007387 */ /* 0x0001e80000100800 */
[----:B0-----:R-:W2:Y:S04]  /*30ae0*/  LDL.LU R19, [R1+0x74] ;  /* 0x0000740001137983 */ /* 0x001ea80000300800 */
[----:B------:R-:W-:Y:S01]  /*30af0*/  STL [R1+0x1554], R21 ;  /* 0x0015541501007387 */ /* 0x000fe20000100800 */
[-C--:B------:R-:W-:Y:S02]  /*30b00*/  LEA.HI.X.SX32 R14, R14, R5.reuse, 0x1, P6 ;  /* 0x000000050e0e7211 */ /* 0x080fe400030f0eff */
[----:B------:R-:W-:-:S02]  /*30b10*/  LEA.HI.X.SX32 R12, R12, R5, 0x1, P1 ;  /* 0x000000050c0c7211 */ /* 0x000fc400008f0eff */
[----:B------:R-:W-:-:S05]  /*30b20*/  LEA R17, P3, R10, R3, 0x1 ;  /* 0x000000030a117211 */ /* 0x000fca00078608ff */
[----:B------:R0:W-:Y:S04]  /*30b30*/  STL [R1+0x1668], R17 ;  /* 0x0016681101007387 */ /* 0x0001e80000100800 */
[----:B------:R-:W2:Y:S04]  /*30b40*/  LDL.LU R24, [R1+0x6c] ;  /* 0x00006c0001187983 */ /* 0x000ea80000300800 */
[----:B------:R1:W-:Y:S01]  /*30b50*/  STL [R1+0x155c], R16 ;  /* 0x00155c1001007387 */ /* 0x0003e20000100800 */
[----:B0-----:R-:W-:Y:S02]  /*30b60*/  LEA R17, P4, R2, R3, 0x1 ;  /* 0x0000000302117211 */ /* 0x001fe400078808ff */
[----:B-1----:R-:W-:-:S03]  /*30b70*/  LEA.HI.X.SX32 R16, R15, R5, 0x1, P5 ;  /* 0x000000050f107211 */ /* 0x002fc600028f0eff */
[----:B------:R-:W-:Y:S04]  /*30b80*/  STL [R1+0x1590], R17 ;  /* 0x0015901101007387 */ /* 0x000fe80000100800 */
[----:B------:R-:W-:Y:S04]  /*30b90*/  STL [R1+0x1564], R16 ;  /* 0x0015641001007387 */ /* 0x000fe80000100800 */
[----:B------:R-:W2:Y:S01]  /*30ba0*/  LDL.LU R23, [R1+0x64] ;  /* 0x0000640001177983 */ /* 0x000ea20000300800 */
[----:B---3--:R-:W-:-:S05]  /*30bb0*/  LEA R15, P5, R9, R3, 0x1 ;  /* 0x00000003090f7211 */ /* 0x008fca00078a08ff */
[----:B------:R4:W-:Y:S04]  /*30bc0*/  STL [R1+0x1598], R15 ;  /* 0x0015980f01007387 */ /* 0x0009e80000100800 */
[----:B------:R0:W-:Y:S01]  /*30bd0*/  STL [R1+0x156c], R14 ;  /* 0x00156c0e01007387 */ /* 0x0001e20000100800 */
[----:B----4-:R-:W-:Y:S02]  /*30be0*/  LEA R15, P6, R8, R3, 0x1 ;  /* 0x00000003080f7211 */ /* 0x010fe400078c08ff */
[----:B0-----:R-:W-:-:S03]  /*30bf0*/  LEA.HI.X.SX32 R14, R13, R5, 0x1, P0 ;  /* 0x000000050d0e7211 */ /* 0x001fc600000f0eff */
[----:B------:R-:W-:Y:S04]  /*30c00*/  STL [R1+0x15a0], R15 ;  /* 0x0015a00f01007387 */ /* 0x000fe80000100800 */
[----:B------:R-:W3:Y:S01]  /*30c10*/  LDL.LU R17, [R1+0x60] ;  /* 0x0000600001117983 */ /* 0x000ee20000300800 */
[----:B------:R-:W-:-:S03]  /*30c20*/  LEA R13, P0, R7, R3, 0x1 ;  /* 0x00000003070d7211 */ /* 0x000fc600078008ff */
[----:B------:R-:W-:Y:S04]  /*30c30*/  STL [R1+0x1574], R14 ;  /* 0x0015740e01007387 */ /* 0x000fe80000100800 */
[----:B------:R0:W-:Y:S04]  /*30c40*/  STL [R1+0x15a8], R13 ;  /* 0x0015a80d01007387 */ /* 0x0001e80000100800 */
[----:B------:R-:W4:Y:S04]  /*30c50*/  LDL.LU R16, [R1+0x5c] ;  /* 0x00005c0001107983 */ /* 0x000f280000300800 */
[----:B------:R1:W-:Y:S01]  /*30c60*/  STL [R1+0x157c], R12 ;  /* 0x00157c0c01007387 */ /* 0x0003e20000100800 */
[----:B0-----:R-:W-:-:S02]  /*30c70*/  LEA R13, P1, R6, R3, 0x1 ;  /* 0x00000003060d7211 */ /* 0x001fc400078208ff */
[----:B-1----:R-:W-:-:S03]  /*30c80*/  LEA.HI.X.SX32 R12, R11, R5, 0x1, P2 ;  /* 0x000000050b0c7211 */ /* 0x002fc600010f0eff */
[----:B------:R0:W-:Y:S04]  /*30c90*/  STL [R1+0x15b0], R13 ;  /* 0x0015b00d01007387 */ /* 0x0001e80000100800 */
[----:B------:R-:W4:Y:S04]  /*30ca0*/  LDL.LU R15, [R1+0x58] ;  /* 0x00005800010f7983 */ /* 0x000f280000300800 */
[----:B------:R-:W-:Y:S04]  /*30cb0*/  STL [R1+0x1584], R12 ;  /* 0x0015840c01007387 */ /* 0x000fe80000100800 */
[----:B------:R-:W4:Y:S01]  /*30cc0*/  LDL.LU R14, [R1+0x50] ;  /* 0x00005000010e7983 */ /* 0x000f220000300800 */
[----:B------:R-:W-:-:S02]  /*30cd0*/  LEA.HI.X.SX32 R10, R10, R5, 0x1, P3 ;  /* 0x000000050a0a7211 */ /* 0x000fc400018f0eff */
[----:B------:R-:W-:-:S05]  /*30ce0*/  LEA R11, P2, R18, R3, 0x1 ;  /* 0x00000003120b7211 */ /* 0x000fca00078408ff */
[----:B------:R-:W-:Y:S04]  /*30cf0*/  STL [R1+0x15b8], R11 ;  /* 0x0015b80b01007387 */ /* 0x000fe80000100800 */
[----:B------:R1:W-:Y:S04]  /*30d00*/  STL [R1+0x1664], R10 ;  /* 0x0016640a01007387 */ /* 0x0003e80000100800 */
[----:B0-----:R-:W4:Y:S01]  /*30d10*/  LDL.LU R13, [R1+0x4c] ;  /* 0x00004c00010d7983 */ /* 0x001f220000300800 */
[----:B-1----:R-:W-:Y:S02]  /*30d20*/  LEA.HI.X.SX32 R10, R2, R5, 0x1, P4 ;  /* 0x00000005020a7211 */ /* 0x002fe400020f0eff */
[----:B------:R-:W-:-:S02]  /*30d30*/  LEA R11, P3, R26, R3, 0x1 ;  /* 0x000000031a0b7211 */ /* 0x000fc400078608ff */
[----:B------:R-:W-:-:S03]  /*30d40*/  LEA.HI.X.SX32 R9, R9, R5, 0x1, P5 ;  /* 0x0000000509097211 */ /* 0x000fc600028f0eff */
[----:B------:R0:W-:Y:S04]  /*30d50*/  STL [R1+0x15c0], R11 ;  /* 0x0015c00b01007387 */ /* 0x0001e80000100800 */
[----:B------:R-:W4:Y:S01]  /*30d60*/  LDL.LU R12, [R1+0x48] ;  /* 0x00004800010c7983 */ /* 0x000f220000300800 */
[----:B--2---:R-:W-:-:S03]  /*30d70*/  LEA R2, P4, R25, R3, 0x1 ;  /* 0x0000000319027211 */ /* 0x004fc600078808ff */
[----:B------:R1:W-:Y:S04]  /*30d80*/  STL [R1+0x158c], R10 ;  /* 0x00158c0a01007387 */ /* 0x0003e80000100800 */
[----:B------:R2:W-:Y:S04]  /*30d90*/  STL [R1+0x15c8], R2 ;  /* 0x0015c80201007387 */ /* 0x0005e80000100800 */
[----:B0-----:R-:W4:Y:S01]  /*30da0*/  LDL.LU R11, [R1+0x44] ;  /* 0x00004400010b7983 */ /* 0x001f220000300800 */
[----:B------:R-:W-:-:S03]  /*30db0*/  LEA.HI.X.SX32 R8, R8, R5, 0x1, P6 ;  /* 0x0000000508087211 */ /* 0x000fc600030f0eff */
[----:B------:R0:W-:Y:S04]  /*30dc0*/  STL [R1+0x1594], R9 ;  /* 0x0015940901007387 */ /* 0x0001e80000100800 */
[----:B-1----:R-:W4:Y:S01]  /*30dd0*/  LDL.LU R10, [R1+0x40] ;  /* 0x00004000010a7983 */ /* 0x002f220000300800 */
[----:B------:R-:W-:Y:S02]  /*30de0*/  LEA.HI.X.SX32 R21, R7, R5, 0x1, P0 ;  /* 0x0000000507157211 */ /* 0x000fe400000f0eff */
[----:B--2---:R-:W-:-:S05]  /*30df0*/  LEA R2, P5, R20, R3, 0x1 ;  /* 0x0000000314027211 */ /* 0x004fca00078a08ff */
[----:B------:R-:W-:Y:S04]  /*30e00*/  STL [R1+0x15d0], R2 ;  /* 0x0015d00201007387 */ /* 0x000fe80000100800 */
[----:B0-----:R-:W2:Y:S04]  /*30e10*/  LDL.LU R9, [R1+0x38] ;  /* 0x0000380001097983 */ /* 0x001ea80000300800 */
[----:B------:R0:W-:Y:S04]  /*30e20*/  STL [R1+0x159c], R8 ;  /* 0x00159c0801007387 */ /* 0x0001e80000100800 */
[----:B0-----:R-:W2:Y:S01]  /*30e30*/  LDL.LU R8, [R1+0x30] ;  /* 0x0000300001087983 */ /* 0x001ea20000300800 */
[----:B------:R-:W-:-:S05]  /*30e40*/  LEA R2, P6, R19, R3, 0x1 ;  /* 0x0000000313027211 */ /* 0x000fca00078c08ff */
[----:B------:R-:W-:Y:S04]  /*30e50*/  STL [R1+0x15d8], R2 ;  /* 0x0015d80201007387 */ /* 0x000fe80000100800 */
[----:B------:R-:W2:Y:S04]  /*30e60*/  LDL.LU R7, [R1+0x2c] ;  /* 0x00002c0001077983 */ /* 0x000ea80000300800 */
[----:B------:R0:W-:Y:S02]  /*30e70*/  STL [R1+0x15a4], R21 ;  /* 0x0015a41501007387 */ /* 0x0001e40000100800 */
[----:B0-----:R-:W-:-:S02]  /*30e80*/  LEA.HI.X.SX32 R21, R6, R5, 0x1, P1 ;  /* 0x0000000506157211 */ /* 0x001fc400008f0eff */
[----:B------:R-:W-:Y:S02]  /*30e90*/  LEA.HI.X.SX32 R27, R26, R5, 0x1, P3 ;  /* 0x000000051a1b7211 */ /* 0x000fe400018f0eff */
[----:B------:R-:W-:-:S05]  /*30ea0*/  LEA R2, P0, R24, R3, 0x1 ;  /* 0x0000000318027211 */ /* 0x000fca00078008ff */
[----:B------:R0:W-:Y:S04]  /*30eb0*/  STL [R1+0x15e0], R2 ;  /* 0x0015e00201007387 */ /* 0x0001e80000100800 */
[----:B------:R-:W2:Y:S04]  /*30ec0*/  LDL.LU R6, [R1+0x28] ;  /* 0x0000280001067983 */ /* 0x000ea80000300800 */
[----:B------:R1:W-:Y:S04]  /*30ed0*/  STL [R1+0x15ac], R21 ;  /* 0x0015ac1501007387 */ /* 0x0003e80000100800 */
[----:B------:R-:W2:Y:S01]  /*30ee0*/  LDL.LU R22, [R1+0x24] ;  /* 0x0000240001167983 */ /* 0x000ea20000300800 */
[----:B0-----:R-:W-:-:S02]  /*30ef0*/  LEA R2, P1, R23, R3, 0x1 ;  /* 0x0000000317027211 */ /* 0x001fc400078208ff */
[----:B-1----:R-:W-:-:S03]  /*30f00*/  LEA.HI.X.SX32 R21, R18, R5, 0x1, P2 ;  /* 0x0000000512157211 */ /* 0x002fc600010f0eff */
[----:B------:R-:W-:Y:S04]  /*30f10*/  STL [R1+0x15e8], R2 ;  /* 0x0015e80201007387 */ /* 0x000fe80000100800 */
[----:B------:R-:W2:Y:S04]  /*30f20*/  LDL.LU R18, [R1+0x20] ;  /* 0x0000200001127983 */ /* 0x000ea80000300800 */
[----:B------:R0:W-:Y:S01]  /*30f30*/  STL [R1+0x15b4], R21 ;  /* 0x0015b41501007387 */ /* 0x0001e20000100800 */
[----:B------:R-:W-:-:S03]  /*30f40*/  LEA.HI.X.SX32 R26, R25, R5, 0x1, P4 ;  /* 0x00000005191a7211 */ /* 0x000fc600020f0eff */
[----:B0-----:R-:W2:Y:S01]  /*30f50*/  LDL.LU R21, [R1+0x1c] ;  /* 0x00001c0001157983 */ /* 0x001ea20000300800 */
[----:B---3--:R-:W-:-:S05]  /*30f60*/  LEA R2, P2, R17, R3, 0x1 ;  /* 0x0000000311027211 */ /* 0x008fca00078408ff */
[----:B------:R4:W-:Y:S04]  /*30f70*/  STL [R1+0x15f0], R2 ;  /* 0x0015f00201007387 */ /* 0x0009e80000100800 */
[----:B------:R-:W-:Y:S01]  /*30f80*/  STL [R1+0x15bc], R27 ;  /* 0x0015bc1b01007387 */ /* 0x000fe20000100800 */
[----:B----4-:R-:W-:-:S05]  /*30f90*/  LEA R2, P3, R16, R3, 0x1 ;  /* 0x0000000310027211 */ /* 0x010fca00078608ff */
[----:B------:R0:W-:Y:S04]  /*30fa0*/  STL [R1+0x15f8], R2 ;  /* 0x0015f80201007387 */ /* 0x0001e80000100800 */
[----:B------:R1:W-:Y:S01]  /*30fb0*/  STL [R1+0x15c4], R26 ;  /* 0x0015c41a01007387 */ /* 0x0003e20000100800 */
[----:B0-----:R-:W-:-:S03]  /*30fc0*/  LEA.HI.X.SX32 R2, R20, R5, 0x1, P5 ;  /* 0x0000000514027211 */ /* 0x001fc600028f0eff */
[----:B------:R-:W3:Y:S01]  /*30fd0*/  LDL.LU R20, [R1+0x14] ;  /* 0x0000140001147983 */ /* 0x000ee20000300800 */
[----:B------:R-:W-:-:S05]  /*30fe0*/  LEA R25, P4, R15, R3, 0x1 ;  /* 0x000000030f197211 */ /* 0x000fca00078808ff */
[----:B------:R-:W-:Y:S01]  /*30ff0*/  STL [R1+0x1600], R25 ;  /* 0x0016001901007387 */ /* 0x000fe20000100800 */
[----:B-1----:R-:W-:-:S03]  /*31000*/  LEA R26, P5, R14, R3, 0x1 ;  /* 0x000000030e1a7211 */ /* 0x002fc600078a08ff */
[----:B------:R0:W-:Y:S04]  /*31010*/  STL [R1+0x15cc], R2 ;  /* 0x0015cc0201007387 */ /* 0x0001e80000100800 */
[----:B------:R-:W-:Y:S01]  /*31020*/  STL [R1+0x1608], R26 ;  /* 0x0016081a01007387 */ /* 0x000fe20000100800 */
[----:B0-----:R-:W-:-:S03]  /*31030*/  LEA.HI.X.SX32 R2, R19, R5, 0x1, P6 ;  /* 0x0000000513027211 */ /* 0x001fc600030f0eff */
[----:B------:R-:W4:Y:S01]  /*31040*/  LDL.LU R19, [R1+0x10] ;  /* 0x0000100001137983 */ /* 0x000f220000300800 */
[----:B------:R-:W-:-:S03]  /*31050*/  LEA R25, P6, R13, R3, 0x1 ;  /* 0x000000030d197211 */ /* 0x000fc600078c08ff */
[----:B------:R0:W-:Y:S04]  /*31060*/  STL [R1+0x15d4], R2 ;  /* 0x0015d40201007387 */ /* 0x0001e80000100800 */
[----:B------:R1:W-:Y:S01]  /*31070*/  STL [R1+0x1610], R25 ;  /* 0x0016101901007387 */ /* 0x0003e20000100800 */
[-C--:B0-----:R-:W-:Y:S02]  /*31080*/  LEA.HI.X.SX32 R2, R24, R5.reuse, 0x1, P0 ;  /* 0x0000000518027211 */ /* 0x081fe400000f0eff */
[----:B------:R-:W-:-:S03]  /*31090*/  LEA.HI.X.SX32 R24, R23, R5, 0x1, P1 ;  /* 0x0000000517187211 */ /* 0x000fc600008f0eff */
[----:B------:R0:W-:Y:S01]  /*310a0*/  STL [R1+0x15dc], R2 ;  /* 0x0015dc0201007387 */ /* 0x0001e20000100800 */
[----:B-1----:R-:W-:Y:S02]  /*310b0*/  LEA R25, P0, R12, R3, 0x1 ;  /* 0x000000030c197211 */ /* 0x002fe400078008ff */
[----:B------:R-:W-:-:S03]  /*310c0*/  LEA.HI.X.SX32 R23, R17, R5, 0x1, P2 ;  /* 0x0000000511177211 */ /* 0x000fc600010f0eff */
[----:B------:R-:W-:Y:S04]  /*310d0*/  STL [R1+0x1618], R25 ;  /* 0x0016181901007387 */ /* 0x000fe80000100800 */
[----:B------:R-:W-:Y:S01]  /*310e0*/  STL [R1+0x15e4], R24 ;  /* 0x0015e41801007387 */ /* 0x000fe20000100800 */
[----:B0-----:R-:W-:-:S05]  /*310f0*/  LEA R2, P1, R11, R3, 0x1 ;  /* 0x000000030b027211 */ /* 0x001fca00078208ff */
[----:B------:R0:W-:Y:S01]  /*31100*/  STL [R1+0x1620], R2 ;  /* 0x0016200201007387 */ /* 0x0001e20000100800 */
[----:B------:R-:W-:-:S03]  /*31110*/  LEA R17, P2, R10, R3, 0x1 ;  /* 0x000000030a117211 */ /* 0x000fc600078408ff */
[----:B------:R-:W-:Y:S01]  /*31120*/  STL [R1+0x15ec], R23 ;  /* 0x0015ec1701007387 */ /* 0x000fe20000100800 */
[-C--:B------:R-:W-:Y:S02]  /*31130*/  LEA.HI.X.SX32 R15, R15, R5.reuse, 0x1, P4 ;  /* 0x000000050f0f7211 */ /* 0x080fe400020f0eff */
[-C--:B0-----:R-:W-:Y:S01]  /*31140*/  LEA.HI.X.SX32 R2, R16, R5.reuse, 0x1, P3 ;  /* 0x0000000510027211 */ /* 0x081fe200018f0eff */
[----:B------:R0:W-:Y:S04]  /*31150*/  STL [R1+0x1628], R17 ;  /* 0x0016281101007387 */ /* 0x0001e80000100800 */
[----:B------:R1:W-:Y:S01]  /*31160*/  STL [R1+0x15f4], R2 ;  /* 0x0015f40201007387 */ /* 0x0003e20000100800 */
[----:B------:R-:W-:Y:S02]  /*31170*/  LEA.HI.X.SX32 R14, R14, R5, 0x1, P5 ;  /* 0x000000050e0e7211 */ /* 0x000fe400028f0eff */
[----:B--2---:R-:W-:-:S05]  /*31180*/  LEA R16, P3, R9, R3, 0x1 ;  /* 0x0000000309107211 */ /* 0x004fca00078608ff */
[----:B------:R-:W-:Y:S04]  /*31190*/  STL [R1+0x1630], R16 ;  /* 0x0016301001007387 */ /* 0x000fe80000100800 */
[----:B0-----:R-:W2:Y:S01]  /*311a0*/  LDL.LU R17, [R1+0xb0] ;  /* 0x0000b00001117983 */ /* 0x001ea20000300800 */
[----:B-1----:R-:W-:-:S03]  /*311b0*/  LEA R2, P4, R8, R3, 0x1 ;  /* 0x0000000308027211 */ /* 0x002fc600078808ff */
[----:B------:R-:W-:Y:S04]  /*311c0*/  STL [R1+0x15fc], R15 ;  /* 0x0015fc0f01007387 */ /* 0x000fe80000100800 */
[----:B------:R0:W-:Y:S01]  /*311d0*/  STL [R1+0x1638], R2 ;  /* 0x0016380201007387 */ /* 0x0001e20000100800 */
[----:B------:R-:W-:-:S03]  /*311e0*/  LEA.HI.X.SX32 R13, R13, R5, 0x1, P6 ;  /* 0x000000050d0d7211 */ /* 0x000fc600030f0eff */
[----:B------:R-:W-:Y:S01]  /*311f0*/  STL [R1+0x1604], R14 ;  /* 0x0016040e01007387 */ /* 0x000fe20000100800 */
[----:B0-----:R-:W-:-:S05]  /*31200*/  LEA R2, P5, R7, R3, 0x1 ;  /* 0x0000000307027211 */ /* 0x001fca00078a08ff */
[----:B------:R0:W-:Y:S04]  /*31210*/  STL [R1+0x1640], R2 ;  /* 0x0016400201007387 */ /* 0x0001e80000100800 */
[----:B------:R1:W-:Y:S01]  /*31220*/  STL [R1+0x160c], R13 ;  /* 0x00160c0d01007387 */ /* 0x0003e20000100800 */
[-C--:B0-----:R-:W-:Y:S02]  /*31230*/  LEA.HI.X.SX32 R2, R12, R5.reuse, 0x1, P0 ;  /* 0x000000050c027211 */ /* 0x081fe400000f0eff */
[-C--:B------:R-:W-:Y:S02]  /*31240*/  LEA.HI.X.SX32 R12, R11, R5.reuse, 0x1, P1 ;  /* 0x000000050b0c7211 */ /* 0x080fe400008f0eff */
[-C--:B------:R-:W-:Y:S02]  /*31250*/  LEA.HI.X.SX32 R11, R10, R5.reuse, 0x1, P2 ;  /* 0x000000050a0b7211 */ /* 0x080fe400010f0eff */
[----:B------:R-:W-:-:S02]  /*31260*/  LEA.HI.X.SX32 R8, R8, R5, 0x1, P4 ;  /* 0x0000000508087211 */ /* 0x000fc400020f0eff */
[----:B------:R-:W-:-:S05]  /*31270*/  LEA R14, P6, R6, R3, 0x1 ;  /* 0x00000003060e7211 */ /* 0x000fca00078c08ff */
[----:B------:R-:W-:Y:S01]  /*31280*/  STL [R1+0x1648], R14 ;  /* 0x0016480e01007387 */ /* 0x000fe20000100800 */
[----:B-1----:R-:W-:-:S03]  /*31290*/  LEA R13, P0, R22, R3, 0x1 ;  /* 0x00000003160d7211 */ /* 0x002fc600078008ff */
[----:B------:R0:W-:Y:S04]  /*312a0*/  STL [R1+0x1614], R2 ;  /* 0x0016140201007387 */ /* 0x0001e80000100800 */
[----:B------:R-:W-:Y:S04]  /*312b0*/  STL [R1+0x164c], R13 ;  /* 0x00164c0d01007387 */ /* 0x000fe80000100800 */
[----:B------:R-:W-:Y:S01]  /*312c0*/  STL [R1+0x161c], R12 ;  /* 0x00161c0c01007387 */ /* 0x000fe20000100800 */
[----:B0-----:R-:W-:-:S05]  /*312d0*/  LEA R2, P1, R18, R3, 0x1 ;  /* 0x0000000312027211 */ /* 0x001fca00078208ff */
[----:B------:R0:W-:Y:S04]  /*312e0*/  STL [R1+0x1650], R2 ;  /* 0x0016500201007387 */ /* 0x0001e80000100800 */
[----:B------:R-:W-:Y:S04]  /*312f0*/  STL [R1+0x1624], R11 ;  /* 0x0016240b01007387 */ /* 0x000fe80000100800 */
[----:B------:R-:W2:Y:S01]  /*31300*/  LDL.LU R16, [R1+0x1768] ;  /* 0x0017680001107983 */ /* 0x000ea20000300800 */
[----:B------:R-:W-:Y:S02]  /*31310*/  LEA R10, P2, R21, R3, 0x1 ;  /* 0x00000003150a7211 */ /* 0x000fe400078408ff */
[----:B0-----:R-:W-:-:S03]  /*31320*/  LEA.HI.X.SX32 R2, R9, R5, 0x1, P3 ;  /* 0x0000000509027211 */ /* 0x001fc600018f0eff */
[----:B------:R-:W-:Y:S04]  /*31330*/  STL [R1+0x1654], R10 ;  /* 0x0016540a01007387 */ /* 0x000fe80000100800 */
[----:B------:R-:W2:Y:S04]  /*31340*/  LDL.LU R15, [R1+0x17a4] ;  /* 0x0017a400010f7983 */ /* 0x000ea80000300800 */
[----:B------:R3:W-:Y:S04]  /*31350*/  STL [R1+0x162c], R2 ;  /* 0x00162c0201007387 */ /* 0x0007e80000100800 */
[----:B------:R-:W2:Y:S04]  /*31360*/  LDL.LU R14, [R1+0x1748] ;  /* 0x00174800010e7983 */ /* 0x000ea80000300800 */
[----:B------:R-:W2:Y:S04]  /*31370*/  LDL.LU R13, [R1+0x174c] ;  /* 0x00174c00010d7983 */ /* 0x000ea80000300800 */
[----:B------:R-:W2:Y:S01]  /*31380*/  LDL.LU R12, [R1+0x1750] ;  /* 0x00175000010c7983 */ /* 0x000ea20000300800 */
[-C--:B------:R-:W-:Y:S01]  /*31390*/  LEA.HI.X.SX32 R7, R7, R5.reuse, 0x1, P5 ;  /* 0x0000000507077211 */ /* 0x080fe200028f0eff */
[----:B------:R-:W-:Y:S01]  /*313a0*/  IMAD R4, R4, UR4, RZ ;  /* 0x0000000404047c24 */ /* 0x000fe2000f8e02ff */
[----:B------:R-:W-:-:S02]  /*313b0*/  LEA.HI.X.SX32 R6, R6, R5, 0x1, P6 ;  /* 0x0000000506067211 */ /* 0x000fc400030f0eff */
[----:B------:R-:W-:Y:S02]  /*313c0*/  LEA.HI.X.SX32 R22, R22, R5, 0x1, P0 ;  /* 0x0000000516167211 */ /* 0x000fe400000f0eff */
[----:B---3--:R-:W-:-:S05]  /*313d0*/  LEA R2, P3, R20, R3, 0x1 ;  /* 0x0000000314027211 */ /* 0x008fca00078608ff */
[----:B------:R4:W-:Y:S04]  /*313e0*/  STL [R1+0x1658], R2 ;  /* 0x0016580201007387 */ /* 0x0009e80000100800 */
[----:B------:R-:W3:Y:S04]  /*313f0*/  LDL.LU R11, [R1+0x175c] ;  /* 0x00175c00010b7983 */ /* 0x000ee80000300800 */
[----:B------:R-:W-:Y:S04]  /*31400*/  STL [R1+0x1634], R8 ;  /* 0x0016340801007387 */ /* 0x000fe80000100800 */
[----:B------:R-:W3:Y:S01]  /*31410*/  LDL.LU R10, [R1+0x1758] ;  /* 0x00175800010a7983 */ /* 0x000ee20000300800 */
[----:B----4-:R-:W-:-:S05]  /*31420*/  LEA R2, P4, R19, R3, 0x1 ;  /* 0x0000000313027211 */ /* 0x010fca00078808ff */
[----:B------:R0:W-:Y:S04]  /*31430*/  STL [R1+0x165c], R2 ;  /* 0x00165c0201007387 */ /* 0x0001e80000100800 */
[----:B------:R-:W4:Y:S01]  /*31440*/  LDL.LU R9, [R1+0x1754] ;  /* 0x0017540001097983 */ /* 0x000f220000300800 */
[----:B0-----:R-:W-:-:S03]  /*31450*/  LEA R2, P5, R0, R3, 0x1 ;  /* 0x0000000300027211 */ /* 0x001fc600078a08ff */
[----:B------:R0:W-:Y:S04]  /*31460*/  STL [R1+0x163c], R7 ;  /* 0x00163c0701007387 */ /* 0x0001e80000100800 */
[----:B------:R-:W4:Y:S04]  /*31470*/  LDL.LU R8, [R1+0x1764] ;  /* 0x0017640001087983 */ /* 0x000f280000300800 */
[----:B------:R1:W-:Y:S04]  /*31480*/  STL [R1+0x1660], R2 ;  /* 0x0016600201007387 */ /* 0x0003e80000100800 */
[----:B0-----:R-:W4:Y:S01]  /*31490*/  LDL.LU R7, [R1+0x1760] ;  /* 0x0017600001077983 */ /* 0x001f220000300800 */
[----:B-1----:R-:W-:-:S03]  /*314a0*/  LEA R2, P6, R4, R3, 0x1 ;  /* 0x0000000304027211 */ /* 0x002fc600078c08ff */
[----:B------:R0:W-:Y:S04]  /*314b0*/  STL [R1+0x1644], R6 ;  /* 0x0016440601007387 */ /* 0x0001e80000100800 */
[----:B0-----:R-:W4:Y:S04]  /*314c0*/  LDL.LU R6, [R1+0x72c] ;  /* 0x00072c0001067983 */ /* 0x001f280000300800 */
[----:B------:R0:W-:Y:S04]  /*314d0*/  STL [R1+0x764], R2 ;  /* 0x0007640201007387 */ /* 0x0001e80000100800 */
[----:B------:R1:W-:Y:S01]  /*314e0*/  STL [R1+0x74c], R22 ;  /* 0x00074c1601007387 */ /* 0x0003e20000100800 */
[----:B0-----:R-:W-:-:S02]  /*314f0*/  LEA.HI.X.SX32 R2, R18, R5, 0x1, P1 ;  /* 0x0000000512027211 */ /* 0x001fc400008f0eff */
[----:B-1----:R-:W-:-:S03]  /*31500*/  LEA.HI.X.SX32 R22, R21, R5, 0x1, P2 ;  /* 0x0000000515167211 */ /* 0x002fc600010f0eff */
[----:B------:R0:W-:Y:S01]  /*31510*/  STL [R1+0x750], R2 ;  /* 0x0007500201007387 */ /* 0x0001e20000100800 */
[----:B------:R-:W-:-:S03]  /*31520*/  LEA.HI.X.SX32 R21, R20, R5, 0x1, P3 ;  /* 0x0000000514157211 */ /* 0x000fc600018f0eff */
[----:B------:R-:W-:Y:S01]  /*31530*/  STL [R1+0x754], R22 ;  /* 0x0007541601007387 */ /* 0x000fe20000100800 */
[----:B0-----:R-:W-:-:S03]  /*31540*/  LEA.HI.X.SX32 R2, R19, R5, 0x1, P4 ;  /* 0x0000000513027211 */ /* 0x001fc600020f0eff */
[----:B------:R-:W-:Y:S01]  /*31550*/  STL [R1+0x758], R21 ;  /* 0x0007581501007387 */ /* 0x000fe20000100800 */
[----:B------:R-:W-:-:S03]  /*31560*/  LEA.HI.X.SX32 R19, R0, R5, 0x1, P5 ;  /* 0x0000000500137211 */ /* 0x000fc600028f0eff */
[----:B------:R0:W-:Y:S04]  /*31570*/  STL [R1+0x75c], R2 ;  /* 0x00075c0201007387 */ /* 0x0001e80000100800 */
[----:B------:R-:W3:Y:S01]  /*31580*/  LDL.LU R0, [R1+0x17c8] ;  /* 0x0017c80001007983 */ /* 0x000ee20000300800 */
[----:B------:R-:W1:Y:S01]  /*31590*/  S2R R18, SR_TID.X ;  /* 0x0000000000127919 */ /* 0x000e620000002100 */
[----:B0-----:R-:W-:Y:S02]  /*315a0*/  LEA.HI.X.SX32 R2, R4, R5, 0x1, P6 ;  /* 0x0000000504027211 */ /* 0x001fe400030f0eff */
[C---:B--2---:R-:W-:Y:S01]  /*315b0*/  LEA R3, P0, R17.reuse, UR12, 0x1 ;  /* 0x0000000c11037c11 */ /* 0x044fe2000f8008ff */
[----:B------:R-:W-:Y:S04]  /*315c0*/  STL [R1+0x760], R19 ;  /* 0x0007601301007387 */ /* 0x000fe80000100800 */
[----:B------:R0:W-:Y:S02]  /*315d0*/  STL [R1+0x6c8], R2 ;  /* 0x0006c80201007387 */ /* 0x0001e40000100800 */
[----:B0-----:R-:W-:-:S02]  /*315e0*/  LEA.HI.X.SX32 R2, R17, UR13, 0x1, P0 ;  /* 0x0000000d11027c11 */ /* 0x001fc400080f0eff */
[--C-:B-1----:R-:W-:Y:S02]  /*315f0*/  SHF.R.U32.HI R20, RZ, 0x4, R18.reuse ;  /* 0x00000004ff147819 */ /* 0x102fe40000011612 */
[----:B------:R-:W-:Y:S02]  /*31600*/  SHF.R.U32.HI R18, RZ, 0x4, R18 ;  /* 0x00000004ff127819 */ /* 0x000fe40000011612 */
[----:B------:R-:W-:-:S03]  /*31610*/  SGXT.U32 R20, R20, 0x2 ;  /* 0x000000021414781a */ /* 0x000fc60000000000 */
[----:B------:R-:W-:Y:S01]  /*31620*/  VIADD R18, R18, 0x3c ;  /* 0x0000003c12127836 */ /* 0x000fe20000000000 */
[----:B------:R-:W-:Y:S01]  /*31630*/  LOP3.LUT R17, R20, 0x38, RZ, 0xfc, !PT ;  /* 0x0000003814117812 */ /* 0x000fe200078efcff */
[----:B------:R-:W-:Y:S02]  /*31640*/  IMAD R19, RZ, RZ, -UR6 ;  /* 0x80000006ff137e24 */ /* 0x000fe4000f8e02ff */
[----:B------:R-:W-:Y:S02]  /*31650*/  IMAD R18, R18, UR6, RZ ;  /* 0x0000000612127c24 */ /* 0x000fe4000f8e02ff */
[----:B------:R-:W-:Y:S02]  /*31660*/  IMAD R17, R17, UR6, RZ ;  /* 0x0000000611117c24 */ /* 0x000fe4000f8e02ff */
[----:B------:R-:W-:Y:S01]  /*31670*/  IMAD R5, R20, UR6, RZ ;  /* 0x0000000614057c24 */ /* 0x000fe2000f8e02ff */
[-C--:B------:R-:W-:Y:S02]  /*31680*/  LEA R21, P2, R18, R3.reuse, 0x1 ;  /* 0x0000000312157211 */ /* 0x080fe400078408ff */
[----:B------:R-:W-:-:S03]  /*31690*/  LEA R20, P6, R17, R3, 0x1 ;  /* 0x0000000311147211 */ /* 0x000fc600078c08ff */
[----:B------:R0:W-:Y:S01]  /*316a0*/  STL [R1+0x6d0], R21 ;  /* 0x0006d01501007387 */ /* 0x0001e20000100800 */
[----:B------:R-:W-:-:S03]  /*316b0*/  LEA.HI.X.SX32 R18, R18, R2, 0x1, P2 ;  /* 0x0000000212127211 */ /* 0x000fc600010f0eff */
[----:B------:R1:W-:Y:S01]  /*316c0*/  STL [R1+0x6d8], R20 ;  /* 0x0006d81401007387 */ /* 0x0003e20000100800 */
[CC--:B0-----:R-:W-:Y:S02]  /*316d0*/  LEA R21, P0, R15.reuse, R3.reuse, 0x1 ;  /* 0x000000030f157211 */ /* 0x0c1fe400078008ff */
[----:B-1----:R-:W-:Y:S02]  /*316e0*/  LEA R20, P5, R14, R3, 0x1 ;  /* 0x000000030e147211 */ /* 0x002fe400078a08ff */
[----:B------:R-:W-:Y:S01]  /*316f0*/  LEA.HI.X.SX32 R15, R15, R2, 0x1, P0 ;  /* 0x000000020f0f7211 */ /* 0x000fe200000f0eff */
[----:B------:R-:W-:Y:S02]  /*31700*/  USHF.L.U32 UR6, UR6, 0x6, URZ ;  /* 0x0000000606067899 */ /* 0x000fe4000800063f */
[----:B------:R-:W-:Y:S01]  /*31710*/  USHF.L.U32 UR7, UR7, 0x6, URZ ;  /* 0x0000000607077899 */ /* 0x000fe2000800063f */
[----:B------:R-:W-:Y:S01]  /*31720*/  UMOV UR4, URZ ;  /* 0x0000003f00047c82 */ /* 0x000fe20008000000 */
[----:B------:R-:W-:-:S02]  /*31730*/  USHF.R.S32.HI UR8, URZ, 0x1f, UR6 ;  /* 0x0000001f3f087899 */ /* 0x000fc40008011406 */
[----:B------:R-:W-:Y:S01]  /*31740*/  USHF.R.S32.HI UR9, URZ, 0x1f, UR7 ;  /* 0x0000001f3f097899 */ /* 0x000fe20008011407 */
[----:B---3--:R-:W-:Y:S01]  /*31750*/  IMAD R4, R19, 0x4, R0 ;  /* 0x0000000413047824 */ /* 0x008fe200078e0200 */
[----:B------:R-:W-:-:S05]  /*31760*/  LEA R19, P1, R16, R3, 0x1 ;  /* 0x0000000310137211 */ /* 0x000fca00078208ff */
[----:B------:R0:W-:Y:S04]  /*31770*/  STL [R1+0x6e0], R19 ;  /* 0x0006e01301007387 */ /* 0x0001e80000100800 */
[----:B------:R-:W-:Y:S01]  /*31780*/  STL [R1+0x6e8], R21 ;  /* 0x0006e81501007387 */ /* 0x000fe20000100800 */
[----:B0-----:R-:W-:-:S03]  /*31790*/  LEA R19, P4, R13, R3, 0x1 ;  /* 0x000000030d137211 */ /* 0x001fc600078808ff */
[----:B------:R0:W-:Y:S04]  /*317a0*/  STL [R1+0x6f0], R20 ;  /* 0x0006f01401007387 */ /* 0x0001e80000100800 */
[----:B------:R1:W-:Y:S04]  /*317b0*/  STL [R1+0x6f8], R19 ;  /* 0x0006f81301007387 */ /* 0x0003e80000100800 */
[----:B------:R2:W-:Y:S01]  /*317c0*/  STL [R1+0x6cc], R18 ;  /* 0x0006cc1201007387 */ /* 0x0005e20000100800 */
[----:B0-----:R-:W-:Y:S02]  /*317d0*/  LEA R20, P3, R12, R3, 0x1 ;  /* 0x000000030c147211 */ /* 0x001fe400078608ff */
[----:B-1----:R-:W-:-:S02]  /*317e0*/  LEA.HI.X.SX32 R19, R17, R2, 0x1, P6 ;  /* 0x0000000211137211 */ /* 0x002fc400030f0eff */
[----:B------:R-:W-:Y:S02]  /*317f0*/  LEA.HI.X.SX32 R17, R16, R2, 0x1, P1 ;  /* 0x0000000210117211 */ /* 0x000fe400008f0eff */
[-C--:B--2---:R-:W-:Y:S01]  /*31800*/  LEA R18, P2, R11, R3.reuse, 0x1 ;  /* 0x000000030b127211 */ /* 0x084fe200078408ff */
[----:B------:R-:W-:Y:S01]  /*31810*/  STL [R1+0x700], R20 ;  /* 0x0007001401007387 */ /* 0x000fe20000100800 */
[----:B------:R-:W-:-:S03]  /*31820*/  LEA R16, P1, R10, R3, 0x1 ;  /* 0x000000030a107211 */ /* 0x000fc600078208ff */
[----:B------:R-:W-:Y:S04]  /*31830*/  STL [R1+0x6d4], R19 ;  /* 0x0006d41301007387 */ /* 0x000fe80000100800 */
[----:B------:R-:W-:Y:S04]  /*31840*/  STL [R1+0x708], R18 ;  /* 0x0007081201007387 */ /* 0x000fe80000100800 */
[----:B------:R4:W-:Y:S04]  /*31850*/  STL [R1+0x6dc], R17 ;  /* 0x0006dc1101007387 */ /* 0x0009e80000100800 */
[----:B------:R0:W-:Y:S04]  /*31860*/  STL [R1+0x710], R16 ;  /* 0x0007101001007387 */ /* 0x0001e80000100800 */
[----:B------:R1:W-:Y:S01]  /*31870*/  STL [R1+0x6e4], R15 ;  /* 0x0006e40f01007387 */ /* 0x0003e20000100800 */
[----:B----4-:R-:W-:-:S02]  /*31880*/  LEA R17, P0, R9, R3, 0x1 ;  /* 0x0000000309117211 */ /* 0x010fc400078008ff */
[-C--:B0-----:R-:W-:Y:S02]  /*31890*/  LEA.HI.X.SX32 R16, R14, R2.reuse, 0x1, P5 ;  /* 0x000000020e107211 */ /* 0x081fe400028f0eff */
[-C--:B------:R-:W-:Y:S02]  /*318a0*/  LEA.HI.X.SX32 R14, R13, R2.reuse, 0x1, P4 ;  /* 0x000000020d0e7211 */ /* 0x080fe400020f0eff */
[-C--:B-1----:R-:W-:Y:S01]  /*318b0*/  LEA R15, P5, R8, R3.reuse, 0x1 ;  /* 0x00000003080f7211 */ /* 0x082fe200078a08ff */
[----:B------:R-:W-:Y:S01]  /*318c0*/  STL [R1+0x718], R17 ;  /* 0x0007181101007387 */ /* 0x000fe20000100800 */
[-C--:B------:R-:W-:Y:S02]  /*318d0*/  LEA R13, P4, R7, R3.reuse, 0x1 ;  /* 0x00000003070d7211 */ /* 0x080fe400078808ff */
[----:B------:R-:W-:Y:S01]  /*318e0*/  LEA.HI.X.SX32 R12, R12, R2, 0x1, P3 ;  /* 0x000000020c0c7211 */ /* 0x000fe200018f0eff */
[----:B------:R-:W-:Y:S04]  /*318f0*/  STL [R1+0x6ec], R16 ;  /* 0x0006ec1001007387 */ /* 0x000fe80000100800 */
[----:B------:R-:W-:Y:S04]  /*31900*/  STL [R1+0x720], R15 ;  /* 0x0007200f01007387 */ /* 0x000fe80000100800 */
[----:B------:R0:W-:Y:S04]  /*31910*/  STL [R1+0x6f4], R14 ;  /* 0x0006f40e01007387 */ /* 0x0001e80000100800 */
[----:B------:R1:W-:Y:S04]  /*31920*/  STL [R1+0x728], R13 ;  /* 0x0007280d01007387 */ /* 0x0003e80000100800 */
[----:B------:R2:W-:Y:S01]  /*31930*/  STL [R1+0x6fc], R12 ;  /* 0x0006fc0c01007387 */ /* 0x0005e20000100800 */
[----:B0-----:R-:W-:-:S02]  /*31940*/  LEA R14, P3, R6, R3, 0x1 ;  /* 0x00000003060e7211 */ /* 0x001fc400078608ff */
[-C--:B-1----:R-:W-:Y:S02]  /*31950*/  LEA.HI.X.SX32 R13, R11, R2.reuse, 0x1, P2 ;  /* 0x000000020b0d7211 */ /* 0x082fe400010f0eff */
[-C--:B------:R-:W-:Y:S02]  /*31960*/  LEA.HI.X.SX32 R11, R10, R2.reuse, 0x1, P1 ;  /* 0x000000020a0b7211 */ /* 0x080fe400008f0eff */
[-C--:B--2---:R-:W-:Y:S01]  /*31970*/  LEA R12, P2, R0, R3.reuse, 0x1 ;  /* 0x00000003000c7211 */ /* 0x084fe200078408ff */
[----:B------:R-:W-:Y:S01]  /*31980*/  STL [R1+0x734], R14 ;  /* 0x0007340e01007387 */ /* 0x000fe20000100800 */
[-C--:B------:R-:W-:Y:S02]  /*31990*/  LEA R10, P1, R4, R3.reuse, 0x1 ;  /* 0x00000003040a7211 */ /* 0x080fe400078208ff */
[----:B------:R-:W-:Y:S01]  /*319a0*/  LEA.HI.X.SX32 R9, R9, R2, 0x1, P0 ;  /* 0x0000000209097211 */ /* 0x000fe200000f0eff */
[----:B------:R-:W-:Y:S01]  /*319b0*/  STL [R1+0x704], R13 ;  /* 0x0007040d01007387 */ /* 0x000fe20000100800 */
[----:B------:R-:W-:-:S03]  /*319c0*/  LEA R3, P0, R5, R3, 0x1 ;  /* 0x0000000305037211 */ /* 0x000fc600078008ff */
[----:B------:R-:W-:Y:S01]  /*319d0*/  STL [R1+0x744], R12 ;  /* 0x0007440c01007387 */ /* 0x000fe20000100800 */
[----:B------:R-:W-:-:S03]  /*319e0*/  LEA.HI.X.SX32 R8, R8, R2, 0x1, P5 ;  /* 0x0000000208087211 */ /* 0x000fc600028f0eff */
[----:B------:R-:W-:Y:S01]  /*319f0*/  STL [R1+0x70c], R11 ;  /* 0x00070c0b01007387 */ /* 0x000fe20000100800 */
[----:B------:R-:W-:-:S03]  /*31a00*/  LEA.HI.X.SX32 R7, R7, R2, 0x1, P4 ;  /* 0x0000000207077211 */ /* 0x000fc600020f0eff */
[----:B------:R-:W-:Y:S04]  /*31a10*/  STL [R1+0x748], R10 ;  /* 0x0007480a01007387 */ /* 0x000fe80000100800 */
[----:B------:R-:W-:Y:S04]  /*31a20*/  STL [R1+0x714], R9 ;  /* 0x0007140901007387 */ /* 0x000fe80000100800 */
[----:B------:R0:W-:Y:S04]  /*31a30*/  STL [R1+0x740], R3 ;  /* 0x0007400301007387 */ /* 0x0001e80000100800 */
[----:B------:R-:W-:Y:S01]  /*31a40*/  STL [R1+0x71c], R8 ;  /* 0x00071c0801007387 */ /* 0x000fe20000100800 */
[----:B0-----:R-:W-:-:S03]  /*31a50*/  LEA.HI.X.SX32 R3, R6, R2, 0x1, P3 ;  /* 0x0000000206037211 */ /* 0x001fc600018f0eff */
[----:B------:R-:W-:Y:S01]  /*31a60*/  STL [R1+0x724], R7 ;  /* 0x0007240701007387 */ /* 0x000fe20000100800 */
[----:B------:R-:W-:-:S03]  /*31a70*/  LEA.HI.X.SX32 R6, R0, R2, 0x1, P2 ;  /* 0x0000000200067211 */ /* 0x000fc600010f0eff */
[----:B------:R0:W5:Y:S04]  /*31a80*/  LDL.LU R0, [R1+0x17c4] ;  /* 0x0017c40001007983 */ /* 0x0001680000300800 */
[----:B------:R1:W-:Y:S04]  /*31a90*/  STL [R1+0x72c], R3 ;  /* 0x00072c0301007387 */ /* 0x0003e80000100800 */
[----:B------:R2:W-:Y:S01]  /*31aa0*/  STL [R1+0x738], R6 ;  /* 0x0007380601007387 */ /* 0x0005e20000100800 */
[-C--:B-1----:R-:W-:Y:S02]  /*31ab0*/  LEA.HI.X.SX32 R3, R4, R2.reuse, 0x1, P1 ;  /* 0x0000000204037211 */ /* 0x082fe400008f0eff */
[----:B------:R-:W-:-:S03]  /*31ac0*/  LEA.HI.X.SX32 R2, R5, R2, 0x1, P0 ;  /* 0x0000000205027211 */ /* 0x000fc600000f0eff */
[----:B------:R1:W-:Y:S04]  /*31ad0*/  STL [R1+0x73c], R3 ;  /* 0x00073c0301007387 */ /* 0x0003e80000100800 */
[----:B------:R3:W-:Y:S04]  /*31ae0*/  STL [R1+0x730], R2 ;  /* 0x0007300201007387 */ /* 0x0007e80000100800 */
[----:B------:R-:W-:Y:S04]  /*31af0*/  STL [R1+0x560], RZ ;  /* 0x000560ff01007387 */ /* 0x000fe80000100800 */
        /* <DEDUP_REMOVED lines=65> */
[----:B------:R-:W-:Y:S01]  /*31f10*/  STL [R1+0x448], RZ ;  /* 0x000448ff01007387 */ /* 0x000fe20000100800 */
[----:B------:R-:W4:Y:S01]  /*31f20*/  S2R R7, SR_TID.X ;  /* 0x0000000000077919 */ /* 0x000f220000002100 */
[----:B------:R-:W0:Y:S01]  /*31f30*/  LDC R9, c[0x0][0x230] ;  /* 0x00008c00ff097b82 */ /* 0x000e220000000800 */
[----:B------:R-:W-:Y:S01]  /*31f40*/  USHF.L.U32 UR13, UR6, 0x1, URZ ;  /* 0x00000001060d7899 */ /* 0x000fe2000800063f */
[----:B--2---:R-:W2:Y:S01]  /*31f50*/  S2R R6, SR_TID.X ;  /* 0x0000000000067919 */ /* 0x004ea20000002100 */
[----:B------:R-:W-:-:S02]  /*31f60*/  USHF.L.U32 UR12, UR7, 0x1, URZ ;  /* 0x00000001070c7899 */ /* 0x000fc4000800063f */
[----:B------:R-:W-:Y:S01]  /*31f70*/  USHF.L.U64.HI UR8, UR6, 0x1, UR8 ;  /* 0x0000000106087899 */ /* 0x000fe20008010208 */
[----:B0-----:R-:W-:Y:S02]  /*31f80*/  VIADD R9, R9, 0x3f ;  /* 0x0000003f09097836 */ /* 0x001fe40000000000 */
[----:B----4-:R-:W-:Y:S01]  /*31f90*/  IMAD.SHL.U32 R7, R7, 0x20, RZ ;  /* 0x0000002007077824 */ /* 0x010fe200078e00ff */
[C---:B--2---:R-:W-:Y:S01]  /*31fa0*/  LOP3.LUT R8, R6.reuse, 0x7, RZ, 0xc0, !PT ;  /* 0x0000000706087812 */ /* 0x044fe200078ec0ff */
[----:B------:R-:W-:-:S03]  /*31fb0*/  IMAD.SHL.U32 R10, R6, 0x2, RZ ;  /* 0x00000002060a7824 */ /* 0x000fc600078e00ff */
[----:B------:R-:W-:Y:S02]  /*31fc0*/  LOP3.LUT R4, R7, 0x60, RZ, 0xc0, !PT ;  /* 0x0000006007047812 */ /* 0x000fe400078ec0ff */
[----:B------:R-:W-:Y:S01]  /*31fd0*/  SHF.R.S32.HI R6, RZ, 0x1f, R9 ;  /* 0x0000001fff067819 */ /* 0x000fe20000011409 */
[----:B------:R-:W-:Y:S02]  /*31fe0*/  IMAD R8, R8, 0x90, RZ ;  /* 0x0000009008087824 */ /* 0x000fe400078e02ff */
[----:B------:R0:W-:Y:S01]  /*31ff0*/  STL [R1+0x17a4], R4 ;  /* 0x0017a40401007387 */ /* 0x0001e20000100800 */
[----:B------:R-:W-:Y:S02]  /*32000*/  LEA.HI R6, R6, R9, RZ, 0x6 ;  /* 0x0000000906067211 */ /* 0x000fe400078f30ff */
[----:B------:R-:W-:Y:S02]  /*32010*/  LOP3.LUT R8, R8, 0x30, R10, 0x78, !PT ;  /* 0x0000003008087812 */ /* 0x000fe400078e780a */
[----:B-1----:R-:W-:-:S02]  /*32020*/  SHF.R.S32.HI R3, RZ, 0x6, R6 ;  /* 0x00000006ff037819 */ /* 0x002fc40000011406 */
[----:B---3--:R-:W-:Y:S01]  /*32030*/  LOP3.LUT R2, R8, 0x400, R7, 0xf8, !PT ;  /* 0x0000040008027812 */ /* 0x008fe200078ef807 */
[----:B------:R1:W-:Y:S01]  /*32040*/  STL [R1+0x44c], RZ ;  /* 0x00044cff01007387 */ /* 0x0003e20000100800 */
[----:B------:R-:W-:-:S03]  /*32050*/  USHF.L.U64.HI UR9, UR7, 0x1, UR9 ;  /* 0x0000000107097899 */ /* 0x000fc60008010209 */
[----:B------:R1:W-:Y:S01]  /*32060*/  STL [R1+0x430], RZ ;  /* 0x000430ff01007387 */ /* 0x0003e20000100800 */
[----:B------:R-:W-:-:S03]  /*32070*/  ULDC UR7, c[0x0][0x230] ;  /* 0x00008c0000077ab9 */ /* 0x000fc60000000800 */
        /* <DEDUP_REMOVED lines=34> */
[----:B------:R1:W-:Y:S01]  /*322a0*/  STL [R1+0x3bc], RZ ;  /* 0x0003bcff01007387 */ /* 0x0003e20000100800 */
[----:B------:R-:W2:Y:S03]  /*322b0*/  S2R R6, SR_TID.X ;  /* 0x0000000000067919 */ /* 0x000ea60000002100 */
        /* <DEDUP_REMOVED lines=8> */
[----:B--2---:R-:W-:-:S03]  /*32340*/  LOP3.LUT R6, R6, 0x3f, RZ, 0xc0, !PT ;  /* 0x0000003f06067812 */ /* 0x004fc600078ec0ff */
[----:B------:R1:W-:Y:S02]  /*32350*/  STL [R1+0x340], RZ ;  /* 0x000340ff01007387 */ /* 0x0003e40000100800 */
[----:B------:R-:W-:Y:S02]  /*32360*/  IMAD.SHL.U32 R3, R6, 0x2, RZ ;  /* 0x0000000206037824 */ /* 0x000fe400078e00ff */
[----:B------:R1:W-:Y:S03]  /*32370*/  STL [R1+0x344], RZ ;  /* 0x000344ff01007387 */ /* 0x0003e60000100800 */
[C---:B------:R-:W-:Y:S01]  /*32380*/  LOP3.LUT R5, R3.reuse, 0x10, RZ, 0x3c, !PT ;  /* 0x0000001003057812 */ /* 0x040fe200078e3cff */
[----:B------:R1:W-:Y:S01]  /*32390*/  STL [R1+0x348], RZ ;  /* 0x000348ff01007387 */ /* 0x0003e20000100800 */
[C---:B0-----:R-:W-:Y:S02]  /*323a0*/  LOP3.LUT R4, R3.reuse, 0x20, RZ, 0x3c, !PT ;  /* 0x0000002003047812 */ /* 0x041fe400078e3cff */
[C---:B------:R-:W-:Y:S01]  /*323b0*/  LOP3.LUT R6, R3.reuse, 0x30, RZ, 0x3c, !PT ;  /* 0x0000003003067812 */ /* 0x040fe200078e3cff */
[----:B------:R1:W-:Y:S01]  /*323c0*/  STL [R1+0x34c], RZ ;  /* 0x00034cff01007387 */ /* 0x0003e20000100800 */
[----:B------:R-:W-:-:S02]  /*323d0*/  LOP3.LUT R5, R3, 0x40, RZ, 0x3c, !PT ;  /* 0x0000004003057812 */ /* 0x000fc400078e3cff */
[C---:B------:R-:W-:Y:S01]  /*323e0*/  LOP3.LUT R4, R3.reuse, 0x50, RZ, 0x3c, !PT ;  /* 0x0000005003047812 */ /* 0x040fe200078e3cff */
[----:B------:R1:W-:Y:S01]  /*323f0*/  STL [R1+0x360], RZ ;  /* 0x000360ff01007387 */ /* 0x0003e20000100800 */
[C---:B------:R-:W-:Y:S02]  /*32400*/  LOP3.LUT R6, R3.reuse, 0x60, RZ, 0x3c, !PT ;  /* 0x0000006003067812 */ /* 0x040fe400078e3cff */
[----:B------:R-:W-:Y:S01]  /*32410*/  LOP3.LUT R5, R3, 0x70, RZ, 0x3c, !PT ;  /* 0x0000007003057812 */ /* 0x000fe200078e3cff */
[----:B------:R1:W-:Y:S01]  /*32420*/  STL [R1+0x364], RZ ;  /* 0x000364ff01007387 */ /* 0x0003e20000100800 */
[----:B------:R-:W-:-:S03]  /*32430*/  LOP3.LUT R4, R2, 0x40, RZ, 0x3c, !PT ;  /* 0x0000004002047812 */ /* 0x000fc600078e3cff */
        /* <DEDUP_REMOVED lines=9> */
[----:B------:R1:W-:Y:S02]  /*324d0*/  STL [R1+0x38c], RZ ;  /* 0x00038cff01007387 */ /* 0x0003e40000100800 */
.L_x_2:
[----:B------:R-:W2:Y:S04]  /*324e0*/  LDL R5, [R1+0x73c] ;  /* 0x00073c0001057983 */ /* 0x000ea80000100800 */
[----:B0-2---:R0:W-:Y:S04]  /*324f0*/  STL [R1+0x2a2c], R5 ;  /* 0x002a2c0501007387 */ /* 0x0051e80000100800 */
[----:B------:R-:W2:Y:S01]  /*32500*/  LDL R4, [R1+0x748] ;  /* 0x0007480001047983 */ /* 0x000ea20000100800 */
[----:B0-----:R-:W0:Y:S03]  /*32510*/  S2R R5, SR_TID.X ;  /* 0x0000000000057919 */ /* 0x001e260000002100 */
[----:B--2---:R-:W-:Y:S04]  /*32520*/  STL [R1+0x2a30], R4 ;  /* 0x002a300401007387 */ /* 0x004fe80000100800 */
[----:B------:R-:W-:Y:S04]  /*32530*/  STL [R1+0x2a24], R6 ;  /* 0x002a240601007387 */ /* 0x000fe80000100800 */
        /* <DEDUP_REMOVED lines=70> */
[----:B------:R2:W-:Y:S04]  /*329a0*/  STL [R1+0x2a20], R11 ;  /* 0x002a200b01007387 */ /* 0x0005e80000100800 */
[----:B--2---:R-:W2:Y:S01]  /*329b0*/  LDL R11, [R1+0x744] ;  /* 0x00074400010b7983 */ /* 0x004ea20000100800 */
[--C-:B0-----:R-:W-:Y:S01]  /*329c0*/  SHF.R.U32.HI R4, RZ, 0x4, R5.reuse ;  /* 0x00000004ff047819 */ /* 0x101fe20000011605 */
[----:B------:R-:W-:Y:S01]  /*329d0*/  UIMAD UR6, UR4, -0x40, UR7 ;  /* 0xffffffc0040678a4 */ /* 0x000fe2000f8e0207 */
[----:B------:R-:W-:Y:S01]  /*329e0*/  SHF.R.U32.HI R13, RZ, 0x4, R5 ;  /* 0x00000004ff0d7819 */ /* 0x000fe20000011605 */
[----:B------:R-:W-:Y:S01]  /*329f0*/  STL [R1+0x2904], R10 ;  /* 0x0029040a01007387 */ /* 0x000fe20000100800 */
[----:B------:R-:W-:-:S02]  /*32a00*/  SGXT.U32 R4, R4, 0x2 ;  /* 0x000000020404781a */ /* 0x000fc40000000000 */
[----:B------:R-:W-:Y:S01]  /*32a10*/  SGXT.U32 R13, R13, 0x2 ;  /* 0x000000020d0d781a */ /* 0x000fe20000000000 */
[----:B------:R-:W-:Y:S01]  /*32a20*/  STL [R1+0x2a18], R10 ;  /* 0x002a180a01007387 */ /* 0x000fe20000100800 */
[C---:B------:R-:W-:Y:S02]  /*32a30*/  LOP3.LUT R5, R4.reuse, 0x4, RZ, 0xfc, !PT ;  /* 0x0000000404057812 */ /* 0x040fe400078efcff */
[----:B------:R-:W-:Y:S01]  /*32a40*/  LOP3.LUT R4, R4, 0x8, RZ, 0xfc, !PT ;  /* 0x0000000804047812 */ /* 0x000fe200078efcff */
[----:B------:R-:W-:Y:S01]  /*32a50*/  STL [R1+0x2900], R9 ;  /* 0x0029000901007387 */ /* 0x000fe20000100800 */
[----:B------:R-:W-:Y:S02]  /*32a60*/  ISETP.GE.AND P0, PT, R5, UR6, PT ;  /* 0x0000000605007c0c */ /* 0x000fe4000bf06270 */
[----:B------:R-:W-:Y:S01]  /*32a70*/  LOP3.LUT R5, R13, 0xc, RZ, 0xfc, !PT ;  /* 0x0000000c0d057812 */ /* 0x000fe200078efcff */
[----:B------:R-:W-:Y:S01]  /*32a80*/  STL [R1+0x2854], R15 ;  /* 0x0028540f01007387 */ /* 0x000fe20000100800 */
[----:B------:R-:W-:-:S03]  /*32a90*/  ISETP.GE.AND P1, PT, R4, UR6, PT ;  /* 0x0000000604007c0c */ /* 0x000fc6000bf26270 */
        /* <DEDUP_REMOVED lines=64> */
[----:B-----5:R-:W-:Y:S04]  /*32ea0*/  STL [R1+0x27dc], R29 ;  /* 0x0027dc1d01007387 */ /* 0x020fe80000100800 */
        /* <DEDUP_REMOVED lines=191> */
[----:B------:R-:W-:Y:S01]  /*33aa0*/  STL [R1+0x2700], R2 ;  /* 0x0027000201007387 */ /* 0x000fe20000100800 */
[----:B------:R-:W-:-:S03]  /*33ab0*/  ISETP.GE.AND P2, PT, R5, UR6, PT ;  /* 0x0000000605007c0c */ /* 0x000fc6000bf46270 */
[----:B------:R-:W-:Y:S04]  /*33ac0*/  STL [R1+0x2708], R2 ;  /* 0x0027080201007387 */ /* 0x000fe80000100800 */
[----:B------:R-:W-:Y:S04]  /*33ad0*/  STL [R1+0x2710], R2 ;  /* 0x0027100201007387 */ /* 0x000fe80000100800 */
[----:B-----5:R-:W-:Y:S04]  /*33ae0*/  STL [R1+0x17c4], R0 ;  /* 0x0017c40001007387 */ /* 0x020fe80000100800 */
[----:B------:R-:W3:Y:S01]  /*33af0*/  LDL.LU R4, [R1+0x2a30] ;  /* 0x002a300001047983 */ /* 0x000ee20000300800 */
[----:B------:R-:W-:-:S02]  /*33b00*/  PRMT R12, RZ, 0x7610, R12 ;  /* 0x00007610ff0c7816 */ /* 0x000fc4000000000c */
[----:B------:R-:W-:Y:S01]  /*33b10*/  PRMT R6, RZ, 0x7610, R6 ;  /* 0x00007610ff067816 */ /* 0x000fe20000000006 */
[----:B------:R-:W3:Y:S01]  /*33b20*/  LDL.LU R5, [R1+0x2a2c] ;  /* 0x002a2c0001057983 */ /* 0x000ee20000300800 */
[----:B------:R-:W-:-:S03]  /*33b30*/  LOP3.LUT R13, R13, 0x10, RZ, 0xfc, !PT ;  /* 0x000000100d0d7812 */ /* 0x000fc600078efcff */
[----:B---3--:R-:W3:Y:S04]  /*33b40*/  @!P0 LDG.E.U16 R12, desc[UR10][R4.64] ;  /* 0x0000000a040c8981 */ /* 0x008ee8000c1e1500 */
[----:B---3--:R0:W-:Y:S04]  /*33b50*/  STL [R1+0x2b8], R12 ;  /* 0x0002b80c01007387 */ /* 0x0081e80000100800 */
[----:B0-----:R-:W3:Y:S04]  /*33b60*/  LDL.LU R12, [R1+0x2a28] ;  /* 0x002a2800010c7983 */ /* 0x001ee80000300800 */
[----:B------:R-:W4:Y:S01]  /*33b70*/  LDL R5, [R1+0x738] ;  /* 0x0007380001057983 */ /* 0x000f220000100800 */
[----:B--2---:R-:W-:-:S05]  /*33b80*/  @!P1 IMAD.MOV.U32 R4, RZ, RZ, R11 ;  /* 0x000000ffff049224 */ /* 0x004fca00078e000b */
[----:B----4-:R-:W2:Y:S04]  /*33b90*/  @!P1 LDG.E.U16 R6, desc[UR10][R4.64] ;  /* 0x0000000a04069981 */ /* 0x010ea8000c1e1500 */
[----:B--2---:R0:W-:Y:S04]  /*33ba0*/  STL [R1+0x2b4], R6 ;  /* 0x0002b40601007387 */ /* 0x0041e80000100800 */
[----:B0-----:R-:W2:Y:S04]  /*33bb0*/  LDL.LU R6, [R1+0x2a24] ;  /* 0x002a240001067983 */ /* 0x001ea80000300800 */
[----:B------:R-:W4:Y:S04]  /*33bc0*/  LDL R4, [R1+0x72c] ;  /* 0x00072c0001047983 */ /* 0x000f280000100800 */
[----:B------:R-:W4:Y:S01]  /*33bd0*/  LDL R5, [R1+0x734] ;  /* 0x0007340001057983 */ /* 0x000f220000100800 */
[----:B---3--:R-:W-:-:S02]  /*33be0*/  PRMT R12, RZ, 0x7610, R12 ;  /* 0x00007610ff0c7816 */ /* 0x008fc4000000000c */
[----:B------:R-:W-:Y:S02]  /*33bf0*/  ISETP.GE.AND P3, PT, R13, UR6, PT ;  /* 0x000000060d007c0c */ /* 0x000fe4000bf66270 */
[----:B------:R-:W0:Y:S01]  /*33c00*/  S2R R13, SR_TID.X ;  /* 0x00000000000d7919 */ /* 0x000e220000002100 */
[----:B----4-:R-:W-:-:S04]  /*33c10*/  @!P2 LOP3.LUT R5, R5, R4, RZ, 0x3c, !PT ;  /* 0x000000040505a212 */ /* 0x010fc800078e3cff */
[----:B------:R-:W-:-:S04]  /*33c20*/  @!P2 LOP3.LUT R4, R5, R4, RZ, 0x3c, !PT ;  /* 0x000000040504a212 */ /* 0x000fc800078e3cff */
[----:B------:R-:W-:-:S05]  /*33c30*/  @!P2 LOP3.LUT R5, R5, R4, RZ, 0x3c, !PT ;  /* 0x000000040505a212 */ /* 0x000fca00078e3cff */
[----:B------:R-:W3:Y:S01]  /*33c40*/  @!P2 LDG.E.U16 R12, desc[UR10][R4.64] ;  /* 0x0000000a040ca981 */ /* 0x000ee2000c1e1500 */
[--C-:B0-----:R-:W-:Y:S02]  /*33c50*/  SHF.R.U32.HI R11, RZ, 0x4, R13.reuse ;  /* 0x00000004ff0b7819 */ /* 0x101fe4000001160d */
[----:B------:R-:W-:Y:S02]  /*33c60*/  SHF.R.U32.HI R13, RZ, 0x4, R13 ;  /* 0x00000004ff0d7819 */ /* 0x000fe4000001160d */
[----:B------:R-:W-:Y:S02]  /*33c70*/  SGXT.U32 R11, R11, 0x2 ;  /* 0x000000020b0b781a */ /* 0x000fe40000000000 */
[----:B------:R-:W-:Y:S02]  /*33c80*/  SGXT.U32 R13, R13, 0x2 ;  /* 0x000000020d0d781a */ /* 0x000fe40000000000 */
[----:B------:R-:W-:-:S04]  /*33c90*/  LOP3.LUT R11, R11, 0x14, RZ, 0xfc, !PT ;  /* 0x000000140b0b7812 */ /* 0x000fc800078efcff */
[----:B------:R-:W-:Y:S02]  /*33ca0*/  ISETP.GE.AND P0, PT, R11, UR6, PT ;  /* 0x000000060b007c0c */ /* 0x000fe4000bf06270 */
[----:B------:R-:W-:-:S04]  /*33cb0*/  LOP3.LUT R11, R13, 0x18, RZ, 0xfc, !PT ;  /* 0x000000180d0b7812 */ /* 0x000fc800078efcff */
[----:B------:R-:W-:Y:S02]  /*33cc0*/  ISETP.GE.AND P1, PT, R11, UR6, PT ;  /* 0x000000060b007c0c */ /* 0x000fe4000bf26270 */
[----:B------:R-:W4:Y:S04]  /*33cd0*/  LDL.LU R11, [R1+0x2a20] ;  /* 0x002a2000010b7983 */ /* 0x000f280000300800 */
[----:B------:R-:W2:Y:S04]  /*33ce0*/  LDL R4, [R1+0x724] ;  /* 0x0007240001047983 */ /* 0x000ea80000100800 */
[----:B---3--:R0:W-:Y:S04]  /*33cf0*/  STL [R1+0x2b0], R12 ;  /* 0x0002b00c01007387 */ /* 0x0081e80000100800 */
[----:B------:R-:W2:Y:S01]  /*33d00*/  LDL R5, [R1+0x728] ;  /* 0x0007280001057983 */ /* 0x000ea20000100800 */
[----:B------:R-:W-:Y:S01]  /*33d10*/  PRMT R10, RZ, 0x7610, R10 ;  /* 0x00007610ff0a7816 */ /* 0x000fe2000000000a */
[----:B------:R-:W3:Y:S01]  /*33d20*/  S2R R13, SR_TID.X ;  /* 0x00000000000d7919 */ /* 0x000ee20000002100 */
[----:B--2---:R-:W-:-:S04]  /*33d30*/  @!P3 LOP3.LUT R5, R5, R4, RZ, 0x3c, !PT ;  /* 0x000000040505b212 */ /* 0x004fc800078e3cff */
[----:B------:R-:W-:-:S04]  /*33d40*/  @!P3 LOP3.LUT R4, R5, R4, RZ, 0x3c, !PT ;  /* 0x000000040504b212 */ /* 0x000fc800078e3cff */
[----:B------:R-:W-:-:S05]  /*33d50*/  @!P3 LOP3.LUT R5, R5, R4, RZ, 0x3c, !PT ;  /* 0x000000040505b212 */ /* 0x000fca00078e3cff */
[----:B------:R-:W2:Y:S01]  /*33d60*/  @!P3 LDG.E.U16 R10, desc[UR10][R4.64] ;  /* 0x0000000a040ab981 */ /* 0x000ea2000c1e1500 */
[----:B---3--:R-:W-:-:S04]  /*33d70*/  SHF.R.U32.HI R13, RZ, 0x4, R13 ;  /* 0x00000004ff0d7819 */ /* 0x008fc8000001160d */
[----:B------:R-:W-:-:S04]  /*33d80*/  SGXT.U32 R13, R13, 0x2 ;  /* 0x000000020d0d781a */ /* 0x000fc80000000000 */
[----:B0-----:R-:W-:-:S04]  /*33d90*/  LOP3.LUT R12, R13, 0x1c, RZ, 0xfc, !PT ;  /* 0x0000001c0d0c7812 */ /* 0x001fc800078efcff */
[----:B------:R-:W-:Y:S02]  /*33da0*/  ISETP.GE.AND P2, PT, R12, UR6, PT ;  /* 0x000000060c007c0c */ /* 0x000fe4000bf46270 */
[----:B------:R-:W3:Y:S04]  /*33db0*/  LDL.LU R12, [R1+0x2a1c] ;  /* 0x002a1c00010c7983 */ /* 0x000ee80000300800 */
[----:B--2---:R0:W-:Y:S04]  /*33dc0*/  STL [R1+0x2ac], R10 ;  /* 0x0002ac0a01007387 */ /* 0x0041e80000100800 */
[----:B------:R-:W2:Y:S04]  /*33dd0*/  LDL R4, [R1+0x71c] ;  /* 0x00071c0001047983 */ /* 0x000ea80000100800 */
[----:B------:R-:W2:Y:S01]  /*33de0*/  LDL R5, [R1+0x720] ;  /* 0x0007200001057983 */ /* 0x000ea20000100800 */
[----:B----4-:R-:W-:Y:S01]  /*33df0*/  PRMT R11, RZ, 0x7610, R11 ;  /* 0x00007610ff0b7816 */ /* 0x010fe2000000000b */
[----:B------:R-:W0:Y:S01]  /*33e00*/  S2R R13, SR_TID.X ;  /* 0x00000000000d7919 */ /* 0x000e220000002100 */
[----:B--2---:R-:W-:-:S04]  /*33e10*/  @!P0 LOP3.LUT R5, R5, R4, RZ, 0x3c, !PT ;  /* 0x0000000405058212 */ /* 0x004fc800078e3cff */
[----:B------:R-:W-:-:S04]  /*33e20*/  @!P0 LOP3.LUT R4, R5, R4, RZ, 0x3c, !PT ;  /* 0x0000000405048212 */ /* 0x000fc800078e3cff */
[----:B------:R-:W-:-:S05]  /*33e30*/  @!P0 LOP3.LUT R5, R5, R4, RZ, 0x3c, !PT ;  /* 0x0000000405058212 */ /* 0x000fca00078e3cff */
[----:B------:R-:W2:Y:S01]  /*33e40*/  @!P0 LDG.E.U16 R11, desc[UR10][R4.64] ;  /* 0x0000000a040b8981 */ /* 0x000ea2000c1e1500 */
[----:B0-----:R-:W-:-:S04]  /*33e50*/  SHF.R.U32.HI R10, RZ, 0x4, R13 ;  /* 0x00000004ff0a7819 */ /* 0x001fc8000001160d */
[----:B------:R-:W-:-:S04]  /*33e60*/  SGXT.U32 R10, R10, 0x2 ;  /* 0x000000020a0a781a */ /* 0x000fc80000000000 */
[----:B------:R-:W-:-:S04]  /*33e70*/  LOP3.LUT R10, R10, 0x20, RZ, 0xfc, !PT ;  /* 0x000000200a0a7812 */ /* 0x000fc800078efcff */
[----:B------:R-:W-:Y:S02]  /*33e80*/  ISETP.GE.AND P3, PT, R10, UR6, PT ;  /* 0x000000060a007c0c */ /* 0x000fe4000bf66270 */
[----:B------:R-:W4:Y:S04]  /*33e90*/  LDL.LU R10, [R1+0x2a18] ;  /* 0x002a1800010a7983 */ /* 0x000f280000300800 */
[----:B--2---:R0:W-:Y:S04]  /*33ea0*/  STL [R1+0x2a8], R11 ;  /* 0x0002a80b01007387 */ /* 0x0041e80000100800 */
[----:B------:R-:W2:Y:S04]  /*33eb0*/  LDL R4, [R1+0x714] ;  /* 0x0007140001047983 */ /* 0x000ea80000100800 */
[----:B------:R-:W2:Y:S01]  /*33ec0*/  LDL R5, [R1+0x718] ;  /* 0x0007180001057983 */ /* 0x000ea20000100800 */
[----:B---3--:R-:W-:-:S02]  /*33ed0*/  PRMT R12, RZ, 0x7610, R12 ;  /* 0x00007610ff0c7816 */ /* 0x008fc4000000000c */
[----:B--2---:R-:W-:-:S04]  /*33ee0*/  @!P1 LOP3.LUT R5, R5, R4, RZ, 0x3c, !PT ;  /* 0x0000000405059212 */ /* 0x004fc800078e3cff */
[----:B------:R-:W-:-:S04]  /*33ef0*/  @!P1 LOP3.LUT R4, R5, R4, RZ, 0x3c, !PT ;  /* 0x0000000405049212 */ /* 0x000fc800078e3cff */
[----:B------:R-:W-:-:S05]  /*33f00*/  @!P1 LOP3.LUT R5, R5, R4, RZ, 0x3c, !PT ;  /* 0x0000000405059212 */ /* 0x000fca00078e3cff */
[----:B------:R-:W2:Y:S01]  /*33f10*/  @!P1 LDG.E.U16 R12, desc[UR10][R4.64] ;  /* 0x0000000a040c9981 */ /* 0x000ea2000c1e1500 */
[----:B------:R-:W-:-:S04]  /*33f20*/  SHF.R.U32.HI R13, RZ, 0x4, R13 ;  /* 0x00000004ff0d7819 */ /* 0x000fc8000001160d */
[----:B------:R-:W-:-:S04]  /*33f30*/  SGXT.U32 R13, R13, 0x2 ;  /* 0x000000020d0d781a */ /* 0x000fc80000000000 */
[----:B0-----:R-:W-:-:S04]  /*33f40*/  LOP3.LUT R11, R13, 0x24, RZ, 0xfc, !PT ;  /* 0x000000240d0b7812 */ /* 0x001fc800078efcff */
[----:B------:R-:W-:Y:S02]  /*33f50*/  ISETP.GE.AND P0, PT, R11, UR6, PT ;  /* 0x000000060b007c0c */ /* 0x000fe4000bf06270 */
[----:B------:R-:W3:Y:S04]  /*33f60*/  LDL.LU R11, [R1+0x2a14] ;  /* 0x002a1400010b7983 */ /* 0x000ee80000300800 */
[----:B--2---:R0:W-:Y:S04]  /*33f70*/  STL [R1+0x2a4], R12 ;  /* 0x0002a40c01007387 */ /* 0x0041e80000100800 */
[----:B------:R-:W2:Y:S04]  /*33f80*/  LDL R4, [R1+0x70c] ;  /* 0x00070c0001047983 */ /* 0x000ea80000100800 */
[----:B------:R-:W2:Y:S01]  /*33f90*/  LDL R5, [R1+0x710] ;  /* 0x0007100001057983 */ /* 0x000ea20000100800 */
[----:B---3--:R-:W-:Y:S01]  /*33fa0*/  PRMT R11, RZ, 0x7610, R11 ;  /* 0x00007610ff0b7816 */ /* 0x008fe2000000000b */
[----:B------:R-:W3:Y:S01]  /*33fb0*/  S2R R13, SR_TID.X ;  /* 0x00000000000d7919 */ /* 0x000ee20000002100 */
[----:B--2---:R-:W-:-:S04]  /*33fc0*/  @!P2 LOP3.LUT R5, R5, R4, RZ, 0x3c, !PT ;  /* 0x000000040505a212 */ /* 0x004fc800078e3cff */
[----:B------:R-:W-:-:S04]  /*33fd0*/  @!P2 LOP3.LUT R4, R5, R4, RZ, 0x3c, !PT ;  /* 0x000000040504a212 */ /* 0x000fc800078e3cff */
[----:B------:R-:W-:-:S05]  /*33fe0*/  @!P2 LOP3.LUT R5, R5, R4, RZ, 0x3c, !PT ;  /* 0x000000040505a212 */ /* 0x000fca00078e3cff */
[----:B------:R-:W2:Y:S01]  /*33ff0*/  @!P2 LDG.E.U16 R11, desc[UR10][R4.64] ;  /* 0x0000000a040ba981 */ /* 0x000ea2000c1e1500 */
[----:B---3--:R-:W-:-:S04]  /*34000*/  SHF.R.U32.HI R13, RZ, 0x4, R13 ;  /* 0x00000004ff0d7819 */ /* 0x008fc8000001160d */
[----:B------:R-:W-:-:S04]  /*34010*/  SGXT.U32 R13, R13, 0x2 ;  /* 0x000000020d0d781a */ /* 0x000fc80000000000 */
[----:B------:R-:W-:-:S04]  /*34020*/  LOP3.LUT R13, R13, 0x28, RZ, 0xfc, !PT ;  /* 0x000000280d0d7812 */ /* 0x000fc800078efcff */
[----:B------:R-:W-:Y:S02]  /*34030*/  ISETP.GE.AND P1, PT, R13, UR6, PT ;  /* 0x000000060d007c0c */ /* 0x000fe4000bf26270 */
[----:B------:R-:W3:Y:S01]  /*34040*/  LDL.LU R13, [R1+0x2a10] ;  /* 0x002a1000010d7983 */ /* 0x000ee20000300800 */
[----:B0-----:R-:W0:Y:S03]  /*34050*/  S2R R12, SR_TID.X ;  /* 0x00000000000c7919 */ /* 0x001e260000002100 */
[----:B--2---:R2:W-:Y:S04]  /*34060*/  STL [R1+0x2a0], R11 ;  /* 0x0002a00b01007387 */ /* 0x0045e80000100800 */
[----:B--2---:R-:W2:Y:S04]  /*34070*/  LDL.LU R11, [R1+0x2a0c] ;  /* 0x002a0c00010b7983 */ /* 0x004ea80000300800 */
[----:B------:R-:W4:Y:S04]  /*34080*/  LDL R4, [R1+0x704] ;  /* 0x0007040001047983 */ /* 0x000f280000100800 */
[----:B------:R-:W4:Y:S01]  /*34090*/  LDL R5, [R1+0x708] ;  /* 0x0007080001057983 */ /* 0x000f220000100800 */
[----:B0-----:R-:W-:-:S04]  /*340a0*/  SHF.R.U32.HI R12, RZ, 0x4, R12 ;  /* 0x00000004ff0c7819 */ /* 0x001fc8000001160c */
[----:B------:R-:W-:Y:S02]  /*340b0*/  SGXT.U32 R12, R12, 0x2 ;  /* 0x000000020c0c781a */ /* 0x000fe40000000000 */
[----:B---3--:R-:W-:Y:S02]  /*340c0*/  PRMT R13, RZ, 0x7610, R13 ;  /* 0x00007610ff0d7816 */ /* 0x008fe4000000000d */
[----:B------:R-:W-:-:S04]  /*340d0*/  LOP3.LUT R12, R12, 0x2c, RZ, 0xfc, !PT ;  /* 0x0000002c0c0c7812 */ /* 0x000fc800078efcff */
[----:B------:R-:W-:Y:S02]  /*340e0*/  ISETP.GE.AND P2, PT, R12, UR6, PT ;  /* 0x000000060c007c0c */ /* 0x000fe4000bf46270 */
[----:B------:R-:W3:Y:S01]  /*340f0*/  LDL.LU R12, [R1+0x2a08] ;  /* 0x002a0800010c7983 */ /* 0x000ee20000300800 */
[----:B----4-:R-:W-:-:S04]  /*34100*/  @!P3 LOP3.LUT R5, R5, R4, RZ, 0x3c, !PT ;  /* 0x000000040505b212 */ /* 0x010fc800078e3cff */
[----:B------:R-:W-:-:S04]  /*34110*/  @!P3 LOP3.LUT R4, R5, R4, RZ, 0x3c, !PT ;  /* 0x000000040504b212 */ /* 0x000fc800078e3cff */
[----:B------:R-:W-:-:S05]  /*34120*/  @!P3 LOP3.LUT R5, R5, R4, RZ, 0x3c, !PT ;  /* 0x000000040505b212 */ /* 0x000fca00078e3cff */
[----:B------:R0:W4:Y:S04]  /*34130*/  @!P3 LDG.E.U16 R13, desc[UR10][R4.64] ;  /* 0x0000000a040db981 */ /* 0x000128000c1e1500 */
[----:B------:R-:W0:Y:S04]  /*34140*/  LDL R4, [R1+0x6fc] ;  /* 0x0006fc0001047983 */ /* 0x000e280000100800 */
[----:B------:R-:W0:Y:S01]  /*34150*/  LDL R5, [R1+0x700] ;  /* 0x0007000001057983 */ /* 0x000e220000100800 */
[----:B------:R-:W-:Y:S02]  /*34160*/  PRMT R0, RZ, 0x7610, R0 ;  /* 0x00007610ff007816 */ /* 0x000fe40000000000 */
[----:B0-----:R-:W-:-:S04]  /*34170*/  @!P0 LOP3.LUT R5, R5, R4, RZ, 0x3c, !PT ;  /* 0x0000000405058212 */ /* 0x001fc800078e3cff */
[----:B------:R-:W-:-:S04]  /*34180*/  @!P0 LOP3.LUT R4, R5, R4, RZ, 0x3c, !PT ;  /* 0x0000000405048212 */ /* 0x000fc800078e3cff */
[----:B------:R-:W-:-:S05]  /*34190*/  @!P0 LOP3.LUT R5, R5, R4, RZ, 0x3c, !PT ;  /* 0x0000000405058212 */ /* 0x000fca00078e3cff */
[----:B------:R-:W2:Y:S04]  /*341a0*/  @!P0 LDG.E.U16 R0, desc[UR10][R4.64] ;  /* 0x0000000a04008981 */ /* 0x000ea8000c1e1500 */
[----:B----4-:R0:W-:Y:S04]  /*341b0*/  STL [R1+0x29c], R13 ;  /* 0x00029c0d01007387 */ /* 0x0101e80000100800 */
[----:B------:R-:W4:Y:S04]  /*341c0*/  LDL R4, [R1+0x6f4] ;  /* 0x0006f40001047983 */ /* 0x000f280000100800 */
[----:B--2---:R2:W-:Y:S04]  /*341d0*/  STL [R1+0x298], R0 ;  /* 0x0002980001007387 */ /* 0x0045e80000100800 */
[----:B------:R-:W4:Y:S01]  /*341e0*/  LDL R5, [R1+0x6f8] ;  /* 0x0006f80001057983 */ /* 0x000f220000100800 */
[----:B------:R-:W-:Y:S01]  /*341f0*/  PRMT R6, RZ, 0x7610, R6 ;  /* 0x00007610ff067816 */ /* 0x000fe20000000006 */
[----:B0-----:R-:W0:Y:S01]  /*34200*/  S2R R13, SR_TID.X ;  /* 0x00000000000d7919 */ /* 0x001e220000002100 */
[----:B----4-:R-:W-:-:S04]  /*34210*/  @!P1 LOP3.LUT R5, R5, R4, RZ, 0x3c, !PT ;  /* 0x0000000405059212 */ /* 0x010fc800078e3cff */
[----:B------:R-:W-:-:S04]  /*34220*/  @!P1 LOP3.LUT R4, R5, R4, RZ, 0x3c, !PT ;  /* 0x0000000405049212 */ /* 0x000fc800078e3cff */
[----:B------:R-:W-:-:S05]  /*34230*/  @!P1 LOP3.LUT R5, R5, R4, RZ, 0x3c, !PT ;  /* 0x0000000405059212 */ /* 0x000fca00078e3cff */
[----:B------:R-:W4:Y:S01]  /*34240*/  @!P1 LDG.E.U16 R6, desc[UR10][R4.64] ;  /* 0x0000000a04069981 */ /* 0x000f22000c1e1500 */
[----:B0-----:R-:W-:-:S04]  /*34250*/  SHF.R.U32.HI R13, RZ, 0x4, R13 ;  /* 0x00000004ff0d7819 */ /* 0x001fc8000001160d */
[----:B------:R-:W-:-:S04]  /*34260*/  SGXT.U32 R13, R13, 0x2 ;  /* 0x000000020d0d781a */ /* 0x000fc80000000000 */
[----:B------:R-:W-:-:S04]  /*34270*/  LOP3.LUT R13, R13, 0x30, RZ, 0xfc, !PT ;  /* 0x000000300d0d7812 */ /* 0x000fc800078efcff */
[----:B------:R-:W-:Y:S02]  /*34280*/  ISETP.GE.AND P3, PT, R13, UR6, PT ;  /* 0x000000060d007c0c */ /* 0x000fe4000bf66270 */
[----:B------:R-:W2:Y:S04]  /*34290*/  LDL.LU R13, [R1+0x2a04] ;  /* 0x002a0400010d7983 */ /* 0x000ea80000300800 */
[----:B----4-:R0:W-:Y:S04]  /*342a0*/  STL [R1+0x294], R6 ;  /* 0x0002940601007387 */ /* 0x0101e80000100800 */
[----:B------:R-:W4:Y:S04]  /*342b0*/  LDL R4, [R1+0x6ec] ;  /* 0x0006ec0001047983 */ /* 0x000f280000100800 */
[----:B------:R-:W4:Y:S01]  /*342c0*/  LDL R5, [R1+0x6f0] ;  /* 0x0006f00001057983 */ /* 0x000f220000100800 */
[----:B---3--:R-:W-:Y:S01]  /*342d0*/  PRMT R12, RZ, 0x7610, R12 ;  /* 0x00007610ff0c7816 */ /* 0x008fe2000000000c */
[----:B--2---:R-:W2:Y:S02]  /*342e0*/  S2R R0, SR_TID.X ;  /* 0x0000000000007919 */ /* 0x004ea40000002100 */
[----:B--2---:R-:W-:-:S02]  /*342f0*/  SHF.R.U32.HI R0, RZ, 0x4, R0 ;  /* 0x00000004ff007819 */ /* 0x004fc40000011600 */
[----:B----4-:R-:W-:-:S04]  /*34300*/  @!P2 LOP3.LUT R5, R5, R4, RZ, 0x3c, !PT ;  /* 0x000000040505a212 */ /* 0x010fc800078e3cff */
[----:B------:R-:W-:-:S04]  /*34310*/  @!P2 LOP3.LUT R4, R5, R4, RZ, 0x3c, !PT ;  /* 0x000000040504a212 */ /* 0x000fc800078e3cff */
[----:B------:R-:W-:-:S05]  /*34320*/  @!P2 LOP3.LUT R5, R5, R4, RZ, 0x3c, !PT ;  /* 0x000000040505a212 */ /* 0x000fca00078e3cff */
[----:B------:R2:W3:Y:S01]  /*34330*/  @!P2 LDG.E.U16 R12, desc[UR10][R4.64] ;  /* 0x0000000a040ca981 */ /* 0x0004e2000c1e1500 */
[----:B------:R-:W-:-:S04]  /*34340*/  SGXT.U32 R0, R0, 0x2 ;  /* 0x000000020000781a */ /* 0x000fc80000000000 */
[----:B0-----:R-:W-:Y:S02]  /*34350*/  LOP3.LUT R6, R0, 0x34, RZ, 0xfc, !PT ;  /* 0x0000003400067812 */ /* 0x001fe400078efcff */
[----:B------:R-:W0:Y:S02]  /*34360*/  S2R R0, SR_TID.X ;  /* 0x0000000000007919 */ /* 0x000e240000002100 */
[----:B------:R-:W-:Y:S02]  /*34370*/  ISETP.GE.AND P1, PT, R6, UR6, PT ;  /* 0x0000000606007c0c */ /* 0x000fe4000bf26270 */
[----:B------:R-:W4:Y:S01]  /*34380*/  S2R R6, SR_TID.X ;  /* 0x0000000000067919 */ /* 0x000f220000002100 */
[----:B0-----:R-:W-:-:S04]  /*34390*/  SHF.R.U32.HI R0, RZ, 0x4, R0 ;  /* 0x00000004ff007819 */ /* 0x001fc80000011600 */
[----:B------:R-:W-:Y:S02]  /*343a0*/  SGXT.U32 R0, R0, 0x2 ;  /* 0x000000020000781a */ /* 0x000fe40000000000 */
[----:B----4-:R-:W-:Y:S02]  /*343b0*/  SHF.R.U32.HI R6, RZ, 0x4, R6 ;  /* 0x00000004ff067819 */ /* 0x010fe40000011606 */
[----:B------:R-:W-:Y:S02]  /*343c0*/  LOP3.LUT R0, R0, 0x38, RZ, 0xfc, !PT ;  /* 0x0000003800007812 */ /* 0x000fe400078efcff */
[----:B--2---:R-:W-:Y:S02]  /*343d0*/  SGXT.U32 R4, R6, 0x2 ;  /* 0x000000020604781a */ /* 0x004fe40000000000 */
[----:B------:R-:W-:Y:S02]  /*343e0*/  ISETP.GE.AND P2, PT, R0, UR6, PT ;  /* 0x0000000600007c0c */ /* 0x000fe4000bf46270 */
[----:B------:R-:W-:Y:S01]  /*343f0*/  ISETP.GE.AND P0, PT, R4, UR6, PT ;  /* 0x0000000604007c0c */ /* 0x000fe2000bf06270 */
[----:B---3--:R-:W-:Y:S04]  /*34400*/  STL [R1+0x290], R12 ;  /* 0x0002900c01007387 */ /* 0x008fe80000100800 */
[----:B------:R-:W2:Y:S04]  /*34410*/  LDL R5, [R1+0x6e8] ;  /* 0x0006e80001057983 */ /* 0x000ea80000100800 */
[----:B------:R-:W3:Y:S04]  /*34420*/  LDL.LU R0, [R1+0x730] ;  /* 0x0007300001007983 */ /* 0x000ee80000300800 */
[----:B------:R-:W2:Y:S01]  /*34430*/  LDL R4, [R1+0x6e4] ;  /* 0x0006e40001047983 */ /* 0x000ea20000100800 */
[----:B------:R-:W-:-:S02]  /*34440*/  PRMT R11, RZ, 0x7610, R11 ;  /* 0x00007610ff0b7816 */ /* 0x000fc4000000000b */
[----:B--2---:R-:W-:-:S04]  /*34450*/  @!P3 LOP3.LUT R5, R5, R4, RZ, 0x3c, !PT ;  /* 0x000000040505b212 */ /* 0x004fc800078e3cff */
[----:B------:R-:W-:-:S04]  /*34460*/  @!P3 LOP3.LUT R4, R5, R4, RZ, 0x3c, !PT ;  /* 0x000000040504b212 */ /* 0x000fc800078e3cff */
[----:B------:R-:W-:-:S05]  /*34470*/  @!P3 LOP3.LUT R5, R5, R4, RZ, 0x3c, !PT ;  /* 0x000000040505b212 */ /* 0x000fca00078e3cff */
[----:B------:R-:W2:Y:S04]  /*34480*/  @!P3 LDG.E.U16 R11, desc[UR10][R4.64] ;  /* 0x0000000a040bb981 */ /* 0x000ea8000c1e1500 */
[----:B--2---:R0:W-:Y:S04]  /*34490*/  STL [R1+0x288], R11 ;  /* 0x0002880b01007387 */ /* 0x0041e80000100800 */
[----:B0-----:R-:W2:Y:S04]  /*344a0*/  LDL.LU R11, [R1+0x2a00] ;  /* 0x002a0000010b7983 */ /* 0x001ea80000300800 */
[----:B------:R-:W4:Y:S04]  /*344b0*/  LDL R4, [R1+0x6dc] ;  /* 0x0006dc0001047983 */ /* 0x000f280000100800 */
[----:B------:R-:W4:Y:S01]  /*344c0*/  LDL R5, [R1+0x6e0] ;  /* 0x0006e00001057983 */ /* 0x000f220000100800 */
[----:B------:R-:W-:Y:S01]  /*344d0*/  PRMT R13, RZ, 0x7610, R13 ;  /* 0x00007610ff0d7816 */ /* 0x000fe2000000000d */
[----:B------:R-:W0:Y:S02]  /*344e0*/  S2R R12, SR_TID.X ;  /* 0x00000000000c7919 */ /* 0x000e240000002100 */
[----:B0-----:R-:W-:-:S02]  /*344f0*/  SHF.R.U32.HI R12, RZ, 0x4, R12 ;  /* 0x00000004ff0c7819 */ /* 0x001fc4000001160c */
[----:B----4-:R-:W-:-:S04]  /*34500*/  @!P1 LOP3.LUT R5, R5, R4, RZ, 0x3c, !PT ;  /* 0x0000000405059212 */ /* 0x010fc800078e3cff */
[----:B------:R-:W-:-:S04]  /*34510*/  @!P1 LOP3.LUT R4, R5, R4, RZ, 0x3c, !PT ;  /* 0x0000000405049212 */ /* 0x000fc800078e3cff */
[----:B------:R-:W-:-:S05]  /*34520*/  @!P1 LOP3.LUT R5, R5, R4, RZ, 0x3c, !PT ;  /* 0x0000000405059212 */ /* 0x000fca00078e3cff */
[----:B------:R-:W4:Y:S01]  /*34530*/  @!P1 LDG.E.U16 R13, desc[UR10][R4.64] ;  /* 0x0000000a040d9981 */ /* 0x000f22000c1e1500 */
[----:B------:R-:W-:-:S05]  /*34540*/  VIADD R12, R12, 0x3c ;  /* 0x0000003c0c0c7836 */ /* 0x000fca0000000000 */
[----:B------:R-:W-:Y:S02]  /*34550*/  ISETP.GE.AND P4, PT, R12, UR6, PT ;  /* 0x000000060c007c0c */ /* 0x000fe4000bf86270 */
[----:B------:R-:W0:Y:S02]  /*34560*/  S2R R12, SR_TID.X ;  /* 0x00000000000c7919 */ /* 0x000e240000002100 */
[----:B0-----:R-:W-:-:S04]  /*34570*/  LOP3.LUT R12, R12, 0x3f, RZ, 0xc0, !PT ;  /* 0x0000003f0c0c7812 */ /* 0x001fc800078ec0ff */
[----:B------:R-:W-:Y:S02]  /*34580*/  ISETP.GE.AND P3, PT, R12, UR6, PT ;  /* 0x000000060c007c0c */ /* 0x000fe4000bf66270 */
[----:B------:R-:W3:Y:S04]  /*34590*/  LDL.LU R12, [R1+0x29fc] ;  /* 0x0029fc00010c7983 */ /* 0x000ee80000300800 */
[----:B----4-:R0:W-:Y:S04]  /*345a0*/  STL [R1+0x284], R13 ;  /* 0x0002840d01007387 */ /* 0x0101e80000100800 */
[----:B0-----:R-:W4:Y:S04]  /*345b0*/  LDL.LU R13, [R1+0x29f8] ;  /* 0x0029f800010d7983 */ /* 0x001f280000300800 */
[----:B------:R-:W3:Y:S04]  /*345c0*/  LDL R4, [R1+0x6d4] ;  /* 0x0006d40001047983 */ /* 0x000ee80000100800 */
[----:B------:R-:W3:Y:S01]  /*345d0*/  LDL R5, [R1+0x6d8] ;  /* 0x0006d80001057983 */ /* 0x000ee20000100800 */
[----:B--2---:R-:W-:-:S02]  /*345e0*/  PRMT R11, RZ, 0x7610, R11 ;  /* 0x00007610ff0b7816 */ /* 0x004fc4000000000b */
[----:B---3--:R-:W-:-:S04]  /*345f0*/  @!P2 LOP3.LUT R5, R5, R4, RZ, 0x3c, !PT ;  /* 0x000000040505a212 */ /* 0x008fc800078e3cff */
[----:B------:R-:W-:-:S04]  /*34600*/  @!P2 LOP3.LUT R4, R5, R4, RZ, 0x3c, !PT ;  /* 0x000000040504a212 */ /* 0x000fc800078e3cff */
[----:B------:R-:W-:-:S05]  /*34610*/  @!P2 LOP3.LUT R5, R5, R4, RZ, 0x3c, !PT ;  /* 0x000000040505a212 */ /* 0x000fca00078e3cff */
[----:B------:R-:W2:Y:S04]  /*34620*/  @!P2 LDG.E.U16 R11, desc[UR10][R4.64] ;  /* 0x0000000a040ba981 */ /* 0x000ea8000c1e1500 */
[----:B--2---:R0:W-:Y:S04]  /*34630*/  STL [R1+0x280], R11 ;  /* 0x0002800b01007387 */ /* 0x0041e80000100800 */
[----:B0-----:R-:W2:Y:S04]  /*34640*/  LDL.LU R11, [R1+0x29f4] ;  /* 0x0029f400010b7983 */ /* 0x001ea80000300800 */
[----:B------:R-:W3:Y:S04]  /*34650*/  LDL R4, [R1+0x6cc] ;  /* 0x0006cc0001047983 */ /* 0x000ee80000100800 */
[----:B------:R-:W3:Y:S01]  /*34660*/  LDL R5, [R1+0x6d0] ;  /* 0x0006d00001057983 */ /* 0x000ee20000100800 */
[----:B------:R-:W-:-:S02]  /*34670*/  PRMT R12, RZ, 0x7610, R12 ;  /* 0x00007610ff0c7816 */ /* 0x000fc4000000000c */
[----:B---3--:R-:W-:-:S04]  /*34680*/  @!P4 LOP3.LUT R5, R5, R4, RZ, 0x3c, !PT ;  /* 0x000000040505c212 */ /* 0x008fc800078e3cff */
[----:B------:R-:W-:-:S04]  /*34690*/  @!P4 LOP3.LUT R4, R5, R4, RZ, 0x3c, !PT ;  /* 0x000000040504c212 */ /* 0x000fc800078e3cff */
[----:B------:R-:W-:-:S05]  /*346a0*/  @!P4 LOP3.LUT R5, R5, R4, RZ, 0x3c, !PT ;  /* 0x000000040505c212 */ /* 0x000fca00078e3cff */
[----:B------:R-:W3:Y:S04]  /*346b0*/  @!P4 LDG.E.U16 R12, desc[UR10][R4.64] ;  /* 0x0000000a040cc981 */ /* 0x000ee8000c1e1500 */
[----:B---3--:R0:W-:Y:S04]  /*346c0*/  STL [R1+0x27c], R12 ;  /* 0x00027c0c01007387 */ /* 0x0081e80000100800 */
[----:B0-----:R-:W3:Y:S04]  /*346d0*/  LDL.LU R12, [R1+0x29f0] ;  /* 0x0029f000010c7983 */ /* 0x001ee80000300800 */
[----:B------:R-:W2:Y:S01]  /*346e0*/  LDL R5, [R1+0x740] ;  /* 0x0007400001057983 */ /* 0x000ea20000100800 */
[----:B----4-:R-:W-:Y:S01]  /*346f0*/  PRMT R13, RZ, 0x7610, R13 ;  /* 0x00007610ff0d7816 */ /* 0x010fe2000000000d */
[----:B--2---:R-:W-:-:S02]  /*34700*/  @!P0 IMAD.MOV.U32 R4, RZ, RZ, R5 ;  /* 0x000000ffff048224 */ /* 0x004fc400078e0005 */
[----:B------:R-:W-:-:S05]  /*34710*/  @!P0 IMAD.MOV.U32 R5, RZ, RZ, R0 ;  /* 0x000000ffff058224 */ /* 0x000fca00078e0000 */
[----:B------:R-:W2:Y:S04]  /*34720*/  @!P0 LDG.E.U16 R13, desc[UR10][R4.64] ;  /* 0x0000000a040d8981 */ /* 0x000ea8000c1e1500 */
[----:B------:R-:W-:Y:S01]  /*34730*/  STL [R1+0x17c8], R0 ;  /* 0x0017c80001007387 */ /* 0x000fe20000100800 */
[----:B------:R-:W-:Y:S01]  /*34740*/  PRMT R11, RZ, 0x7610, R11 ;  /* 0x00007610ff0b7816 */ /* 0x000fe2000000000b */
[----:B------:R-:W-:Y:S06]  /*34750*/  BAR.SYNC.DEFER_BLOCKING 0x0 ;  /* 0x0000000000007b1d */ /* 0x000fec0000010000 */
[----:B--2---:R0:W-:Y:S04]  /*34760*/  STL [R1+0x28c], R13 ;  /* 0x00028c0d01007387 */ /* 0x0041e80000100800 */
[----:B0-----:R-:W2:Y:S04]  /*34770*/  LDL.LU R13, [R1+0x29ec] ;  /* 0x0029ec00010d7983 */ /* 0x001ea80000300800 */
[----:B------:R-:W4:Y:S04]  /*34780*/  LDL R4, [R1+0x1664] ;  /* 0x0016640001047983 */ /* 0x000f280000100800 */
[----:B------:R-:W4:Y:S02]  /*34790*/  LDL R5, [R1+0x1668] ;  /* 0x0016680001057983 */ /* 0x000f240000100800 */
[----:B----4-:R-:W-:-:S04]  /*347a0*/  @!P3 LOP3.LUT R5, R5, R4, RZ, 0x3c, !PT ;  /* 0x000000040505b212 */ /* 0x010fc800078e3cff */
[----:B------:R-:W-:-:S04]  /*347b0*/  @!P3 LOP3.LUT R4, R5, R4, RZ, 0x3c, !PT ;  /* 0x000000040504b212 */ /* 0x000fc800078e3cff */
[----:B------:R-:W-:-:S05]  /*347c0*/  @!P3 LOP3.LUT R5, R5, R4, RZ, 0x3c, !PT ;  /* 0x000000040505b212 */ /* 0x000fca00078e3cff */
[----:B------:R-:W4:Y:S04]  /*347d0*/  @!P3 LDG.E.U16 R11, desc[UR10][R4.64] ;  /* 0x0000000a040bb981 */ /* 0x000f28000c1e1500 */
[----:B----4-:R0:W-:Y:S04]  /*347e0*/  STL [R1+0x278], R11 ;  /* 0x0002780b01007387 */ /* 0x0101e80000100800 */
[----:B0-----:R-:W4:Y:S04]  /*347f0*/  LDL.LU R11, [R1+0x29e8] ;  /* 0x0029e800010b7983 */ /* 0x001f280000300800 */
[----:B------:R-:W2:Y:S04]  /*34800*/  LDL R4, [R1+0x1644] ;  /* 0x0016440001047983 */ /* 0x000ea80000100800 */
[----:B------:R-:W2:Y:S01]  /*34810*/  LDL R5, [R1+0x1648] ;  /* 0x0016480001057983 */ /* 0x000ea20000100800 */
[----:B---3--:R-:W-:-:S02]  /*34820*/  PRMT R12, RZ, 0x7610, R12 ;  /* 0x00007610ff0c7816 */ /* 0x008fc4000000000c */
[----:B--2---:R-:W-:-:S04]  /*34830*/  @!P3 LOP3.LUT R5, R5, R4, RZ, 0x3c, !PT ;  /* 0x000000040505b212 */ /* 0x004fc800078e3cff */
        /* <DEDUP_REMOVED lines=14> */
[----:B------:R-:W4:Y:S04]  /*34920*/  LDL R4, [R1+0x15c4] ;  /* 0x0015c40001047983 */ /* 0x000f280000100800 */
[----:B------:R-:W4:Y:S01]  /*34930*/  LDL R5, [R1+0x15c8] ;  /* 0x0015c80001057983 */ /* 0x000f220000100800 */
[----:B--2---:R-:W-:-:S02]  /*34940*/  PRMT R12, RZ, 0x7610, R12 ;  /* 0x00007610ff0c7816 */ /* 0x004fc4000000000c */
[----:B----4-:R-:W-:-:S04]  /*34950*/  @!P3 LOP3.LUT R5, R5, R4, RZ, 0x3c, !PT ;  /* 0x000000040505b212 */ /* 0x010fc800078e3cff */
[----:B------:R-:W-:-:S04]  /*34960*/  @!P3 LOP3.LUT R4, R5, R4, RZ, 0x3c, !PT ;  /* 0x000000040504b212 */ /* 0x000fc800078e3cff */
[----:B------:R-:W-:-:S05]  /*34970*/  @!P3 LOP3.LUT R5, R5, R4, RZ, 0x3c, !PT ;  /* 0x000000040505b212 */ /* 0x000fca00078e3cff */
[----:B------:R-:W2:Y:S04]  /*34980*/  @!P3 LDG.E.U16 R12, desc[UR10][R4.64] ;  /* 0x0000000a040cb981 */ /* 0x000ea8000c1e1500 */
[----:B--2---:R0:W-:Y:S04]  /*34990*/  STL [R1+0x26c], R12 ;  /* 0x00026c0c01007387 */ /* 0x0041e80000100800 */
[----:B0-----:R-:W2:Y:S04]  /*349a0*/  LDL.LU R12, [R1+0x29dc] ;  /* 0x0029dc00010c7983 */ /* 0x001ea80000300800 */
[----:B------:R-:W4:Y:S04]  /*349b0*/  LDL R4, [R1+0x1584] ;  /* 0x0015840001047983 */ /* 0x000f280000100800 */
[----:B------:R-:W4:Y:S01]  /*349c0*/  LDL R5, [R1+0x1588] ;  /* 0x0015880001057983 */ /* 0x000f220000100800 */
[----:B---3--:R-:W-:-:S02]  /*349d0*/  PRMT R13, RZ, 0x7610, R13 ;  /* 0x00007610ff0d7816 */ /* 0x008fc4000000000d */
[----:B----4-:R-:W-:-:S04]  /*349e0*/  @!P3 LOP3.LUT R5, R5, R4, RZ, 0x3c, !PT ;  /* 0x000000040505b212 */ /* 0x010fc800078e3cff */
        /* <DEDUP_REMOVED lines=466> */
[----:B------:R-:W-:-:S02]  /*36710*/  PRMT R11, RZ, 0x7610, R11 ;  /* 0x00007610ff0b7816 */ /* 0x000fc4000000000b */
[----:B----4-:R-:W-:-:S04]  /*36720*/  @!P3 LOP3.LUT R5, R5, R4, RZ, 0x3c, !PT ;  /* 0x000000040505b212 */ /* 0x010fc800078e3cff */
[----:B------:R-:W-:-:S04]  /*36730*/  @!P3 LOP3.LUT R4, R5, R4, RZ, 0x3c, !PT ;  /* 0x000000040504b212 */ /* 0x000fc800078e3cff */
[----:B------:R-:W-:-:S05]  /*36740*/  @!P3 LOP3.LUT R5, R5, R4, RZ, 0x3c, !PT ;  /* 0x000000040505b212 */ /* 0x000fca00078e3cff */
[----:B------:R-:W4:Y:S04]  /*36750*/  @!P3 LDG.E.U16 R11, desc[UR10][R4.64] ;  /* 0x0000000a040bb981 */ /* 0x000f28000c1e1500 */
[----:B----4-:R0:W-:Y:S04]  /*36760*/  STL [R1+0xb8], R11 ;  /* 0x0000b80b01007387 */ /* 0x0101e80000100800 */
[----:B0-----:R-:W4:Y:S04]  /*36770*/  LDL.LU R11, [R1+0x2908] ;  /* 0x00290800010b7983 */ /* 0x001f280000300800 */
        /* <DEDUP_REMOVED lines=9> */
[----:B------:R-:W2:Y:S04]  /*36810*/  LDL R4, [R1+0x804] ;  /* 0x0008040001047983 */ /* 0x000ea80000100800 */
        /* <DEDUP_REMOVED lines=15> */
[----:B------:R-:W3:Y:S04]  /*36910*/  LDL R4, [R1+0x784] ;  /* 0x0007840001047983 */ /* 0x000ee80000100800 */
[----:B------:R-:W3:Y:S01]  /*36920*/  LDL R5, [R1+0x788] ;  /* 0x0007880001057983 */ /* 0x000ee20000100800 */
[----:B------:R-:W-:-:S03]  /*36930*/  PRMT R12, RZ, 0x7610, R12 ;  /* 0x00007610ff0c7816 */ /* 0x000fc6000000000c */
[----:B----4-:R-:W-:Y:S01]  /*36940*/  STL [R1+0x2784], R13 ;  /* 0x0027840d01007387 */ /* 0x010fe20000100800 */
[----:B---3--:R-:W-:-:S04]  /*36950*/  @!P3 LOP3.LUT R5, R5, R4, RZ, 0x3c, !PT ;  /* 0x000000040505b212 */ /* 0x008fc800078e3cff */
[----:B------:R-:W-:-:S04]  /*36960*/  @!P3 LOP3.LUT R4, R5, R4, RZ, 0x3c, !PT ;  /* 0x000000040504b212 */ /* 0x000fc800078e3cff */
[----:B------:R-:W-:-:S05]  /*36970*/  @!P3 LOP3.LUT R5, R5, R4, RZ, 0x3c, !PT ;  /* 0x000000040505b212 */ /* 0x000fca00078e3cff */
[----:B------:R-:W3:Y:S04]  /*36980*/  @!P3 LDG.E.U16 R12, desc[UR10][R4.64] ;  /* 0x0000000a040cb981 */ /* 0x000ee8000c1e1500 */
[----:B------:R-:W4:Y:S04]  /*36990*/  LDL R4, [R1+0x166c] ;  /* 0x00166c0001047983 */ /* 0x000f280000100800 */
[----:B------:R-:W4:Y:S01]  /*369a0*/  LDL R5, [R1+0x16a8] ;  /* 0x0016a80001057983 */ /* 0x000f220000100800 */
[----:B------:R-:W-:-:S03]  /*369b0*/  PRMT R11, RZ, 0x7610, R11 ;  /* 0x00007610ff0b7816 */ /* 0x000fc6000000000b */
[----:B---3--:R-:W-:Y:S01]  /*369c0*/  STL [R1+0x2788], R12 ;  /* 0x0027880c01007387 */ /* 0x008fe20000100800 */
[----:B----4-:R-:W-:-:S04]  /*369d0*/  @!P3 LOP3.LUT R5, R5, R4, RZ, 0x3c, !PT ;  /* 0x000000040505b212 */ /* 0x010fc800078e3cff */
        /* <DEDUP_REMOVED lines=13> */
[----:B--2---:R-:W-:-:S03]  /*36ab0*/  PRMT R9, RZ, 0x7610, R9 ;  /* 0x00007610ff097816 */ /* 0x004fc60000000009 */
[----:B---3--:R-:W-:Y:S01]  /*36ac0*/  STL [R1+0x2790], R10 ;  /* 0x0027900a01007387 */ /* 0x008fe20000100800 */
[----:B----4-:R-:W-:-:S04]  /*36ad0*/  @!P3 LOP3.LUT R5, R5, R4, RZ, 0x3c, !PT ;  /* 0x000000040505b212 */ /* 0x010fc800078e3cff */
[----:B------:R-:W-:-:S04]  /*36ae0*/  @!P3 LOP3.LUT R4, R5, R4, RZ, 0x3c, !PT ;  /* 0x000000040504b212 */ /* 0x000fc800078e3cff */
[----:B------:R-:W-:-:S05]  /*36af0*/  @!P3 LOP3.LUT R5, R5, R4, RZ, 0x3c, !PT ;  /* 0x000000040505b212 */ /* 0x000fca00078e3cff */
[----:B------:R0:W2:Y:S04]  /*36b00*/  @!P3 LDG.E.U16 R9, desc[UR10][R4.64] ;  /* 0x0000000a0409b981 */ /* 0x0000a8000c1e1500 */
[----:B------:R-:W0:Y:S04]  /*36b10*/  LDL R4, [R1+0x6c8] ;  /* 0x0006c80001047983 */ /* 0x000e280000100800 */
[----:B------:R-:W0:Y:S01]  /*36b20*/  LDL R5, [R1+0x764] ;  /* 0x0007640001057983 */ /* 0x000e220000100800 */
[----:B------:R-:W-:Y:S02]  /*36b30*/  PRMT R15, RZ, 0x7610, R15 ;  /* 0x00007610ff0f7816 */ /* 0x000fe4000000000f */
[----:B0-----:R-:W-:-:S04]  /*36b40*/  @!P3 LOP3.LUT R5, R5, R4, RZ, 0x3c, !PT ;  /* 0x000000040505b212 */ /* 0x001fc800078e3cff */
[----:B------:R-:W-:-:S04]  /*36b50*/  @!P3 LOP3.LUT R4, R5, R4, RZ, 0x3c, !PT ;  /* 0x000000040504b212 */ /* 0x000fc800078e3cff */
[----:B------:R-:W-:-:S05]  /*36b60*/  @!P3 LOP3.LUT R5, R5, R4, RZ, 0x3c, !PT ;  /* 0x000000040505b212 */ /* 0x000fca00078e3cff */
[----:B------:R-:W3:Y:S04]  /*36b70*/  @!P3 LDG.E.U16 R15, desc[UR10][R4.64] ;  /* 0x0000000a040fb981 */ /* 0x000ee8000c1e1500 */
[----:B--2---:R-:W-:Y:S04]  /*36b80*/  STL [R1+0x2794], R9 ;  /* 0x0027940901007387 */ /* 0x004fe80000100800 */
[----:B---3--:R0:W-:Y:S04]  /*36b90*/  STL [R1+0x1a0], R15 ;  /* 0x0001a00f01007387 */ /* 0x0081e80000100800 */
        /* <DEDUP_REMOVED lines=401> */
[----:B------:R-:W4:Y:S04]  /*384b0*/  @!P3 LDG.E.U16 R8, desc[UR10][R4.64] ;  /* 0x0000000a0408b981 */ /* 0x000f28000c1e1500 */
[----:B--2---:R0:W-:Y:S04]  /*384c0*/  STL [R1+0xf0], R15 ;  /* 0x0000f00f01007387 */ /* 0x0041e80000100800 */
[----:B0-----:R-:W2:Y:S04]  /*384d0*/  LDL R15, [R1+0xa00] ;  /* 0x000a0000010f7983 */ /* 0x001ea80000100800 */
        /* <DEDUP_REMOVED lines=13> */
[----:B----4-:R-:W-:-:S02]  /*385b0*/  PRMT R8, RZ, 0x7610, R8 ;  /* 0x00007610ff087816 */ /* 0x010fc40000000008 */
        /* <DEDUP_REMOVED lines=21> */
[----:B------:R-:W3:Y:S01]  /*38710*/  @!P3 LDG.E.U16 R8, desc[UR10][R4.64] ;  /* 0x0000000a0408b981 */ /* 0x000ee2000c1e1500 */
[----:B--2---:R-:W-:-:S03]  /*38720*/  PRMT R14, RZ, 0x7610, R14 ;  /* 0x00007610ff0e7816 */ /* 0x004fc6000000000e */
[----:B---3--:R0:W-:Y:S04]  /*38730*/  STL [R1+0xdc], R8 ;  /* 0x0000dc0801007387 */ /* 0x0081e80000100800 */
[----:B0-----:R-:W2:Y:S04]  /*38740*/  LDL.LU R8, [R1+0x283c] ;  /* 0x00283c0001087983 */ /* 0x001ea80000300800 */
[----:B------:R-:W3:Y:S01]  /*38750*/  LDL R5, [R1+0x9fc] ;  /* 0x0009fc0001057983 */ /* 0x000ee20000100800 */
[----:B------:R-:W-:-:S03]  /*38760*/  @!P3 IMAD.MOV.U32 R4, RZ, RZ, R15 ;  /* 0x000000ffff04b224 */ /* 0x000fc600078e000f */
[----:B------:R-:W4:Y:S04]  /*38770*/  LDL R15, [R1+0x87c] ;  /* 0x00087c00010f7983 */ /* 0x000f280000100800 */
[----:B---3--:R0:W3:Y:S04]  /*38780*/  @!P3 LDG.E.U16 R14, desc[UR10][R4.64] ;  /* 0x0000000a040eb981 */ /* 0x0080e8000c1e1500 */
[----:B------:R-:W0:Y:S04]  /*38790*/  LDL R4, [R1+0x9bc] ;  /* 0x0009bc0001047983 */ /* 0x000e280000100800 */
[----:B------:R-:W0:Y:S01]  /*387a0*/  LDL R5, [R1+0x9c0] ;  /* 0x0009c00001057983 */ /* 0x000e220000100800 */
[----:B--2---:R-:W-:-:S02]  /*387b0*/  PRMT R8, RZ, 0x7610, R8 ;  /* 0x00007610ff087816 */ /* 0x004fc40000000008 */
[----:B0-----:R-:W-:-:S04]  /*387c0*/  @!P3 LOP3.LUT R5, R5, R4, RZ, 0x3c, !PT ;  /* 0x000000040505b212 */ /* 0x001fc800078e3cff */
[----:B------:R-:W-:-:S04]  /*387d0*/  @!P3 LOP3.LUT R4, R5, R4, RZ, 0x3c, !PT ;  /* 0x000000040504b212 */ /* 0x000fc800078e3cff */
[----:B------:R-:W-:-:S05]  /*387e0*/  @!P3 LOP3.LUT R5, R5, R4, RZ, 0x3c, !PT ;  /* 0x000000040505b212 */ /* 0x000fca00078e3cff */
[----:B------:R-:W2:Y:S04]  /*387f0*/  @!P3 LDG.E.U16 R8, desc[UR10][R4.64] ;  /* 0x0000000a0408b981 */ /* 0x000ea8000c1e1500 */
[----:B---3--:R0:W-:Y:S04]  /*38800*/  STL [R1+0xd8], R14 ;  /* 0x0000d80e01007387 */ /* 0x0081e80000100800 */
[----:B0-----:R-:W3:Y:S04]  /*38810*/  LDL R14, [R1+0x880] ;  /* 0x00088000010e7983 */ /* 0x001ee80000100800 */
        /* <DEDUP_REMOVED lines=34> */
[----:B------:R-:W-:Y:S02]  /*38a40*/  @!P3 LOP3.LUT R5, R5, R4, RZ, 0x3c, !PT ;  /* 0x000000040505b212 */ /* 0x000fe400078e3cff */
[----:B---3--:R-:W-:-:S03]  /*38a50*/  PRMT R7, RZ, 0x7610, R7 ;  /* 0x00007610ff077816 */ /* 0x008fc60000000007 */
[----:B------:R0:W2:Y:S02]  /*38a60*/  @!P3 LDG.E.U16 R8, desc[UR10][R4.64] ;  /* 0x0000000a0408b981 */ /* 0x0000a4000c1e1500 */
[----:B0-----:R-:W-:Y:S02]  /*38a70*/  @!P3 IMAD.MOV.U32 R4, RZ, RZ, R14 ;  /* 0x000000ffff04b224 */ /* 0x001fe400078e000e */
[----:B------:R-:W-:-:S05]  /*38a80*/  @!P3 IMAD.MOV.U32 R5, RZ, RZ, R15 ;  /* 0x000000ffff05b224 */ /* 0x000fca00078e000f */
[----:B------:R-:W3:Y:S04]  /*38a90*/  @!P3 LDG.E.U16 R7, desc[UR10][R4.64] ;  /* 0x0000000a0407b981 */ /* 0x000ee8000c1e1500 */
[----:B--2---:R0:W-:Y:S04]  /*38aa0*/  STL [R1+0xbc], R8 ;  /* 0x0000bc0801007387 */ /* 0x0041e80000100800 */
[----:B0-----:R-:W2:Y:S04]  /*38ab0*/  LDL.LU R8, [R1+0x2828] ;  /* 0x0028280001087983 */ /* 0x001ea80000300800 */
[----:B------:R-:W4:Y:S04]  /*38ac0*/  LDL R15, [R1+0x1674] ;  /* 0x00167400010f7983 */ /* 0x000f280000100800 */
[----:B------:R-:W4:Y:S04]  /*38ad0*/  LDL R14, [R1+0x16b0] ;  /* 0x0016b000010e7983 */ /* 0x000f280000100800 */
        /* <DEDUP_REMOVED lines=29> */
[----:B---3--:R-:W-:Y:S02]  /*38cb0*/  PRMT R7, RZ, 0x7610, R7 ;  /* 0x00007610ff077816 */ /* 0x008fe40000000007 */
[----:B0-----:R-:W-:-:S04]  /*38cc0*/  @!P3 LOP3.LUT R5, R5, R4, RZ, 0x3c, !PT ;  /* 0x000000040505b212 */ /* 0x001fc800078e3cff */
[----:B------:R-:W-:-:S04]  /*38cd0*/  @!P3 LOP3.LUT R4, R5, R4, RZ, 0x3c, !PT ;  /* 0x000000040504b212 */ /* 0x000fc800078e3cff */
[----:B------:R-:W-:-:S05]  /*38ce0*/  @!P3 LOP3.LUT R5, R5, R4, RZ, 0x3c, !PT ;  /* 0x000000040505b212 */ /* 0x000fca00078e3cff */
[----:B------:R-:W3:Y:S01]  /*38cf0*/  @!P3 LDG.E.U16 R7, desc[UR10][R4.64] ;  /* 0x0000000a0407b981 */ /* 0x000ee2000c1e1500 */
[----:B------:R-:W-:-:S03]  /*38d00*/  PRMT R6, RZ, 0x7610, R6 ;  /* 0x00007610ff067816 */ /* 0x000fc60000000006 */
[----:B--2---:R-:W-:Y:S04]  /*38d10*/  STL [R1+0x2798], R8 ;  /* 0x0027980801007387 */ /* 0x004fe80000100800 */
[----:B------:R-:W2:Y:S04]  /*38d20*/  @!P3 LDG.E.U16 R6, desc[UR10][R14.64] ;  /* 0x0000000a0e06b981 */ /* 0x000ea8000c1e1500 */
[----:B---3--:R-:W-:Y:S04]  /*38d30*/  STL [R1+0x279c], R7 ;  /* 0x00279c0701007387 */ /* 0x008fe80000100800 */
[----:B------:R-:W3:Y:S04]  /*38d40*/  LDL R14, [R1+0x16b4] ;  /* 0x0016b400010e7983 */ /* 0x000ee80000100800 */
[----:B------:R-:W3:Y:S01]  /*38d50*/  LDL R15, [R1+0x16f0] ;  /* 0x0016f000010f7983 */ /* 0x000ee20000100800 */
[----:B------:R-:W-:-:S03]  /*38d60*/  PRMT R5, RZ, 0x7610, R5 ;  /* 0x00007610ff057816 */ /* 0x000fc60000000005 */
[----:B--2---:R-:W-:Y:S01]  /*38d70*/  STL [R1+0x27a0], R6 ;  /* 0x0027a00601007387 */ /* 0x004fe20000100800 */
[----:B---3--:R-:W-:-:S04]  /*38d80*/  @!P3 LOP3.LUT R15, R15, R14, RZ, 0x3c, !PT ;  /* 0x0000000e0f0fb212 */ /* 0x008fc800078e3cff */
[----:B------:R-:W-:-:S04]  /*38d90*/  @!P3 LOP3.LUT R14, R15, R14, RZ, 0x3c, !PT ;  /* 0x0000000e0f0eb212 */ /* 0x000fc800078e3cff */
[----:B------:R-:W-:-:S05]  /*38da0*/  @!P3 LOP3.LUT R15, R15, R14, RZ, 0x3c, !PT ;  /* 0x0000000e0f0fb212 */ /* 0x000fca00078e3cff */
[----:B------:R-:W2:Y:S04]  /*38db0*/  @!P3 LDG.E.U16 R5, desc[UR10][R14.64] ;  /* 0x0000000a0e05b981 */ /* 0x000ea8000c1e1500 */
[----:B------:R-:W3:Y:S04]  /*38dc0*/  LDL R14, [R1+0x16f4] ;  /* 0x0016f400010e7983 */ /* 0x000ee80000100800 */
[----:B------:R-:W3:Y:S01]  /*38dd0*/  LDL R15, [R1+0x1744] ;  /* 0x00174400010f7983 */ /* 0x000ee20000100800 */
[----:B------:R-:W-:-:S03]  /*38de0*/  PRMT R4, RZ, 0x7610, R4 ;  /* 0x00007610ff047816 */ /* 0x000fc60000000004 */
[----:B--2---:R-:W-:Y:S01]  /*38df0*/  STL [R1+0x27a4], R5 ;  /* 0x0027a40501007387 */ /* 0x004fe20000100800 */
[----:B---3--:R-:W-:-:S04]  /*38e00*/  @!P3 LOP3.LUT R15, R15, R14, RZ, 0x3c, !PT ;  /* 0x0000000e0f0fb212 */ /* 0x008fc800078e3cff */
        /* <DEDUP_REMOVED lines=10> */
[----:B---3--:R0:W-:Y:S04]  /*38eb0*/  STL [R1+0xa0], R3 ;  /* 0x0000a00301007387 */ /* 0x0081e80000100800 */
[----:B0-----:R-:W3:Y:S04]  /*38ec0*/  LDL.LU R3, [R1+0x2818] ;  /* 0x0028180001037983 */ /* 0x001ee80000300800 */
        /* <DEDUP_REMOVED lines=186> */
[----:B------:R0:W3:Y:S04]  /*39a70*/  @!P3 LDG.E.U16 R12, desc[UR10][R14.64] ;  /* 0x0000000a0e0cb981 */ /* 0x0000e8000c1e1500 */
[----:B------:R-:W0:Y:S04]  /*39a80*/  LDL R14, [R1+0x10f4] ;  /* 0x0010f400010e7983 */ /* 0x000e280000100800 */
[----:B------:R-:W0:Y:S01]  /*39a90*/  LDL R15, [R1+0x10f8] ;  /* 0x0010f800010f7983 */ /* 0x000e220000100800 */
[----:B------:R-:W-:Y:S02]  /*39aa0*/  PRMT R20, RZ, 0x7610, R20 ;  /* 0x00007610ff147816 */ /* 0x000fe40000000014 */
[----:B0-----:R-:W-:-:S04]  /*39ab0*/  @!P3 LOP3.LUT R15, R15, R14, RZ, 0x3c, !PT ;  /* 0x0000000e0f0fb212 */ /* 0x001fc800078e3cff */
[----:B------:R-:W-:-:S04]  /*39ac0*/  @!P3 LOP3.LUT R14, R15, R14, RZ, 0x3c, !PT ;  /* 0x0000000e0f0eb212 */ /* 0x000fc800078e3cff */
[----:B------:R-:W-:-:S05]  /*39ad0*/  @!P3 LOP3.LUT R15, R15, R14, RZ, 0x3c, !PT ;  /* 0x0000000e0f0fb212 */ /* 0x000fca00078e3cff */
[----:B------:R-:W4:Y:S04]  /*39ae0*/  @!P3 LDG.E.U16 R20, desc[UR10][R14.64] ;  /* 0x0000000a0e14b981 */ /* 0x000f28000c1e1500 */
[----:B---3--:R0:W-:Y:S04]  /*39af0*/  STL [R1+0x4c], R12 ;  /* 0x00004c0c01007387 */ /* 0x0081e80000100800 */
[----:B0-----:R-:W3:Y:S04]  /*39b00*/  LDL R12, [R1+0xfb8] ;  /* 0x000fb800010c7983 */ /* 0x001ee80000100800 */
        /* <DEDUP_REMOVED lines=35> */
[----:B------:R-:W2:Y:S01]  /*39d40*/  @!P3 LDG.E.U16 R19, desc[UR10][R14.64] ;  /* 0x0000000a0e13b981 */ /* 0x000ea2000c1e1500 */
[----:B------:R-:W-:-:S03]  /*39d50*/  PRMT R21, RZ, 0x7610, R21 ;  /* 0x00007610ff157816 */ /* 0x000fc60000000015 */
[----:B--2---:R0:W-:Y:S04]  /*39d60*/  STL [R1+0x38], R19 ;  /* 0x0000381301007387 */ /* 0x0041e80000100800 */
[----:B0-----:R-:W2:Y:S04]  /*39d70*/  LDL.LU R19, [R1+0x27b4] ;  /* 0x0027b40001137983 */ /* 0x001ea80000300800 */
[----:B------:R-:W3:Y:S01]  /*39d80*/  LDL R15, [R1+0xfb4] ;  /* 0x000fb400010f7983 */ /* 0x000ee20000100800 */
[----:B------:R-:W-:-:S03]  /*39d90*/  @!P3 IMAD.MOV.U32 R14, RZ, RZ, R12 ;  /* 0x000000ffff0eb224 */ /* 0x000fc600078e000c */
[----:B------:R-:W4:Y:S04]  /*39da0*/  LDL R12, [R1+0xe78] ;  /* 0x000e7800010c7983 */ /* 0x000f280000100800 */
[----:B---3--:R-:W3:Y:S04]  /*39db0*/  @!P3 LDG.E.U16 R21, desc[UR10][R14.64] ;  /* 0x0000000a0e15b981 */ /* 0x008ee8000c1e1500 */
        /* <DEDUP_REMOVED lines=23> */
[----:B------:R-:W-:Y:S01]  /*39f30*/  @!P3 LOP3.LUT R15, R15, R14, RZ, 0x3c, !PT ;  /* 0x0000000e0f0fb212 */ /* 0x000fe200078e3cff */
[----:B----4-:R0:W-:Y:S04]  /*39f40*/  STL [R1+0x2c], R13 ;  /* 0x00002c0d01007387 */ /* 0x0101e80000100800 */
[----:B------:R4:W3:Y:S01]  /*39f50*/  @!P3 LDG.E.U16 R10, desc[UR10][R14.64] ;  /* 0x0000000a0e0ab981 */ /* 0x0008e2000c1e1500 */
[----:B------:R-:W-:-:S03]  /*39f60*/  PRMT R23, RZ, 0x7610, R23 ;  /* 0x00007610ff177816 */ /* 0x000fc60000000017 */
[----:B0-----:R-:W2:Y:S04]  /*39f70*/  LDL R13, [R1+0xdf8] ;  /* 0x000df800010d7983 */ /* 0x001ea80000100800 */
[----:B------:R-:W4:Y:S04]  /*39f80*/  LDL R14, [R1+0xeb4] ;  /* 0x000eb400010e7983 */ /* 0x000f280000100800 */
[----:B------:R-:W4:Y:S02]  /*39f90*/  LDL R15, [R1+0xeb8] ;  /* 0x000eb800010f7983 */ /* 0x000f240000100800 */
[----:B----4-:R-:W-:-:S04]  /*39fa0*/  @!P3 LOP3.LUT R15, R15, R14, RZ, 0x3c, !PT ;  /* 0x0000000e0f0fb212 */ /* 0x010fc800078e3cff */
[----:B------:R-:W-:-:S04]  /*39fb0*/  @!P3 LOP3.LUT R14, R15, R14, RZ, 0x3c, !PT ;  /* 0x0000000e0f0eb212 */ /* 0x000fc800078e3cff */
[----:B------:R-:W-:-:S05]  /*39fc0*/  @!P3 LOP3.LUT R15, R15, R14, RZ, 0x3c, !PT ;  /* 0x0000000e0f0fb212 */ /* 0x000fca00078e3cff */
[----:B------:R-:W4:Y:S04]  /*39fd0*/  @!P3 LDG.E.U16 R23, desc[UR10][R14.64] ;  /* 0x0000000a0e17b981 */ /* 0x000f28000c1e1500 */
[----:B---3--:R0:W-:Y:S04]  /*39fe0*/  STL [R1+0x28], R10 ;  /* 0x0000280a01007387 */ /* 0x0081e80000100800 */
[----:B0-----:R-:W3:Y:S04]  /*39ff0*/  LDL R10, [R1+0xdb8] ;  /* 0x000db800010a7983 */ /* 0x001ee80000100800 */
[----:B----4-:R0:W-:Y:S04]  /*3a000*/  STL [R1+0x24], R23 ;  /* 0x0000241701007387 */ /* 0x0101e80000100800 */
[----:B0-----:R-:W4:Y:S04]  /*3a010*/  LDL.LU R23, [R1+0x27a8] ;  /* 0x0027a80001177983 */ /* 0x001f280000300800 */
[----:B------:R-:W2:Y:S01]  /*3a020*/  LDL R15, [R1+0xe74] ;  /* 0x000e7400010f7983 */ /* 0x000ea20000100800 */
[----:B------:R-:W-:Y:S01]  /*3a030*/  PRMT R3, RZ, 0x7610, R3 ;  /* 0x00007610ff037816 */ /* 0x000fe20000000003 */
[----:B------:R-:W-:-:S02]  /*3a040*/  @!P3 IMAD.MOV.U32 R14, RZ, RZ, R12 ;  /* 0x000000ffff0eb224 */ /* 0x000fc400078e000c */
[----:B------:R-:W4:Y:S04]  /*3a050*/  LDL R12, [R1+0xd78] ;  /* 0x000d7800010c7983 */ /* 0x000f280000100800 */
[----:B--2---:R-:W2:Y:S04]  /*3a060*/  @!P3 LDG.E.U16 R3, desc[UR10][R14.64] ;  /* 0x0000000a0e03b981 */ /* 0x004ea8000c1e1500 */
[----:B--2---:R-:W-:Y:S04]  /*3a070*/  STL [R1+0x20], R3 ;  /* 0x0000200301007387 */ /* 0x004fe80000100800 */
[----:B------:R-:W2:Y:S04]  /*3a080*/  LDL R14, [R1+0xe34] ;  /* 0x000e3400010e7983 */ /* 0x000ea80000100800 */
[----:B------:R-:W2:Y:S01]  /*3a090*/  LDL R15, [R1+0xe38] ;  /* 0x000e3800010f7983 */ /* 0x000ea20000100800 */
[----:B------:R-:W-:-:S02]  /*3a0a0*/  PRMT R9, RZ, 0x7610, R9 ;  /* 0x00007610ff097816 */ /* 0x000fc40000000009 */
[----:B--2---:R-:W-:-:S04]  /*3a0b0*/  @!P3 LOP3.LUT R15, R15, R14, RZ, 0x3c, !PT ;  /* 0x0000000e0f0fb212 */ /* 0x004fc800078e3cff */
[----:B------:R-:W-:-:S04]  /*3a0c0*/  @!P3 LOP3.LUT R14, R15, R14, RZ, 0x3c, !PT ;  /* 0x0000000e0f0eb212 */ /* 0x000fc800078e3cff */
[----:B------:R-:W-:-:S05]  /*3a0d0*/  @!P3 LOP3.LUT R15, R15, R14, RZ, 0x3c, !PT ;  /* 0x0000000e0f0fb212 */ /* 0x000fca00078e3cff */
[----:B------:R0:W2:Y:S04]  /*3a0e0*/  @!P3 LDG.E.U16 R9, desc[UR10][R14.64] ;  /* 0x0000000a0e09b981 */ /* 0x0000a8000c1e1500 */
[----:B------:R-:W3:Y:S01]  /*3a0f0*/  LDL R15, [R1+0xdf4] ;  /* 0x000df400010f7983 */ /* 0x000ee20000100800 */
[----:B------:R-:W-:Y:S01]  /*3a100*/  PRMT R7, RZ, 0x7610, R7 ;  /* 0x00007610ff077816 */ /* 0x000fe20000000007 */
[----:B0-----:R-:W-:Y:S02]  /*3a110*/  @!P3 IMAD.MOV.U32 R14, RZ, RZ, R13 ;  /* 0x000000ffff0eb224 */ /* 0x001fe400078e000d */
[----:B--2---:R0:W-:Y:S01]  /*3a120*/  STL [R1+0x1c], R9 ;  /* 0x00001c0901007387 */ /* 0x0041e20000100800 */
[----:B------:R-:W-:-:S03]  /*3a130*/  PRMT R5, RZ, 0x7610, R5 ;  /* 0x00007610ff057816 */ /* 0x000fc60000000005 */
[----:B------:R-:W2:Y:S04]  /*3a140*/  LDL R13, [R1+0xcf4] ;  /* 0x000cf400010d7983 */ /* 0x000ea80000100800 */
[----:B---3--:R3:W4:Y:S04]  /*3a150*/  @!P3 LDG.E.U16 R7, desc[UR10][R14.64] ;  /* 0x0000000a0e07b981 */ /* 0x008728000c1e1500 */
[----:B0-----:R-:W2:Y:S04]  /*3a160*/  LDL R9, [R1+0xd38] ;  /* 0x000d380001097983 */ /* 0x001ea80000100800 */
[----:B------:R-:W2:Y:S01]  /*3a170*/  LDL R15, [R1+0xdb4] ;  /* 0x000db400010f7983 */ /* 0x000ea20000100800 */
[----:B---3--:R-:W-:-:S03]  /*3a180*/  @!P3 IMAD.MOV.U32 R14, RZ, RZ, R10 ;  /* 0x000000ffff0eb224 */ /* 0x008fc600078e000a */
[----:B----4-:R0:W-:Y:S01]  /*3a190*/  STL [R1+0x18], R7 ;  /* 0x0000180701007387 */ /* 0x0101e20000100800 */
[----:B------:R-:W-:-:S03]  /*3a1a0*/  PRMT R11, RZ, 0x7610, R11 ;  /* 0x00007610ff0b7816 */ /* 0x000fc6000000000b */
[----:B------:R-:W3:Y:S04]  /*3a1b0*/  LDL R10, [R1+0xcb4] ;  /* 0x000cb400010a7983 */ /* 0x000ee80000100800 */
[----:B--2---:R2:W4:Y:S04]  /*3a1c0*/  @!P3 LDG.E.U16 R5, desc[UR10][R14.64] ;  /* 0x0000000a0e05b981 */ /* 0x004528000c1e1500 */
[----:B0-----:R-:W3:Y:S04]  /*3a1d0*/  LDL R7, [R1+0xcf8] ;  /* 0x000cf80001077983 */ /* 0x001ee80000100800 */
[----:B------:R-:W3:Y:S01]  /*3a1e0*/  LDL R15, [R1+0xd74] ;  /* 0x000d7400010f7983 */ /* 0x000ee20000100800 */
[----:B--2---:R-:W-:-:S03]  /*3a1f0*/  @!P3 IMAD.MOV.U32 R14, RZ, RZ, R12 ;  /* 0x000000ffff0eb224 */ /* 0x004fc600078e000c */
[----:B----4-:R0:W-:Y:S01]  /*3a200*/  STL [R1+0x14], R5 ;  /* 0x0000140501007387 */ /* 0x0101e20000100800 */
[----:B------:R-:W-:-:S03]  /*3a210*/  PRMT R8, RZ, 0x7610, R8 ;  /* 0x00007610ff087816 */ /* 0x000fc60000000008 */
[----:B------:R-:W2:Y:S04]  /*3a220*/  LDL R12, [R1+0xc74] ;  /* 0x000c7400010c7983 */ /* 0x000ea80000100800 */
[----:B---3--:R3:W4:Y:S04]  /*3a230*/  @!P3 LDG.E.U16 R11, desc[UR10][R14.64] ;  /* 0x0000000a0e0bb981 */ /* 0x008728000c1e1500 */
[----:B0-----:R-:W2:Y:S04]  /*3a240*/  LDL R5, [R1+0xcb8] ;  /* 0x000cb80001057983 */ /* 0x001ea80000100800 */
[----:B------:R-:W2:Y:S01]  /*3a250*/  LDL R15, [R1+0xd34] ;  /* 0x000d3400010f7983 */ /* 0x000ea20000100800 */
[----:B---3--:R-:W-:Y:S01]  /*3a260*/  @!P3 IMAD.MOV.U32 R14, RZ, RZ, R9 ;  /* 0x000000ffff0eb224 */ /* 0x008fe200078e0009 */
[----:B------:R-:W-:-:S02]  /*3a270*/  PRMT R6, RZ, 0x7610, R6 ;  /* 0x00007610ff067816 */ /* 0x000fc40000000006 */
[----:B----4-:R0:W-:Y:S01]  /*3a280*/  STL [R1+0x10], R11 ;  /* 0x0000100b01007387 */ /* 0x0101e20000100800 */
[----:B------:R-:W-:Y:S02]  /*3a290*/  PRMT R2, RZ, 0x7610, R2 ;  /* 0x00007610ff027816 */ /* 0x000fe40000000002 */
[----:B------:R-:W-:Y:S01]  /*3a2a0*/  PRMT R0, RZ, 0x7610, R0 ;  /* 0x00007610ff007816 */ /* 0x000fe20000000000 */
[----:B------:R-:W3:Y:S04]  /*3a2b0*/  LDL R9, [R1+0xc34] ;  /* 0x000c340001097983 */ /* 0x000ee80000100800 */
[----:B0-----:R-:W4:Y:S04]  /*3a2c0*/  LDL R11, [R1+0xc78] ;  /* 0x000c7800010b7983 */ /* 0x001f280000100800 */
[----:B--2---:R0:W2:Y:S02]  /*3a2d0*/  @!P3 LDG.E.U16 R8, desc[UR10][R14.64] ;  /* 0x0000000a0e08b981 */ /* 0x0040a4000c1e1500 */
[----:B0-----:R-:W-:-:S02]  /*3a2e0*/  @!P3 IMAD.MOV.U32 R14, RZ, RZ, R7 ;  /* 0x000000ffff0eb224 */ /* 0x001fc400078e0007 */
[----:B------:R-:W-:-:S05]  /*3a2f0*/  @!P3 IMAD.MOV.U32 R15, RZ, RZ, R13 ;  /* 0x000000ffff0fb224 */ /* 0x000fca00078e000d */
[----:B------:R0:W3:Y:S02]  /*3a300*/  @!P3 LDG.E.U16 R6, desc[UR10][R14.64] ;  /* 0x0000000a0e06b981 */ /* 0x0000e4000c1e1500 */
[----:B0-----:R-:W-:Y:S02]  /*3a310*/  @!P3 IMAD.MOV.U32 R14, RZ, RZ, R5 ;  /* 0x000000ffff0eb224 */ /* 0x001fe400078e0005 */
[----:B------:R-:W-:-:S05]  /*3a320*/  @!P3 IMAD.MOV.U32 R15, RZ, RZ, R10 ;  /* 0x000000ffff0fb224 */ /* 0x000fca00078e000a */
[----:B------:R0:W3:Y:S02]  /*3a330*/  @!P3 LDG.E.U16 R2, desc[UR10][R14.64] ;  /* 0x0000000a0e02b981 */ /* 0x0000e4000c1e1500 */
[----:B0-----:R-:W-:Y:S02]  /*3a340*/  @!P3 IMAD.MOV.U32 R15, RZ, RZ, R12 ;  /* 0x000000ffff0fb224 */ /* 0x001fe400078e000c */
[----:B----4-:R-:W-:Y:S01]  /*3a350*/  @!P3 IMAD.MOV.U32 R14, RZ, RZ, R11 ;  /* 0x000000ffff0eb224 */ /* 0x010fe200078e000b */
[----:B--2---:R0:W-:Y:S04]  /*3a360*/  STL [R1+0xc], R8 ;  /* 0x00000c0801007387 */ /* 0x0041e80000100800 */
[----:B------:R-:W2:Y:S04]  /*3a370*/  LDL R7, [R1+0xbf4] ;  /* 0x000bf40001077983 */ /* 0x000ea80000100800 */
[----:B------:R4:W2:Y:S04]  /*3a380*/  @!P3 LDG.E.U16 R0, desc[UR10][R14.64] ;  /* 0x0000000a0e00b981 */ /* 0x0008a8000c1e1500 */
[----:B0-----:R-:W2:Y:S04]  /*3a390*/  LDL R8, [R1+0xc38] ;  /* 0x000c380001087983 */ /* 0x001ea80000100800 */
[----:B---3--:R0:W-:Y:S04]  /*3a3a0*/  STL [R1+0x8], R6 ;  /* 0x0000080601007387 */ /* 0x0081e80000100800 */
[----:B------:R-:W3:Y:S04]  /*3a3b0*/  LDL R10, [R1+0xbb4] ;  /* 0x000bb400010a7983 */ /* 0x000ee80000100800 */
[----:B------:R-:W3:Y:S04]  /*3a3c0*/  LDL R5, [R1+0xbb8] ;  /* 0x000bb80001057983 */ /* 0x000ee80000100800 */
[----:B0-----:R-:W3:Y:S01]  /*3a3d0*/  LDL R6, [R1+0xbf8] ;  /* 0x000bf80001067983 */ /* 0x001ee20000100800 */
[----:B------:R-:W-:Y:S01]  /*3a3e0*/  PRMT R29, RZ, 0x7610, R29 ;  /* 0x00007610ff1d7816 */ /* 0x000fe2000000001d */
[----:B----4-:R-:W-:-:S02]  /*3a3f0*/  @!P3 IMAD.MOV.U32 R15, RZ, RZ, R9 ;  /* 0x000000ffff0fb224 */ /* 0x010fc400078e0009 */
[----:B------:R0:W-:Y:S01]  /*3a400*/  STL [R1+0x2714], R2 ;  /* 0x0027140201007387 */ /* 0x0001e20000100800 */
[----:B------:R-:W-:-:S03]  /*3a410*/  PRMT R28, RZ, 0x7610, R28 ;  /* 0x00007610ff1c7816 */ /* 0x000fc6000000001c */
[----:B--2---:R2:W-:Y:S04]  /*3a420*/  STL [R1+0x2718], R0 ;  /* 0x0027180001007387 */ /* 0x0045e80000100800 */
[----:B------:R-:W4:Y:S01]  /*3a430*/  LDL R9, [R1+0xb74] ;  /* 0x000b740001097983 */ /* 0x000f220000100800 */
[----:B------:R-:W-:-:S03]  /*3a440*/  @!P3 IMAD.MOV.U32 R14, RZ, RZ, R8 ;  /* 0x000000ffff0eb224 */ /* 0x000fc600078e0008 */
[----:B------:R-:W2:Y:S04]  /*3a450*/  LDL R8, [R1+0xb78] ;  /* 0x000b780001087983 */ /* 0x000ea80000100800 */
[----:B------:R1:W2:Y:S02]  /*3a460*/  @!P3 LDG.E.U16 R29, desc[UR10][R14.64] ;  /* 0x0000000a0e1db981 */ /* 0x0002a4000c1e1500 */
[----:B-1----:R-:W-:Y:S02]  /*3a470*/  @!P3 IMAD.MOV.U32 R15, RZ, RZ, R7 ;  /* 0x000000ffff0fb224 */ /* 0x002fe400078e0007 */
[----:B---3--:R-:W-:-:S05]  /*3a480*/  @!P3 IMAD.MOV.U32 R14, RZ, RZ, R6 ;  /* 0x000000ffff0eb224 */ /* 0x008fca00078e0006 */
[----:B------:R1:W3:Y:S01]  /*3a490*/  @!P3 LDG.E.U16 R28, desc[UR10][R14.64] ;  /* 0x0000000a0e1cb981 */ /* 0x0002e2000c1e1500 */
[----:B------:R-:W-:Y:S01]  /*3a4a0*/  PRMT R27, RZ, 0x7610, R27 ;  /* 0x00007610ff1b7816 */ /* 0x000fe2000000001b */
[----:B-1----:R-:W-:Y:S02]  /*3a4b0*/  @!P3 IMAD.MOV.U32 R14, RZ, RZ, R5 ;  /* 0x000000ffff0eb224 */ /* 0x002fe400078e0005 */
[----:B------:R-:W-:-:S05]  /*3a4c0*/  @!P3 IMAD.MOV.U32 R15, RZ, RZ, R10 ;  /* 0x000000ffff0fb224 */ /* 0x000fca00078e000a */
[----:B------:R4:W3:Y:S01]  /*3a4d0*/  @!P3 LDG.E.U16 R27, desc[UR10][R14.64] ;  /* 0x0000000a0e1bb981 */ /* 0x0008e2000c1e1500 */
[----:B------:R-:W-:Y:S01]  /*3a4e0*/  PRMT R26, RZ, 0x7610, R26 ;  /* 0x00007610ff1a7816 */ /* 0x000fe2000000001a */
[----:B----4-:R-:W-:Y:S02]  /*3a4f0*/  @!P3 IMAD.MOV.U32 R15, RZ, RZ, R9 ;  /* 0x000000ffff0fb224 */ /* 0x010fe400078e0009 */
[----:B--2---:R-:W-:Y:S01]  /*3a500*/  @!P3 IMAD.MOV.U32 R14, RZ, RZ, R8 ;  /* 0x000000ffff0eb224 */ /* 0x004fe200078e0008 */
[----:B------:R-:W-:Y:S04]  /*3a510*/  STL [R1+0x271c], R29 ;  /* 0x00271c1d01007387 */ /* 0x000fe80000100800 */
[----:B------:R-:W2:Y:S04]  /*3a520*/  LDL R7, [R1+0xb34] ;  /* 0x000b340001077983 */ /* 0x000ea80000100800 */
[----:B------:R-:W4:Y:S04]  /*3a530*/  LDL R6, [R1+0xb38] ;  /* 0x000b380001067983 */ /* 0x000f280000100800 */
[----:B------:R2:W4:Y:S04]  /*3a540*/  @!P3 LDG.E.U16 R26, desc[UR10][R14.64] ;  /* 0x0000000a0e1ab981 */ /* 0x000528000c1e1500 */
[----:B---3--:R1:W-:Y:S04]  /*3a550*/  STL [R1+0x2720], R28 ;  /* 0x0027201c01007387 */ /* 0x0083e80000100800 */
[----:B------:R-:W3:Y:S04]  /*3a560*/  LDL R11, [R1+0xaf4] ;  /* 0x000af400010b7983 */ /* 0x000ee80000100800 */
[----:B------:R-:W3:Y:S04]  /*3a570*/  LDL R10, [R1+0xaf8] ;  /* 0x000af800010a7983 */ /* 0x000ee80000100800 */
[----:B------:R-:W3:Y:S04]  /*3a580*/  LDL R5, [R1+0xab4] ;  /* 0x000ab40001057983 */ /* 0x000ee80000100800 */
[----:B0-----:R-:W3:Y:S04]  /*3a590*/  LDL R2, [R1+0xab8] ;  /* 0x000ab80001027983 */ /* 0x001ee80000100800 */
[----:B------:R-:W-:Y:S04]  /*3a5a0*/  STL [R1+0x2724], R27 ;  /* 0x0027241b01007387 */ /* 0x000fe80000100800 */
[----:B------:R-:W3:Y:S04]  /*3a5b0*/  LDL R9, [R1+0xa74] ;  /* 0x000a740001097983 */ /* 0x000ee80000100800 */
[----:B------:R-:W3:Y:S01]  /*3a5c0*/  LDL R8, [R1+0xa78] ;  /* 0x000a780001087983 */ /* 0x000ee20000100800 */
[----:B------:R-:W-:-:S02]  /*3a5d0*/  PRMT R25, RZ, 0x7610, R25 ;  /* 0x00007610ff197816 */ /* 0x000fc40000000019 */
[----:B------:R-:W-:Y:S01]  /*3a5e0*/  PRMT R24, RZ, 0x7610, R24 ;  /* 0x00007610ff187816 */ /* 0x000fe20000000018 */
[----:B--2---:R-:W-:Y:S02]  /*3a5f0*/  @!P3 IMAD.MOV.U32 R15, RZ, RZ, R7 ;  /* 0x000000ffff0fb224 */ /* 0x004fe400078e0007 */
[----:B----4-:R-:W-:Y:S01]  /*3a600*/  @!P3 IMAD.MOV.U32 R14, RZ, RZ, R6 ;  /* 0x000000ffff0eb224 */ /* 0x010fe200078e0006 */
[----:B------:R-:W-:Y:S04]  /*3a610*/  STL [R1+0x2728], R26 ;  /* 0x0027281a01007387 */ /* 0x000fe80000100800 */
[----:B------:R-:W2:Y:S04]  /*3a620*/  LDL R7, [R1+0xa34] ;  /* 0x000a340001077983 */ /* 0x000ea80000100800 */
[----:B------:R-:W4:Y:S04]  /*3a630*/  LDL R6, [R1+0xa38] ;  /* 0x000a380001067983 */ /* 0x000f280000100800 */
[----:B------:R3:W4:Y:S02]  /*3a640*/  @!P3 LDG.E.U16 R25, desc[UR10][R14.64] ;  /* 0x0000000a0e19b981 */ /* 0x000724000c1e1500 */
[----:B---3--:R-:W-:-:S02]  /*3a650*/  @!P3 IMAD.MOV.U32 R15, RZ, RZ, R11 ;  /* 0x000000ffff0fb224 */ /* 0x008fc400078e000b */
[----:B------:R-:W-:-:S05]  /*3a660*/  @!P3 IMAD.MOV.U32 R14, RZ, RZ, R10 ;  /* 0x000000ffff0eb224 */ /* 0x000fca00078e000a */
[----:B------:R0:W3:Y:S01]  /*3a670*/  @!P3 LDG.E.U16 R24, desc[UR10][R14.64] ;  /* 0x0000000a0e18b981 */ /* 0x0000e2000c1e1500 */
[----:B------:R-:W-:Y:S02]  /*3a680*/  PRMT R20, RZ, 0x7610, R20 ;  /* 0x00007610ff147816 */ /* 0x000fe40000000014 */
[----:B------:R-:W-:Y:S01]  /*3a690*/  PRMT R18, RZ, 0x7610, R18 ;  /* 0x00007610ff127816 */ /* 0x000fe20000000012 */
[----:B0-----:R-:W-:Y:S02]  /*3a6a0*/  @!P3 IMAD.MOV.U32 R14, RZ, RZ, R2 ;  /* 0x000000ffff0eb224 */ /* 0x001fe400078e0002 */
[----:B------:R-:W-:-:S05]  /*3a6b0*/  @!P3 IMAD.MOV.U32 R15, RZ, RZ, R5 ;  /* 0x000000ffff0fb224 */ /* 0x000fca00078e0005 */
[----:B------:R0:W3:Y:S02]  /*3a6c0*/  @!P3 LDG.E.U16 R20, desc[UR10][R14.64] ;  /* 0x0000000a0e14b981 */ /* 0x0000e4000c1e1500 */
[----:B0-----:R-:W-:Y:S02]  /*3a6d0*/  @!P3 IMAD.MOV.U32 R14, RZ, RZ, R8 ;  /* 0x000000ffff0eb224 */ /* 0x001fe400078e0008 */
[----:B------:R-:W-:-:S05]  /*3a6e0*/  @!P3 IMAD.MOV.U32 R15, RZ, RZ, R9 ;  /* 0x000000ffff0fb224 */ /* 0x000fca00078e0009 */
[----:B------:R2:W3:Y:S01]  /*3a6f0*/  @!P3 LDG.E.U16 R18, desc[UR10][R14.64] ;  /* 0x0000000a0e12b981 */ /* 0x0004e2000c1e1500 */
[----:B------:R-:W-:Y:S01]  /*3a700*/  PRMT R16, RZ, 0x7610, R16 ;  /* 0x00007610ff107816 */ /* 0x000fe20000000010 */
[----:B--2---:R-:W-:Y:S02]  /*3a710*/  @!P3 IMAD.MOV.U32 R15, RZ, RZ, R7 ;  /* 0x000000ffff0fb224 */ /* 0x004fe400078e0007 */
[----:B----4-:R-:W-:-:S05]  /*3a720*/  @!P3 IMAD.MOV.U32 R14, RZ, RZ, R6 ;  /* 0x000000ffff0eb224 */ /* 0x010fca00078e0006 */
[----:B------:R-:W2:Y:S04]  /*3a730*/  @!P3 LDG.E.U16 R16, desc[UR10][R14.64] ;  /* 0x0000000a0e10b981 */ /* 0x000ea8000c1e1500 */
[----:B------:R-:W-:Y:S04]  /*3a740*/  STL [R1+0x272c], R25 ;  /* 0x00272c1901007387 */ /* 0x000fe80000100800 */
[----:B---3--:R-:W-:Y:S04]  /*3a750*/  STL [R1+0x2730], R24 ;  /* 0x0027301801007387 */ /* 0x008fe80000100800 */
[----:B------:R-:W3:Y:S04]  /*3a760*/  LDL R5, [R1+0x9f4] ;  /* 0x0009f40001057983 */ /* 0x000ee80000100800 */
[----:B------:R-:W4:Y:S04]  /*3a770*/  LDL R2, [R1+0x9f8] ;  /* 0x0009f80001027983 */ /* 0x000f280000100800 */
[----:B------:R-:W-:Y:S04]  /*3a780*/  STL [R1+0x2734], R20 ;  /* 0x0027341401007387 */ /* 0x000fe80000100800 */
[----:B------:R-:W4:Y:S04]  /*3a790*/  LDL R13, [R1+0x9b4] ;  /* 0x0009b400010d7983 */ /* 0x000f280000100800 */
[----:B------:R-:W4:Y:S04]  /*3a7a0*/  LDL R12, [R1+0x9b8] ;  /* 0x0009b800010c7983 */ /* 0x000f280000100800 */
[----:B------:R-:W-:Y:S04]  /*3a7b0*/  STL [R1+0x2738], R18 ;  /* 0x0027381201007387 */ /* 0x000fe80000100800 */
[----:B------:R-:W4:Y:S04]  /*3a7c0*/  LDL R11, [R1+0x974] ;  /* 0x00097400010b7983 */ /* 0x000f280000100800 */
[----:B------:R-:W4:Y:S04]  /*3a7d0*/  LDL R10, [R1+0x978] ;  /* 0x00097800010a7983 */ /* 0x000f280000100800 */
[----:B------:R-:W4:Y:S04]  /*3a7e0*/  LDL R9, [R1+0x934] ;  /* 0x0009340001097983 */ /* 0x000f280000100800 */
[----:B------:R-:W4:Y:S04]  /*3a7f0*/  LDL R8, [R1+0x938] ;  /* 0x0009380001087983 */ /* 0x000f280000100800 */
[----:B------:R-:W4:Y:S04]  /*3a800*/  LDL R6, [R1+0x8f8] ;  /* 0x0008f80001067983 */ /* 0x000f280000100800 */
[----:B--2---:R-:W-:Y:S04]  /*3a810*/  STL [R1+0x273c], R16 ;  /* 0x00273c1001007387 */ /* 0x004fe80000100800 */
[----:B------:R-:W2:Y:S01]  /*3a820*/  LDL R7, [R1+0x8f4] ;  /* 0x0008f40001077983 */ /* 0x000ea20000100800 */
[----:B---3--:R-:W-:-:S02]  /*3a830*/  @!P3 IMAD.MOV.U32 R15, RZ, RZ, R5 ;  /* 0x000000ffff0fb224 */ /* 0x008fc400078e0005 */
[----:B----4-:R-:W-:Y:S01]  /*3a840*/  @!P3 IMAD.MOV.U32 R14, RZ, RZ, R2 ;  /* 0x000000ffff0eb224 */ /* 0x010fe200078e0002 */
[----:B------:R-:W3:Y:S04]  /*3a850*/  LDL R5, [R1+0x1724] ;  /* 0x0017240001057983 */ /* 0x000ee80000100800 */
[----:B------:R-:W4:Y:S01]  /*3a860*/  LDL R2, [R1+0x172c] ;  /* 0x00172c0001027983 */ /* 0x000f220000100800 */
[----:B------:R-:W-:Y:S02]  /*3a870*/  PRMT R17, RZ, 0x7610, R17 ;  /* 0x00007610ff117816 */ /* 0x000fe40000000011 */
[----:B------:R-:W-:-:S04]  /*3a880*/  PRMT R19, RZ, 0x7610, R19 ;  /* 0x00007610ff137816 */ /* 0x000fc80000000013 */
[----:B------:R0:W4:Y:S01]  /*3a890*/  @!P3 LDG.E.U16 R17, desc[UR10][R14.64] ;  /* 0x0000000a0e11b981 */ /* 0x000122000c1e1500 */
[----:B------:R-:W-:Y:S01]  /*3a8a0*/  PRMT R21, RZ, 0x7610, R21 ;  /* 0x00007610ff157816 */ /* 0x000fe20000000015 */
[----:B0-----:R-:W-:Y:S02]  /*3a8b0*/  @!P3 IMAD.MOV.U32 R14, RZ, RZ, R12 ;  /* 0x000000ffff0eb224 */ /* 0x001fe400078e000c */
[----:B------:R-:W-:-:S05]  /*3a8c0*/  @!P3 IMAD.MOV.U32 R15, RZ, RZ, R13 ;  /* 0x000000ffff0fb224 */ /* 0x000fca00078e000d */
        /* <DEDUP_REMOVED lines=8> */
[----:B------:R0:W4:Y:S02]  /*3a950*/  @!P3 LDG.E.U16 R22, desc[UR10][R14.64] ;  /* 0x0000000a0e16b981 */ /* 0x000124000c1e1500 */
[----:B0-----:R-:W-:Y:S01]  /*3a960*/  @!P3 IMAD.MOV.U32 R14, RZ, RZ, R6 ;  /* 0x000000ffff0eb224 */ /* 0x001fe200078e0006 */
[----:B------:R-:W-:Y:S01]  /*3a970*/  PRMT R0, RZ, 0x7610, R0 ;  /* 0x00007610ff007816 */ /* 0x000fe20000000000 */
[----:B--2---:R-:W-:-:S05]  /*3a980*/  @!P3 IMAD.MOV.U32 R15, RZ, RZ, R7 ;  /* 0x000000ffff0fb224 */ /* 0x004fca00078e0007 */
[----:B------:R3:W2:Y:S02]  /*3a990*/  @!P3 LDG.E.U16 R23, desc[UR10][R14.64] ;  /* 0x0000000a0e17b981 */ /* 0x0006a4000c1e1500 */
[----:B---3--:R-:W-:Y:S02]  /*3a9a0*/  @!P3 IMAD.MOV.U32 R15, RZ, RZ, R5 ;  /* 0x000000ffff0fb224 */ /* 0x008fe400078e0005 */
[----:B----4-:R-:W-:-:S05]  /*3a9b0*/  @!P3 IMAD.MOV.U32 R14, RZ, RZ, R2 ;  /* 0x000000ffff0eb224 */ /* 0x010fca00078e0002 */
[----:B------:R-:W3:Y:S04]  /*3a9c0*/  @!P3 LDG.E.U16 R0, desc[UR10][R14.64] ;  /* 0x0000000a0e00b981 */ /* 0x000ee8000c1e1500 */
[----:B------:R-:W-:Y:S04]  /*3a9d0*/  STL [R1+0x2740], R17 ;  /* 0x0027401101007387 */ /* 0x000fe80000100800 */
[----:B------:R-:W-:Y:S04]  /*3a9e0*/  STL [R1+0x2744], R19 ;  /* 0x0027441301007387 */ /* 0x000fe80000100800 */
[----:B------:R-:W-:Y:S04]  /*3a9f0*/  STL [R1+0x2748], R21 ;  /* 0x0027481501007387 */ /* 0x000fe80000100800 */
[----:B------:R-:W-:Y:S04]  /*3aa00*/  STL [R1+0x274c], R22 ;  /* 0x00274c1601007387 */ /* 0x000fe80000100800 */
[----:B--2---:R-:W-:Y:S04]  /*3aa10*/  STL [R1+0x2750], R23 ;  /* 0x0027501701007387 */ /* 0x004fe80000100800 */
[----:B-1----:R-:W2:Y:S04]  /*3aa20*/  LDL.LU R28, [R1+0x28c] ;  /* 0x00028c00011c7983 */ /* 0x002ea80000300800 */
[----:B------:R-:W4:Y:S04]  /*3aa30*/  LDL.LU R29, [R1+0x2b4] ;  /* 0x0002b400011d7983 */ /* 0x000f280000300800 */
[----:B------:R-:W2:Y:S04]  /*3aa40*/  LDL.LU R9, [R1+0x2ac] ;  /* 0x0002ac0001097983 */ /* 0x000ea80000300800 */
[----:B------:R-:W4:Y:S04]  /*3aa50*/  LDL.LU R10, [R1+0x2a4] ;  /* 0x0002a400010a7983 */ /* 0x000f280000300800 */
[----:B------:R-:W4:Y:S04]  /*3aa60*/  LDL.LU R11, [R1+0x29c] ;  /* 0x00029c00010b7983 */ /* 0x000f280000300800 */
[----:B------:R-:W4:Y:S04]  /*3aa70*/  LDL.LU R12, [R1+0x294] ;  /* 0x00029400010c7983 */ /* 0x000f280000300800 */
[----:B------:R-:W4:Y:S04]  /*3aa80*/  LDL.LU R13, [R1+0x288] ;  /* 0x00028800010d7983 */ /* 0x000f280000300800 */
[----:B---3--:R0:W-:Y:S04]  /*3aa90*/  STL [R1+0x6c0], R0 ;  /* 0x0006c00001007387 */ /* 0x0081e80000100800 */
[----:B0-----:R-:W3:Y:S04]  /*3aaa0*/  LDL.LU R0, [R1+0x280] ;  /* 0x0002800001007983 */ /* 0x001ee80000300800 */
[----:B------:R-:W3:Y:S04]  /*3aab0*/  LDL.LU R2, [R1+0x2b8] ;  /* 0x0002b80001027983 */ /* 0x000ee80000300800 */
[----:B------:R-:W3:Y:S04]  /*3aac0*/  LDL.LU R5, [R1+0x2b0] ;  /* 0x0002b00001057983 */ /* 0x000ee80000300800 */
[----:B------:R-:W3:Y:S04]  /*3aad0*/  LDL.LU R6, [R1+0x2a8] ;  /* 0x0002a80001067983 */ /* 0x000ee80000300800 */
[----:B------:R-:W3:Y:S04]  /*3aae0*/  LDL.LU R7, [R1+0x2a0] ;  /* 0x0002a00001077983 */ /* 0x000ee80000300800 */
[----:B------:R-:W3:Y:S04]  /*3aaf0*/  LDL.LU R8, [R1+0x298] ;  /* 0x0002980001087983 */ /* 0x000ee80000300800 */
        /* <DEDUP_REMOVED lines=78> */
[----:B------:R-:W0:Y:S03]  /*3afe0*/  S2R R3, SR_TID.X ;  /* 0x0000000000037919 */ /* 0x000e260000002100 */
        /* <DEDUP_REMOVED lines=32> */
[----:B0-----:R-:W-:-:S03]  /*3b1f0*/  LOP3.LUT R3, R3, 0x3f, RZ, 0xc0, !PT ;  /* 0x0000003f03037812 */ /* 0x001fc600078ec0ff */
[----:B------:R-:W-:Y:S04]  /*3b200*/  STL [R1+0x26cc], R14 ;  /* 0x0026cc0e01007387 */ /* 0x000fe80000100800 */
[----:B------:R-:W-:Y:S04]  /*3b210*/  STL [R1+0x26d4], R14 ;  /* 0x0026d40e01007387 */ /* 0x000fe80000100800 */
[----:B------:R-:W-:Y:S04]  /*3b220*/  STL [R1+0x26dc], R14 ;  /* 0x0026dc0e01007387 */ /* 0x000fe80000100800 */
[----:B------:R-:W-:Y:S04]  /*3b230*/  STL [R1+0x26e4], R14 ;  /* 0x0026e40e01007387 */ /* 0x000fe80000100800 */
[----:B------:R-:W-:Y:S01]  /*3b240*/  STL [R1+0x26ec], R14 ;  /* 0x0026ec0e01007387 */ /* 0x000fe20000100800 */
[----:B------:R-:W-:-:S03]  /*3b250*/  IMAD.SHL.U32 R3, R3, 0x2, RZ ;  /* 0x0000000203037824 */ /* 0x000fc600078e00ff */
[----:B------:R-:W-:Y:S04]  /*3b260*/  STL [R1+0x26f4], R14 ;  /* 0x0026f40e01007387 */ /* 0x000fe80000100800 */
[----:B------:R-:W-:Y:S04]  /*3b270*/  STL [R1+0x26fc], R14 ;  /* 0x0026fc0e01007387 */ /* 0x000fe80000100800 */
[----:B------:R-:W-:Y:S04]  /*3b280*/  STL [R1+0x2704], R14 ;  /* 0x0027040e01007387 */ /* 0x000fe80000100800 */
[----:B------:R-:W-:Y:S04]  /*3b290*/  STL [R1+0x270c], R14 ;  /* 0x00270c0e01007387 */ /* 0x000fe80000100800 */
[----:B------:R-:W-:Y:S04]  /*3b2a0*/  STL [R1+0x2354], R15 ;  /* 0x0023540f01007387 */ /* 0x000fe80000100800 */
[----:B------:R-:W-:Y:S04]  /*3b2b0*/  STL [R1+0x2754], R15 ;  /* 0x0027540f01007387 */ /* 0x000fe80000100800 */
[----:B--2---:R0:W-:Y:S04]  /*3b2c0*/  STS.U16 [R3+UR5+0x10200], R9 ;  /* 0x0102000903007988 */ /* 0x0041e80008000405 */
[----:B----4-:R1:W-:Y:S04]  /*3b2d0*/  STS.U16 [R3+UR5+0x10300], R10 ;  /* 0x0103000a03007988 */ /* 0x0103e80008000405 */
[----:B------:R2:W-:Y:S04]  /*3b2e0*/  STS.U16 [R3+UR5+0x10400], R11 ;  /* 0x0104000b03007988 */ /* 0x0005e80008000405 */
[----:B------:R4:W-:Y:S04]  /*3b2f0*/  STS.U16 [R3+UR5+0x10500], R12 ;  /* 0x0105000c03007988 */ /* 0x0009e80008000405 */
[----:B------:R3:W-:Y:S04]  /*3b300*/  STS.U16 [R3+UR5+0x10600], R13 ;  /* 0x0106000d03007988 */ /* 0x0007e80008000405 */
[----:B0-----:R-:W3:Y:S04]  /*3b310*/  LDL.LU R9, [R1+0x290] ;  /* 0x0002900001097983 */ /* 0x001ee80000300800 */
[----:B-1----:R-:W3:Y:S04]  /*3b320*/  LDL.LU R10, [R1+0x284] ;  /* 0x00028400010a7983 */ /* 0x002ee80000300800 */
[----:B--2---:R-:W2:Y:S04]  /*3b330*/  LDL.LU R11, [R1+0x27c] ;  /* 0x00027c00010b7983 */ /* 0x004ea80000300800 */
[----:B----4-:R-:W4:Y:S04]  /*3b340*/  LDL.LU R12, [R1+0x278] ;  /* 0x00027800010c7983 */ /* 0x010f280000300800 */
[----:B---3--:R-:W3:Y:S04]  /*3b350*/  LDL.LU R13, [R1+0x274] ;  /* 0x00027400010d7983 */ /* 0x008ee80000300800 */
        /* <DEDUP_REMOVED lines=9> */
[----:B------:R-:W3:Y:S01]  /*3b3f0*/  LDL.LU R24, [R1+0x24c] ;  /* 0x00024c0001187983 */ /* 0x000ee20000300800 */
[----:B------:R-:W-:-:S03]  /*3b400*/  LOP3.LUT R16, R3, 0x10, RZ, 0x3c, !PT ;  /* 0x0000001003107812 */ /* 0x000fc600078e3cff */
[----:B------:R-:W3:Y:S04]  /*3b410*/  LDL.LU R25, [R1+0x248] ;  /* 0x0002480001197983 */ /* 0x000ee80000300800 */
[----:B------:R-:W3:Y:S04]  /*3b420*/  LDL.LU R26, [R1+0x244] ;  /* 0x00024400011a7983 */ /* 0x000ee80000300800 */
[----:B------:R0:W-:Y:S04]  /*3b430*/  STS.U16 [R3+UR5+0x10000], R28 ;  /* 0x0100001c03007988 */ /* 0x0001e80008000405 */
[----:B------:R-:W3:Y:S04]  /*3b440*/  LDL.LU R27, [R1+0x240] ;  /* 0x00024000011b7983 */ /* 0x000ee80000300800 */
[----:B------:R1:W-:Y:S04]  /*3b450*/  STS.U16 [R3+UR5+0x10100], R29 ;  /* 0x0101001d03007988 */ /* 0x0003e80008000405 */
[----:B------:R1:W-:Y:S04]  /*3b460*/  STS.U16 [R3+UR5+0x10700], R0 ;  /* 0x0107000003007988 */ /* 0x0003e80008000405 */
[----:B------:R1:W-:Y:S04]  /*3b470*/  STS.U16 [R16+UR5+0x10080], R2 ;  /* 0x0100800210007988 */ /* 0x0003e80008000405 */
[----:B------:R1:W-:Y:S04]  /*3b480*/  STS.U16 [R16+UR5+0x10180], R5 ;  /* 0x0101800510007988 */ /* 0x0003e80008000405 */
[----:B0-----:R-:W3:Y:S04]  /*3b490*/  LDL.LU R28, [R1+0x23c] ;  /* 0x00023c00011c7983 */ /* 0x001ee80000300800 */
[----:B-1----:R-:W3:Y:S04]  /*3b4a0*/  LDL.LU R29, [R1+0x238] ;  /* 0x00023800011d7983 */ /* 0x002ee80000300800 */
[----:B------:R-:W3:Y:S04]  /*3b4b0*/  LDL.LU R0, [R1+0x234] ;  /* 0x0002340001007983 */ /* 0x000ee80000300800 */
[----:B------:R-:W3:Y:S04]  /*3b4c0*/  LDL.LU R2, [R1+0x230] ;  /* 0x0002300001027983 */ /* 0x000ee80000300800 */
[----:B------:R0:W-:Y:S04]  /*3b4d0*/  STS.U16 [R16+UR5+0x10280], R6 ;  /* 0x0102800610007988 */ /* 0x0001e80008000405 */
[----:B------:R-:W3:Y:S04]  /*3b4e0*/  LDL.LU R5, [R1+0x22c] ;  /* 0x00022c0001057983 */ /* 0x000ee80000300800 */
[----:B------:R1:W-:Y:S04]  /*3b4f0*/  STS.U16 [R16+UR5+0x10380], R7 ;  /* 0x0103800710007988 */ /* 0x0003e80008000405 */
[----:B------:R1:W-:Y:S04]  /*3b500*/  STS.U16 [R16+UR5+0x10480], R8 ;  /* 0x0104800810007988 */ /* 0x0003e80008000405 */
[----:B0-----:R-:W3:Y:S04]  /*3b510*/  LDL.LU R6, [R1+0x228] ;  /* 0x0002280001067983 */ /* 0x001ee80000300800 */
[----:B-1----:R-:W3:Y:S04]  /*3b520*/  LDL.LU R7, [R1+0x224] ;  /* 0x0002240001077983 */ /* 0x002ee80000300800 */
[----:B------:R-:W3:Y:S04]  /*3b530*/  LDL.LU R8, [R1+0x220] ;  /* 0x0002200001087983 */ /* 0x000ee80000300800 */
[----:B------:R0:W-:Y:S04]  /*3b540*/  STS.U16 [R16+UR5+0x10580], R9 ;  /* 0x0105800910007988 */ /* 0x0001e80008000405 */
[----:B------:R1:W-:Y:S04]  /*3b550*/  STS.U16 [R16+UR5+0x10680], R10 ;  /* 0x0106800a10007988 */ /* 0x0003e80008000405 */
[----:B--2---:R2:W-:Y:S04]  /*3b560*/  STS.U16 [R16+UR5+0x10780], R11 ;  /* 0x0107800b10007988 */ /* 0x0045e80008000405 */
[----:B----4-:R4:W-:Y:S04]  /*3b570*/  STS.U16 [R3+UR5], R12 ;  /* 0x0000000c03007988 */ /* 0x0109e80008000405 */
[----:B---3--:R3:W-:Y:S04]  /*3b580*/  STS.U16 [R3+UR5+0x400], R13 ;  /* 0x0004000d03007988 */ /* 0x0087e80008000405 */
[----:B0-----:R-:W3:Y:S04]  /*3b590*/  LDL.LU R9, [R1+0x21c] ;  /* 0x00021c0001097983 */ /* 0x001ee80000300800 */
[----:B-1----:R-:W3:Y:S04]  /*3b5a0*/  LDL.LU R10, [R1+0x218] ;  /* 0x00021800010a7983 */ /* 0x002ee80000300800 */
[----:B--2---:R-:W2:Y:S04]  /*3b5b0*/  LDL.LU R11, [R1+0x214] ;  /* 0x00021400010b7983 */ /* 0x004ea80000300800 */
[----:B----4-:R-:W4:Y:S04]  /*3b5c0*/  LDL.LU R12, [R1+0x210] ;  /* 0x00021000010c7983 */ /* 0x010f280000300800 */
[----:B---3--:R-:W3:Y:S04]  /*3b5d0*/  LDL.LU R13, [R1+0x20c] ;  /* 0x00020c00010d7983 */ /* 0x008ee80000300800 */
        /* <DEDUP_REMOVED lines=9> */
[----:B------:R1:W-:Y:S04]  /*3b670*/  STS.U16 [R3+UR5+0x4c00], R5 ;  /* 0x004c000503007988 */ /* 0x0003e80008000405 */
[----:B0-----:R-:W3:Y:S04]  /*3b680*/  LDL.LU R2, [R1+0x1f8] ;  /* 0x0001f80001027983 */ /* 0x001ee80000300800 */
[----:B------:R0:W-:Y:S04]  /*3b690*/  STS.U16 [R3+UR5+0x5000], R6 ;  /* 0x0050000603007988 */ /* 0x0001e80008000405 */
[----:B-1----:R-:W3:Y:S04]  /*3b6a0*/  LDL.LU R5, [R1+0x1f4] ;  /* 0x0001f40001057983 */ /* 0x002ee80000300800 */
        /* <DEDUP_REMOVED lines=8> */
[----:B----4-:R4:W-:Y:S04]  /*3b730*/  STS.U16 [R3+UR5+0x6800], R12 ;  /* 0x0068000c03007988 */ /* 0x0109e80008000405 */
        /* <DEDUP_REMOVED lines=58> */
[----:B------:R-:W-:Y:S04]  /*3bae0*/  STS.U16 [R3+UR5+0xa800], R15 ;  /* 0x00a8000f03007988 */ /* 0x000fe80008000405 */
[----:B------:R-:W-:Y:S04]  /*3baf0*/  STS.U16 [R3+UR5+0xac00], R14 ;  /* 0x00ac000e03007988 */ /* 0x000fe80008000405 */
[----:B------:R-:W-:Y:S04]  /*3bb00*/  STS.U16 [R3+UR5+0xb000], R23 ;  /* 0x00b0001703007988 */ /* 0x000fe80008000405 */
[----:B------:R-:W-:Y:S04]  /*3bb10*/  STS.U16 [R3+UR5+0xb400], R22 ;  /* 0x00b4001603007988 */ /* 0x000fe80008000405 */
[----:B------:R-:W-:Y:S04]  /*3bb20*/  STS.U16 [R3+UR5+0xb800], R21 ;  /* 0x00b8001503007988 */ /* 0x000fe80008000405 */
[----:B------:R0:W-:Y:S04]  /*3bb30*/  STS.U16 [R3+UR5+0xc000], R26 ;  /* 0x00c0001a03007988 */ /* 0x0001e80008000405 */
[----:B------:R1:W-:Y:S04]  /*3bb40*/  STS.U16 [R3+UR5+0xc400], R27 ;  /* 0x00c4001b03007988 */ /* 0x0003e80008000405 */
[----:B------:R1:W-:Y:S04]  /*3bb50*/  STS.U16 [R3+UR5+0xc800], R28 ;  /* 0x00c8001c03007988 */ /* 0x0003e80008000405 */
[----:B------:R1:W-:Y:S04]  /*3bb60*/  STS.U16 [R3+UR5+0xcc00], R29 ;  /* 0x00cc001d03007988 */ /* 0x0003e80008000405 */
[----:B------:R1:W-:Y:S04]  /*3bb70*/  STS.U16 [R3+UR5+0xd000], R0 ;  /* 0x00d0000003007988 */ /* 0x0003e80008000405 */
[----:B0-----:R-:W2:Y:S04]  /*3bb80*/  LDL.LU R26, [R1+0x1a0] ;  /* 0x0001a000011a7983 */ /* 0x001ea80000300800 */
[----:B-1----:R-:W2:Y:S04]  /*3bb90*/  LDL.LU R27, [R1+0x19c] ;  /* 0x00019c00011b7983 */ /* 0x002ea80000300800 */
[----:B------:R-:W2:Y:S04]  /*3bba0*/  LDL.LU R28, [R1+0x198] ;  /* 0x00019800011c7983 */ /* 0x000ea80000300800 */
[----:B------:R-:W2:Y:S04]  /*3bbb0*/  LDL.LU R29, [R1+0x194] ;  /* 0x00019400011d7983 */ /* 0x000ea80000300800 */
[----:B------:R-:W2:Y:S04]  /*3bbc0*/  LDL.LU R0, [R1+0x190] ;  /* 0x0001900001007983 */ /* 0x000ea80000300800 */
[----:B------:R-:W-:Y:S04]  /*3bbd0*/  STS.U16 [R3+UR5+0xbc00], R19 ;  /* 0x00bc001303007988 */ /* 0x000fe80008000405 */
[----:B------:R0:W-:Y:S04]  /*3bbe0*/  STS.U16 [R3+UR5+0xe800], R2 ;  /* 0x00e8000203007988 */ /* 0x0001e80008000405 */
[----:B------:R1:W-:Y:S04]  /*3bbf0*/  STS.U16 [R3+UR5+0xd400], R17 ;  /* 0x00d4001103007988 */ /* 0x0003e80008000405 */
[----:B------:R1:W-:Y:S04]  /*3bc00*/  STS.U16 [R3+UR5+0xdc00], R20 ;  /* 0x00dc001403007988 */ /* 0x0003e80008000405 */
[----:B0-----:R-:W2:Y:S04]  /*3bc10*/  LDL.LU R2, [R1+0x18c] ;  /* 0x00018c0001027983 */ /* 0x001ea80000300800 */
[----:B------:R-:W2:Y:S04]  /*3bc20*/  LDL.LU R15, [R1+0x184] ;  /* 0x00018400010f7983 */ /* 0x000ea80000300800 */
[----:B------:R-:W2:Y:S04]  /*3bc30*/  LDL.LU R14, [R1+0x180] ;  /* 0x00018000010e7983 */ /* 0x000ea80000300800 */
[----:B------:R-:W2:Y:S04]  /*3bc40*/  LDL.LU R23, [R1+0x17c] ;  /* 0x00017c0001177983 */ /* 0x000ea80000300800 */
[----:B------:R-:W2:Y:S04]  /*3bc50*/  LDL.LU R22, [R1+0x178] ;  /* 0x0001780001167983 */ /* 0x000ea80000300800 */
[----:B------:R-:W2:Y:S04]  /*3bc60*/  LDL.LU R21, [R1+0x174] ;  /* 0x0001740001157983 */ /* 0x000ea80000300800 */
[----:B------:R-:W2:Y:S04]  /*3bc70*/  LDL.LU R19, [R1+0x170] ;  /* 0x0001700001137983 */ /* 0x000ea80000300800 */
[----:B-1----:R-:W2:Y:S04]  /*3bc80*/  LDL.LU R17, [R1+0x16c] ;  /* 0x00016c0001117983 */ /* 0x002ea80000300800 */
[----:B------:R-:W2:Y:S04]  /*3bc90*/  LDL.LU R20, [R1+0x168] ;  /* 0x0001680001147983 */ /* 0x000ea80000300800 */
[----:B------:R-:W-:Y:S04]  /*3bca0*/  STS.U16 [R3+UR5+0xd800], R18 ;  /* 0x00d8001203007988 */ /* 0x000fe80008000405 */
[----:B------:R-:W-:Y:S04]  /*3bcb0*/  STS.U16 [R3+UR5+0xe000], R24 ;  /* 0x00e0001803007988 */ /* 0x000fe80008000405 */
[----:B------:R-:W-:Y:S04]  /*3bcc0*/  STS.U16 [R3+UR5+0xe400], R25 ;  /* 0x00e4001903007988 */ /* 0x000fe80008000405 */
[----:B------:R-:W-:Y:S04]  /*3bcd0*/  STS.U16 [R3+UR5+0xfc00], R9 ;  /* 0x00fc000903007988 */ /* 0x000fe80008000405 */
[----:B----4-:R-:W-:Y:S04]  /*3bce0*/  STS.U16 [R3+UR5+0xf000], R12 ;  /* 0x00f0000c03007988 */ /* 0x010fe80008000405 */
[----:B---3--:R-:W-:Y:S04]  /*3bcf0*/  STL [R1+0x2758], R13 ;  /* 0x0027580d01007387 */ /* 0x008fe80000100800 */
[----:B------:R-:W-:Y:S04]  /*3bd00*/  STL [R1+0x275c], R12 ;  /* 0x00275c0c01007387 */ /* 0x000fe80000100800 */
[----:B--2---:R-:W-:Y:S04]  /*3bd10*/  STL [R1+0x2760], R11 ;  /* 0x0027600b01007387 */ /* 0x004fe80000100800 */
[----:B------:R-:W-:Y:S04]  /*3bd20*/  STS.U16 [R3+UR5+0xec00], R13 ;  /* 0x00ec000d03007988 */ /* 0x000fe80008000405 */
[----:B------:R-:W-:Y:S04]  /*3bd30*/  STS.U16 [R3+UR5+0xf400], R11 ;  /* 0x00f4000b03007988 */ /* 0x000fe80008000405 */
[----:B------:R0:W-:Y:S04]  /*3bd40*/  STS.U16 [R3+UR5+0xf800], R10 ;  /* 0x00f8000a03007988 */ /* 0x0001e80008000405 */
[----:B------:R1:W-:Y:S04]  /*3bd50*/  STL [R1+0x2764], R10 ;  /* 0x0027640a01007387 */ /* 0x0003e80000100800 */
[----:B0-----:R-:W2:Y:S04]  /*3bd60*/  LDL.LU R3, [R1+0x188] ;  /* 0x0001880001037983 */ /* 0x001ea80000300800 */
[----:B------:R-:W-:Y:S04]  /*3bd70*/  STL [R1+0x2768], R9 ;  /* 0x0027680901007387 */ /* 0x000fe80000100800 */
[----:B-1----:R-:W3:Y:S04]  /*3bd80*/  LDL.LU R10, [R1+0x164] ;  /* 0x00016400010a7983 */ /* 0x002ee80000300800 */
[----:B------:R-:W4:Y:S04]  /*3bd90*/  LDL.LU R11, [R1+0x160] ;  /* 0x00016000010b7983 */ /* 0x000f280000300800 */
[----:B------:R-:W4:Y:S04]  /*3bda0*/  LDL.LU R12, [R1+0x15c] ;  /* 0x00015c00010c7983 */ /* 0x000f280000300800 */
[----:B------:R-:W4:Y:S04]  /*3bdb0*/  LDL.LU R13, [R1+0x158] ;  /* 0x00015800010d7983 */ /* 0x000f280000300800 */
[----:B------:R-:W4:Y:S04]  /*3bdc0*/  LDL.LU R18, [R1+0x154] ;  /* 0x0001540001127983 */ /* 0x000f280000300800 */
[----:B------:R-:W4:Y:S04]  /*3bdd0*/  LDL.LU R24, [R1+0x150] ;  /* 0x0001500001187983 */ /* 0x000f280000300800 */
[----:B------:R-:W4:Y:S04]  /*3bde0*/  LDL.LU R25, [R1+0x14c] ;  /* 0x00014c0001197983 */ /* 0x000f280000300800 */
[----:B------:R0:W-:Y:S04]  /*3bdf0*/  STS.U16 [R16+UR5+0x80], R26 ;  /* 0x0000801a10007988 */ /* 0x0001e80008000405 */
[----:B------:R1:W-:Y:S04]  /*3be00*/  STS.U16 [R16+UR5+0x480], R27 ;  /* 0x0004801b10007988 */ /* 0x0003e80008000405 */
[----:B------:R1:W-:Y:S04]  /*3be10*/  STS.U16 [R16+UR5+0x880], R28 ;  /* 0x0008801c10007988 */ /* 0x0003e80008000405 */
[----:B------:R1:W-:Y:S04]  /*3be20*/  STS.U16 [R16+UR5+0xc80], R29 ;  /* 0x000c801d10007988 */ /* 0x0003e80008000405 */
[----:B------:R1:W-:Y:S04]  /*3be30*/  STS.U16 [R16+UR5+0x1080], R0 ;  /* 0x0010800010007988 */ /* 0x0003e80008000405 */
[----:B0-----:R-:W4:Y:S04]  /*3be40*/  LDL.LU R26, [R1+0x148] ;  /* 0x00014800011a7983 */ /* 0x001f280000300800 */
[----:B-1----:R-:W4:Y:S04]  /*3be50*/  LDL.LU R27, [R1+0x144] ;  /* 0x00014400011b7983 */ /* 0x002f280000300800 */
[----:B------:R-:W4:Y:S04]  /*3be60*/  LDL.LU R28, [R1+0x140] ;  /* 0x00014000011c7983 */ /* 0x000f280000300800 */
[----:B------:R-:W4:Y:S04]  /*3be70*/  LDL.LU R29, [R1+0x13c] ;  /* 0x00013c00011d7983 */ /* 0x000f280000300800 */
[----:B------:R-:W4:Y:S04]  /*3be80*/  LDL.LU R0, [R1+0x138] ;  /* 0x0001380001007983 */ /* 0x000f280000300800 */
[----:B------:R0:W-:Y:S04]  /*3be90*/  STS.U16 [R16+UR5+0x1480], R2 ;  /* 0x0014800210007988 */ /* 0x0001e80008000405 */
[----:B0-----:R-:W4:Y:S04]  /*3bea0*/  LDL.LU R2, [R1+0x134] ;  /* 0x0001340001027983 */ /* 0x001f280000300800 */
[----:B--2---:R-:W-:Y:S04]  /*3beb0*/  STS.U16 [R16+UR5+0x1880], R3 ;  /* 0x0018800310007988 */ /* 0x004fe80008000405 */
[----:B------:R0:W-:Y:S04]  /*3bec0*/  STS.U16 [R16+UR5+0x1c80], R15 ;  /* 0x001c800f10007988 */ /* 0x0001e80008000405 */
[----:B------:R1:W-:Y:S04]  /*3bed0*/  STS.U16 [R16+UR5+0x2080], R14 ;  /* 0x0020800e10007988 */ /* 0x0003e80008000405 */
[----:B------:R2:W-:Y:S04]  /*3bee0*/  STS.U16 [R16+UR5+0x2480], R23 ;  /* 0x0024801710007988 */ /* 0x0005e80008000405 */
[----:B------:R2:W-:Y:S04]  /*3bef0*/  STS.U16 [R16+UR5+0x2880], R22 ;  /* 0x0028801610007988 */ /* 0x0005e80008000405 */
[----:B------:R2:W-:Y:S04]  /*3bf00*/  STS.U16 [R16+UR5+0x2c80], R21 ;  /* 0x002c801510007988 */ /* 0x0005e80008000405 */
[----:B------:R2:W-:Y:S04]  /*3bf10*/  STS.U16 [R16+UR5+0x3080], R19 ;  /* 0x0030801310007988 */ /* 0x0005e80008000405 */
[----:B------:R4:W-:Y:S04]  /*3bf20*/  STS.U16 [R16+UR5+0x3480], R17 ;  /* 0x0034801110007988 */ /* 0x0009e80008000405 */
[----:B------:R4:W-:Y:S04]  /*3bf30*/  STS.U16 [R16+UR5+0x3880], R20 ;  /* 0x0038801410007988 */ /* 0x0009e80008000405 */
[----:B0-----:R-:W4:Y:S04]  /*3bf40*/  LDL.LU R15, [R1+0x130] ;  /* 0x00013000010f7983 */ /* 0x001f280000300800 */
[----:B-1----:R-:W4:Y:S04]  /*3bf50*/  LDL.LU R14, [R1+0x12c] ;  /* 0x00012c00010e7983 */ /* 0x002f280000300800 */
[----:B---3--:R-:W-:Y:S04]  /*3bf60*/  STS.U16 [R16+UR5+0x3c80], R10 ;  /* 0x003c800a10007988 */ /* 0x008fe80008000405 */
[----:B--2---:R-:W2:Y:S04]  /*3bf70*/  LDL.LU R23, [R1+0x128] ;  /* 0x0001280001177983 */ /* 0x004ea80000300800 */
[----:B------:R-:W3:Y:S04]  /*3bf80*/  LDL.LU R22, [R1+0x124] ;  /* 0x0001240001167983 */ /* 0x000ee80000300800 */
[----:B------:R-:W3:Y:S04]  /*3bf90*/  LDL.LU R21, [R1+0x120] ;  /* 0x0001200001157983 */ /* 0x000ee80000300800 */
[----:B------:R-:W3:Y:S04]  /*3bfa0*/  LDL.LU R19, [R1+0x11c] ;  /* 0x00011c0001137983 */ /* 0x000ee80000300800 */
[----:B----4-:R-:W-:Y:S04]  /*3bfb0*/  STS.U16 [R16+UR5+0x4080], R11 ;  /* 0x0040800b10007988 */ /* 0x010fe80008000405 */
[----:B------:R-:W4:Y:S04]  /*3bfc0*/  LDL.LU R17, [R1+0x118] ;  /* 0x0001180001117983 */ /* 0x000f280000300800 */
[----:B------:R-:W-:Y:S04]  /*3bfd0*/  STS.U16 [R16+UR5+0x4480], R12 ;  /* 0x0044800c10007988 */ /* 0x000fe80008000405 */
[----:B------:R-:W4:Y:S04]  /*3bfe0*/  LDL.LU R20, [R1+0x114] ;  /* 0x0001140001147983 */ /* 0x000f280000300800 */
[----:B------:R-:W-:Y:S04]  /*3bff0*/  STS.U16 [R16+UR5+0x4880], R13 ;  /* 0x0048800d10007988 */ /* 0x000fe80008000405 */
[----:B------:R0:W-:Y:S04]  /*3c000*/  STS.U16 [R16+UR5+0x4c80], R18 ;  /* 0x004c801210007988 */ /* 0x0001e80008000405 */
[----:B0-----:R-:W4:Y:S04]  /*3c010*/  LDL.LU R18, [R1+0x110] ;  /* 0x0001100001127983 */ /* 0x001f280000300800 */
[----:B------:R0:W-:Y:S04]  /*3c020*/  STS.U16 [R16+UR5+0x5080], R24 ;  /* 0x0050801810007988 */ /* 0x0001e80008000405 */
        /* <DEDUP_REMOVED lines=12> */
[----:B------:R-:W4:Y:S04]  /*3c0f0*/  LDL.LU R29, [R1+0xf4] ;  /* 0x0000f400011d7983 */ /* 0x000f280000300800 */
[----:B------:R1:W-:Y:S04]  /*3c100*/  STS.U16 [R16+UR5+0x6c80], R2 ;  /* 0x006c800210007988 */ /* 0x0003e80008000405 */
[----:B0-----:R-:W4:Y:S04]  /*3c110*/  LDL.LU R0, [R1+0xf0] ;  /* 0x0000f00001007983 */ /* 0x001f280000300800 */
[----:B-1----:R-:W4:Y:S04]  /*3c120*/  LDL.LU R2, [R1+0xec] ;  /* 0x0000ec0001027983 */ /* 0x002f280000300800 */
[----:B------:R-:W4:Y:S04]  /*3c130*/  LDL.LU R10, [R1+0xe8] ;  /* 0x0000e800010a7983 */ /* 0x000f280000300800 */
[----:B------:R-:W4:Y:S04]  /*3c140*/  LDL.LU R11, [R1+0xe4] ;  /* 0x0000e400010b7983 */ /* 0x000f280000300800 */
[----:B------:R-:W4:Y:S04]  /*3c150*/  LDL.LU R12, [R1+0xe0] ;  /* 0x0000e000010c7983 */ /* 0x000f280000300800 */
[----:B------:R-:W4:Y:S04]  /*3c160*/  LDL.LU R13, [R1+0xdc] ;  /* 0x0000dc00010d7983 */ /* 0x000f280000300800 */
[----:B------:R0:W-:Y:S04]  /*3c170*/  STS.U16 [R16+UR5+0x7080], R15 ;  /* 0x0070800f10007988 */ /* 0x0001e80008000405 */
[----:B------:R1:W-:Y:S04]  /*3c180*/  STS.U16 [R16+UR5+0x7480], R14 ;  /* 0x0074800e10007988 */ /* 0x0003e80008000405 */
[----:B--2---:R2:W-:Y:S04]  /*3c190*/  STS.U16 [R16+UR5+0x7880], R23 ;  /* 0x0078801710007988 */ /* 0x0045e80008000405 */
[----:B---3--:R3:W-:Y:S04]  /*3c1a0*/  STS.U16 [R16+UR5+0x7c80], R22 ;  /* 0x007c801610007988 */ /* 0x0087e80008000405 */
[----:B------:R3:W-:Y:S04]  /*3c1b0*/  STS.U16 [R16+UR5+0x8080], R21 ;  /* 0x0080801510007988 */ /* 0x0007e80008000405 */
[----:B------:R3:W-:Y:S04]  /*3c1c0*/  STS.U16 [R16+UR5+0x8480], R19 ;  /* 0x0084801310007988 */ /* 0x0007e80008000405 */
[----:B0-----:R-:W3:Y:S04]  /*3c1d0*/  LDL.LU R15, [R1+0xd8] ;  /* 0x0000d800010f7983 */ /* 0x001ee80000300800 */
[----:B-1----:R-:W3:Y:S04]  /*3c1e0*/  LDL.LU R14, [R1+0xd4] ;  /* 0x0000d400010e7983 */ /* 0x002ee80000300800 */
[----:B----4-:R-:W-:Y:S04]  /*3c1f0*/  STS.U16 [R16+UR5+0x8880], R17 ;  /* 0x0088801110007988 */ /* 0x010fe80008000405 */
[----:B--2---:R-:W2:Y:S04]  /*3c200*/  LDL.LU R23, [R1+0xd0] ;  /* 0x0000d00001177983 */ /* 0x004ea80000300800 */
[----:B---3--:R-:W3:Y:S04]  /*3c210*/  LDL.LU R22, [R1+0xcc] ;  /* 0x0000cc0001167983 */ /* 0x008ee80000300800 */
[----:B------:R-:W4:Y:S04]  /*3c220*/  LDL.LU R21, [R1+0xc4] ;  /* 0x0000c40001157983 */ /* 0x000f280000300800 */
[----:B------:R0:W-:Y:S04]  /*3c230*/  STS.U16 [R16+UR5+0x8c80], R20 ;  /* 0x008c801410007988 */ /* 0x0001e80008000405 */
[----:B------:R-:W4:Y:S04]  /*3c240*/  LDL.LU R19, [R1+0xbc] ;  /* 0x0000bc0001137983 */ /* 0x000f280000300800 */
[----:B------:R1:W-:Y:S04]  /*3c250*/  STS.U16 [R16+UR5+0x9080], R18 ;  /* 0x0090801210007988 */ /* 0x0003e80008000405 */
[----:B0-----:R-:W4:Y:S04]  /*3c260*/  LDL.LU R20, [R1+0xb4] ;  /* 0x0000b40001147983 */ /* 0x001f280000300800 */
[----:B------:R-:W4:Y:S04]  /*3c270*/  LDL.LU R17, [R1+0xac] ;  /* 0x0000ac0001117983 */ /* 0x000f280000300800 */
[----:B-1----:R-:W4:Y:S04]  /*3c280*/  LDL.LU R18, [R1+0xa4] ;  /* 0x0000a40001127983 */ /* 0x002f280000300800 */
[----:B------:R-:W-:Y:S04]  /*3c290*/  STS.U16 [R16+UR5+0x9480], R3 ;  /* 0x0094800310007988 */ /* 0x000fe80008000405 */
        /* <DEDUP_REMOVED lines=12> */
[----:B------:R1:W-:Y:S04]  /*3c360*/  STS.U16 [R16+UR5+0xb480], R2 ;  /* 0x00b4800210007988 */ /* 0x0003e80008000405 */
[----:B------:R-:W-:Y:S04]  /*3c370*/  STS.U16 [R16+UR5+0xb880], R10 ;  /* 0x00b8800a10007988 */ /* 0x000fe80008000405 */
[----:B------:R-:W-:Y:S04]  /*3c380*/  STS.U16 [R16+UR5+0xbc80], R11 ;  /* 0x00bc800b10007988 */ /* 0x000fe80008000405 */
[----:B------:R-:W-:Y:S04]  /*3c390*/  STS.U16 [R16+UR5+0xc080], R12 ;  /* 0x00c0800c10007988 */ /* 0x000fe80008000405 */
[----:B------:R-:W-:Y:S04]  /*3c3a0*/  STS.U16 [R16+UR5+0xc480], R13 ;  /* 0x00c4800d10007988 */ /* 0x000fe80008000405 */
[----:B------:R-:W4:Y:S04]  /*3c3b0*/  LDL.LU R29, [R1+0x8c] ;  /* 0x00008c00011d7983 */ /* 0x000f280000300800 */
[----:B0-----:R-:W4:Y:S04]  /*3c3c0*/  LDL.LU R0, [R1+0x88] ;  /* 0x0000880001007983 */ /* 0x001f280000300800 */
[----:B-1----:R-:W4:Y:S04]  /*3c3d0*/  LDL.LU R2, [R1+0x84] ;  /* 0x0000840001027983 */ /* 0x002f280000300800 */
[----:B------:R-:W-:Y:S04]  /*3c3e0*/  STL [R1+0x276c], R8 ;  /* 0x00276c0801007387 */ /* 0x000fe80000100800 */
[----:B------:R-:W-:Y:S04]  /*3c3f0*/  STL [R1+0x2770], R7 ;  /* 0x0027700701007387 */ /* 0x000fe80000100800 */
[----:B------:R-:W-:Y:S04]  /*3c400*/  STL [R1+0x2774], R6 ;  /* 0x0027740601007387 */ /* 0x000fe80000100800 */
[----:B------:R-:W-:Y:S04]  /*3c410*/  STS.U16 [R16+UR5+0xc880], R15 ;  /* 0x00c8800f10007988 */ /* 0x000fe80008000405 */
[----:B------:R-:W-:Y:S04]  /*3c420*/  STS.U16 [R16+UR5+0xcc80], R14 ;  /* 0x00cc800e10007988 */ /* 0x000fe80008000405 */
[----:B--2---:R-:W-:Y:S04]  /*3c430*/  STS.U16 [R16+UR5+0xd080], R23 ;  /* 0x00d0801710007988 */ /* 0x004fe80008000405 */
[----:B---3--:R-:W-:Y:S04]  /*3c440*/  STS.U16 [R16+UR5+0xd480], R22 ;  /* 0x00d4801610007988 */ /* 0x008fe80008000405 */
[----:B----4-:R-:W-:Y:S04]  /*3c450*/  STS.U16 [R16+UR5+0xd880], R21 ;  /* 0x00d8801510007988 */ /* 0x010fe80008000405 */
[----:B------:R-:W-:Y:S04]  /*3c460*/  STS.U16 [R16+UR5+0xdc80], R19 ;  /* 0x00dc801310007988 */ /* 0x000fe80008000405 */
[----:B------:R-:W-:Y:S04]  /*3c470*/  STS.U16 [R16+UR5+0xe080], R20 ;  /* 0x00e0801410007988 */ /* 0x000fe80008000405 */
[----:B------:R-:W-:Y:S04]  /*3c480*/  STS.U16 [R16+UR5+0xe480], R17 ;  /* 0x00e4801110007988 */ /* 0x000fe80008000405 */
[----:B------:R-:W-:Y:S04]  /*3c490*/  STS.U16 [R16+UR5+0xe880], R18 ;  /* 0x00e8801210007988 */ /* 0x000fe80008000405 */
[----:B------:R-:W-:Y:S04]  /*3c4a0*/  STS.U16 [R16+UR5+0xec80], R8 ;  /* 0x00ec800810007988 */ /* 0x000fe80008000405 */
[----:B------:R-:W-:Y:S04]  /*3c4b0*/  STS.U16 [R16+UR5+0xf080], R7 ;  /* 0x00f0800710007988 */ /* 0x000fe80008000405 */
[----:B------:R0:W-:Y:S04]  /*3c4c0*/  STS.U16 [R16+UR5+0xf480], R6 ;  /* 0x00f4800610007988 */ /* 0x0001e80008000405 */
[----:B0-----:R-:W2:Y:S04]  /*3c4d0*/  LDL.LU R6, [R1+0x74] ;  /* 0x0000740001067983 */ /* 0x001ea80000300800 */
[----:B--2---:R0:W-:Y:S04]  /*3c4e0*/  STL [R1+0x2778], R6 ;  /* 0x0027780601007387 */ /* 0x0041e80000100800 */
[----:B0-----:R-:W2:Y:S04]  /*3c4f0*/  LDL.LU R6, [R1+0x78] ;  /* 0x0000780001067983 */ /* 0x001ea80000300800 */
[----:B--2---:R0:W-:Y:S04]  /*3c500*/  STL [R1+0x277c], R6 ;  /* 0x00277c0601007387 */ /* 0x0041e80000100800 */
[----:B0-----:R-:W2:Y:S01]  /*3c510*/  LDL.LU R6, [R1+0x7c] ;  /* 0x00007c0001067983 */ /* 0x001ea20000300800 */
[----:B------:R-:W0:Y:S03]  /*3c520*/  S2R R20, SR_TID.X ;  /* 0x0000000000147919 */ /* 0x000e260000002100 */
[----:B------:R-:W-:Y:S04]  /*3c530*/  STS.U16 [R16+UR5+0xf880], R5 ;  /* 0x00f8800510007988 */ /* 0x000fe80008000405 */
[----:B------:R-:W-:Y:S04]  /*3c540*/  STS.U16 [R16+UR5+0xfc80], R4 ;  /* 0x00fc800410007988 */ /* 0x000fe80008000405 */
[----:B--2---:R1:W-:Y:S04]  /*3c550*/  STL [R1+0x2780], R6 ;  /* 0x0027800601007387 */ /* 0x0043e80000100800 */
[----:B-1----:R-:W2:Y:S01]  /*3c560*/  LDL.LU R6, [R1+0x80] ;  /* 0x0000800001067983 */ /* 0x002ea20000300800 */
[----:B0-----:R-:W-:-:S03]  /*3c570*/  LOP3.LUT R20, R20, 0x3f, RZ, 0xc0, !PT ;  /* 0x0000003f14147812 */ /* 0x001fc600078ec0ff */
[----:B------:R-:W3:Y:S04]  /*3c580*/  LDL.LU R7, [R1+0x70] ;  /* 0x0000700001077983 */ /* 0x000ee80000300800 */
[----:B------:R-:W4:Y:S04]  /*3c590*/  LDL.LU R8, [R1+0x6c] ;  /* 0x00006c0001087983 */ /* 0x000f280000300800 */
[----:B------:R-:W4:Y:S04]  /*3c5a0*/  LDL.LU R9, [R1+0x68] ;  /* 0x0000680001097983 */ /* 0x000f280000300800 */
[----:B------:R-:W4:Y:S04]  /*3c5b0*/  LDL.LU R10, [R1+0x64] ;  /* 0x00006400010a7983 */ /* 0x000f280000300800 */
[----:B------:R-:W4:Y:S01]  /*3c5c0*/  LDL.LU R11, [R1+0x60] ;  /* 0x00006000010b7983 */ /* 0x000f220000300800 */
[----:B------:R-:W-:-:S03]  /*3c5d0*/  IMAD.SHL.U32 R14, R20, 0x2, RZ ;  /* 0x00000002140e7824 */ /* 0x000fc600078e00ff */
[----:B------:R-:W4:Y:S04]  /*3c5e0*/  LDL.LU R12, [R1+0x5c] ;  /* 0x00005c00010c7983 */ /* 0x000f280000300800 */
[----:B------:R-:W4:Y:S04]  /*3c5f0*/  LDL.LU R13, [R1+0x58] ;  /* 0x00005800010d7983 */ /* 0x000f280000300800 */
[----:B------:R-:W4:Y:S04]  /*3c600*/  LDL.LU R15, [R1+0x54] ;  /* 0x00005400010f7983 */ /* 0x000f280000300800 */
[----:B------:R-:W4:Y:S04]  /*3c610*/  LDL.LU R23, [R1+0x50] ;  /* 0x0000500001177983 */ /* 0x000f280000300800 */
[----:B------:R-:W4:Y:S01]  /*3c620*/  LDL.LU R22, [R1+0x4c] ;  /* 0x00004c0001167983 */ /* 0x000f220000300800 */
[----:B------:R-:W-:-:S03]  /*3c630*/  LOP3.LUT R14, R14, 0x20, RZ, 0x3c, !PT ;  /* 0x000000200e0e7812 */ /* 0x000fc600078e3cff */
[----:B------:R-:W4:Y:S04]  /*3c640*/  LDL.LU R21, [R1+0x48] ;  /* 0x0000480001157983 */ /* 0x000f280000300800 */
[----:B------:R-:W4:Y:S04]  /*3c650*/  LDL.LU R19, [R1+0x44] ;  /* 0x0000440001137983 */ /* 0x000f280000300800 */
[----:B------:R-:W4:Y:S04]  /*3c660*/  LDL.LU R17, [R1+0x40] ;  /* 0x0000400001117983 */ /* 0x000f280000300800 */
[----:B------:R-:W4:Y:S04]  /*3c670*/  LDL.LU R16, [R1+0x3c] ;  /* 0x00003c0001107983 */ /* 0x000f280000300800 */
[----:B------:R-:W4:Y:S04]  /*3c680*/  LDL.LU R18, [R1+0x38] ;  /* 0x0000380001127983 */ /* 0x000f280000300800 */
        /* <DEDUP_REMOVED lines=20> */
[----:B--2---:R0:W-:Y:S04]  /*3c7d0*/  STS.U16 [R14+UR5+0x2100], R6 ;  /* 0x002100060e007988 */ /* 0x0041e80008000405 */
[----:B0-----:R-:W2:Y:S04]  /*3c7e0*/  LDL.LU R6, [R1+0x2780] ;  /* 0x0027800001067983 */ /* 0x001ea80000300800 */
[----:B--2---:R0:W-:Y:S04]  /*3c7f0*/  STS.U16 [R14+UR5+0x2500], R6 ;  /* 0x002500060e007988 */ /* 0x0041e80008000405 */
[----:B0-----:R-:W2:Y:S04]  /*3c800*/  LDL.LU R6, [R1+0x277c] ;  /* 0x00277c0001067983 */ /* 0x001ea80000300800 */
[----:B--2---:R0:W-:Y:S04]  /*3c810*/  STS.U16 [R14+UR5+0x2900], R6 ;  /* 0x002900060e007988 */ /* 0x0041e80008000405 */
[----:B0-----:R-:W2:Y:S04]  /*3c820*/  LDL.LU R6, [R1+0x2778] ;  /* 0x0027780001067983 */ /* 0x001ea80000300800 */
[----:B--2---:R0:W-:Y:S04]  /*3c830*/  STS.U16 [R14+UR5+0x2d00], R6 ;  /* 0x002d00060e007988 */ /* 0x0041e80008000405 */
[----:B---3--:R1:W-:Y:S04]  /*3c840*/  STS.U16 [R14+UR5+0x3100], R7 ;  /* 0x003100070e007988 */ /* 0x0083e80008000405 */
[----:B----4-:R2:W-:Y:S04]  /*3c850*/  STS.U16 [R14+UR5+0x3500], R8 ;  /* 0x003500080e007988 */ /* 0x0105e80008000405 */
[----:B------:R3:W-:Y:S04]  /*3c860*/  STS.U16 [R14+UR5+0x3900], R9 ;  /* 0x003900090e007988 */ /* 0x0007e80008000405 */
[----:B------:R4:W-:Y:S04]  /*3c870*/  STS.U16 [R14+UR5+0x3d00], R10 ;  /* 0x003d000a0e007988 */ /* 0x0009e80008000405 */
[----:B------:R4:W-:Y:S04]  /*3c880*/  STS.U16 [R14+UR5+0x4100], R11 ;  /* 0x0041000b0e007988 */ /* 0x0009e80008000405 */
[----:B0-----:R-:W4:Y:S04]  /*3c890*/  LDL.LU R6, [R1+0x2774] ;  /* 0x0027740001067983 */ /* 0x001f280000300800 */
[----:B-1----:R-:W4:Y:S04]  /*3c8a0*/  LDL.LU R7, [R1+0x2770] ;  /* 0x0027700001077983 */ /* 0x002f280000300800 */
[----:B--2---:R-:W2:Y:S04]  /*3c8b0*/  LDL.LU R8, [R1+0x276c] ;  /* 0x00276c0001087983 */ /* 0x004ea80000300800 */
[----:B---3--:R-:W3:Y:S04]  /*3c8c0*/  LDL.LU R9, [R1+0x2768] ;  /* 0x0027680001097983 */ /* 0x008ee80000300800 */
[----:B----4-:R-:W4:Y:S04]  /*3c8d0*/  LDL.LU R10, [R1+0x2764] ;  /* 0x00276400010a7983 */ /* 0x010f280000300800 */
[----:B------:R-:W2:Y:S04]  /*3c8e0*/  LDL.LU R11, [R1+0x2760] ;  /* 0x00276000010b7983 */ /* 0x000ea80000300800 */
        /* <DEDUP_REMOVED lines=8> */
[----:B------:R-:W4:Y:S04]  /*3c970*/  LDL.LU R15, [R1+0x2754] ;  /* 0x00275400010f7983 */ /* 0x000f280000300800 */
[----:B------:R-:W2:Y:S04]  /*3c980*/  LDL.LU R23, [R1+0x2750] ;  /* 0x0027500001177983 */ /* 0x000ea80000300800 */
[----:B------:R-:W3:Y:S04]  /*3c990*/  LDL.LU R22, [R1+0x274c] ;  /* 0x00274c0001167983 */ /* 0x000ee80000300800 */
[----:B------:R-:W4:Y:S04]  /*3c9a0*/  LDL.LU R21, [R1+0x2748] ;  /* 0x0027480001157983 */ /* 0x000f280000300800 */
[----:B------:R0:W-:Y:S04]  /*3c9b0*/  STS.U16 [R14+UR5+0x5d00], R19 ;  /* 0x005d00130e007988 */ /* 0x0001e80008000405 */
[----:B------:R1:W-:Y:S04]  /*3c9c0*/  STS.U16 [R14+UR5+0x6100], R17 ;  /* 0x006100110e007988 */ /* 0x0003e80008000405 */
[----:B------:R1:W-:Y:S04]  /*3c9d0*/  STS.U16 [R14+UR5+0x6500], R16 ;  /* 0x006500100e007988 */ /* 0x0003e80008000405 */
[----:B------:R1:W-:Y:S04]  /*3c9e0*/  STS.U16 [R14+UR5+0x6900], R18 ;  /* 0x006900120e007988 */ /* 0x0003e80008000405 */
[----:B------:R1:W-:Y:S04]  /*3c9f0*/  STS.U16 [R14+UR5+0x6d00], R20 ;  /* 0x006d00140e007988 */ /* 0x0003e80008000405 */
[----:B------:R1:W-:Y:S04]  /*3ca00*/  STS.U16 [R14+UR5+0x7100], R24 ;  /* 0x007100180e007988 */ /* 0x0003e80008000405 */
[----:B0-----:R-:W2:Y:S04]  /*3ca10*/  LDL.LU R19, [R1+0x2744] ;  /* 0x0027440001137983 */ /* 0x001ea80000300800 */
        /* <DEDUP_REMOVED lines=18> */
[----:B0-----:R-:W2:Y:S04]  /*3cb40*/  LDL.LU R2, [R1+0x2714] ;  /* 0x0027140001027983 */ /* 0x001ea80000300800 */
[----:B------:R-:W-:Y:S04]  /*3cb50*/  STS.U16 [R14+UR5+0x9100], R4 ;  /* 0x009100040e007988 */ /* 0x000fe80008000405 */
[----:B------:R-:W-:Y:S04]  /*3cb60*/  STS.U16 [R14+UR5+0x9500], R5 ;  /* 0x009500050e007988 */ /* 0x000fe80008000405 */
[----:B------:R-:W-:Y:S04]  /*3cb70*/  STS.U16 [R14+UR5+0x9900], R3 ;  /* 0x009900030e007988 */ /* 0x000fe80008000405 */
[----:B--2---:R0:W-:Y:S04]  /*3cb80*/  STS.U16 [R14+UR5+0x9d00], R2 ;  /* 0x009d00020e007988 */ /* 0x0041e80008000405 */
[----:B0-----:R-:W2:Y:S04]  /*3cb90*/  LDL.LU R2, [R1+0x2710] ;  /* 0x0027100001027983 */ /* 0x001ea80000300800 */
[----:B------:R-:W2:Y:S04]  /*3cba0*/  LDL R5, [R1+0x75c] ;  /* 0x00075c0001057983 */ /* 0x000ea80000100800 */
[----:B------:R-:W2:Y:S04]  /*3cbb0*/  LDL R4, [R1+0x165c] ;  /* 0x00165c0001047983 */ /* 0x000ea80000100800 */
[----:B----4-:R0:W-:Y:S04]  /*3cbc0*/  STS.U16 [R14+UR5+0xa100], R0 ;  /* 0x00a100000e007988 */ /* 0x0101e80008000405 */
[----:B---3--:R-:W-:Y:S04]  /*3cbd0*/  STS.U16 [R14+UR5+0xa500], R29 ;  /* 0x00a5001d0e007988 */ /* 0x008fe80008000405 */
[----:B------:R-:W-:Y:S04]  /*3cbe0*/  STS.U16 [R14+UR5+0xa900], R28 ;  /* 0x00a9001c0e007988 */ /* 0x000fe80008000405 */
[----:B------:R-:W-:Y:S01]  /*3cbf0*/  STS.U16 [R14+UR5+0xad00], R27 ;  /* 0x00ad001b0e007988 */ /* 0x000fe20008000405 */
[----:B--2---:R-:W-:-:S03]  /*3cc00*/  PRMT R2, RZ, 0x7610, R2 ;  /* 0x00007610ff027816 */ /* 0x004fc60000000002 */
[----:B0-----:R-:W2:Y:S04]  /*3cc10*/  LDL.LU R0, [R1+0x1704] ;  /* 0x0017040001007983 */ /* 0x001ea80000300800 */
[----:B------:R-:W-:Y:S04]  /*3cc20*/  STS.U16 [R14+UR5+0xb100], R26 ;  /* 0x00b1001a0e007988 */ /* 0x000fe80008000405 */
[----:B------:R-:W3:Y:S04]  /*3cc30*/  @!P3 LDG.E.U16 R2, desc[UR10][R4.64] ;  /* 0x0000000a0402b981 */ /* 0x000ee8000c1e1500 */
[----:B------:R-:W-:Y:S04]  /*3cc40*/  STS.U16 [R14+UR5+0xb500], R25 ;  /* 0x00b500190e007988 */ /* 0x000fe80008000405 */
        /* <DEDUP_REMOVED lines=8> */
[----:B------:R-:W4:Y:S04]  /*3ccd0*/  LDL.LU R3, [R1+0x171c] ;  /* 0x00171c0001037983 */ /* 0x000f280000300800 */
[----:B------:R0:W-:Y:S04]  /*3cce0*/  STS.U16 [R14+UR5+0xd900], R23 ;  /* 0x00d900170e007988 */ /* 0x0001e80008000405 */
[----:B0-----:R-:W2:Y:S04]  /*3ccf0*/  LDL.LU R14, [R1+0x270c] ;  /* 0x00270c00010e7983 */ /* 0x001ea80000300800 */
        /* <DEDUP_REMOVED lines=2145> */
[----:B------:R-:W3:Y:S02]  /*45310*/  LDL R5, [R1+0xa90] ;  /* 0x000a900001057983 */ /* 0x000ee40000100800 */
[----:B---3--:R-:W-:-:S02]  /*45320*/  @!P3 LOP3.LUT R5, R5, R4, RZ, 0x3c, !PT ;  /* 0x000000040505b212 */ /* 0x008fc400078e3cff */
[----:B--2---:R-:W-:Y:S02]  /*45330*/  PRMT R2, RZ, 0x7610, R2 ;  /* 0x00007610ff027816 */ /* 0x004fe40000000002 */
        /* <DEDUP_REMOVED lines=239> */
[----:B--2---:R-:W-:Y:S02]  /*46230*/  PRMT R2, RZ, 0x7610, R2 ;  /* 0x00007610ff027816 */ /* 0x004fe40000000002 */
        /* <DEDUP_REMOVED lines=9> */
[----:B------:R-:W4:Y:S02]  /*462d0*/  LDL R5, [R1+0x920] ;  /* 0x0009200001057983 */ /* 0x000f240000100800 */
[----:B----4-:R-:W-:-:S02]  /*462e0*/  @!P3 LOP3.LUT R5, R5, R4, RZ, 0x3c, !PT ;  /* 0x000000040505b212 */ /* 0x010fc400078e3cff */
[----:B--2---:R-:W-:Y:S02]  /*462f0*/  PRMT R2, RZ, 0x7610, R2 ;  /* 0x00007610ff027816 */ /* 0x004fe40000000002 */
[----:B------:R-:W-:-:S04]  /*46300*/  @!P3 LOP3.LUT R4, R5, R4, RZ, 0x3c, !PT ;  /* 0x000000040504b212 */ /* 0x000fc800078e3cff */
[----:B------:R-:W-:-:S05]  /*46310*/  @!P3 LOP3.LUT R5, R5, R4, RZ, 0x3c, !PT ;  /* 0x000000040505b212 */ /* 0x000fca00078e3cff */
[----:B------:R-:W2:Y:S04]  /*46320*/  @!P3 LDG.E.U16 R2, desc[UR10][R4.64] ;  /* 0x0000000a0402b981 */ /* 0x000ea8000c1e1500 */
        /* <DEDUP_REMOVED lines=26> */
[----:B------:R-:W2:Y:S01]  /*464d0*/  @!P3 LDG.E.U16 R2, desc[UR10][R4.64] ;  /* 0x0000000a0402b981 */ /* 0x000ea2000c1e1500 */
[----:B------:R-:W-:-:S03]  /*464e0*/  PRMT R6, RZ, 0x7610, R6 ;  /* 0x00007610ff067816 */ /* 0x000fc60000000006 */
[----:B--2---:R0:W-:Y:S04]  /*464f0*/  STL [R1+0x7c], R2 ;  /* 0x00007c0201007387 */ /* 0x0041e80000100800 */
[----:B0-----:R-:W2:Y:S04]  /*46500*/  LDL.LU R2, [R1+0x22d4] ;  /* 0x0022d40001027983 */ /* 0x001ea80000300800 */
[----:B------:R-:W4:Y:S01]  /*46510*/  LDL R5, [R1+0x874] ;  /* 0x0008740001057983 */ /* 0x000f220000100800 */
[----:B---3--:R-:W-:-:S03]  /*46520*/  @!P3 IMAD.MOV.U32 R4, RZ, RZ, R7 ;  /* 0x000000ffff04b224 */ /* 0x008fc600078e0007 */
[----:B------:R-:W3:Y:S04]  /*46530*/  LDL R7, [R1+0x16bc] ;  /* 0x0016bc0001077983 */ /* 0x000ee80000100800 */
[----:B----4-:R0:W4:Y:S04]  /*46540*/  @!P3 LDG.E.U16 R6, desc[UR10][R4.64] ;  /* 0x0000000a0406b981 */ /* 0x010128000c1e1500 */
[----:B------:R-:W0:Y:S04]  /*46550*/  LDL R4, [R1+0x834] ;  /* 0x0008340001047983 */ /* 0x000e280000100800 */
[----:B------:R-:W0:Y:S01]  /*46560*/  LDL R5, [R1+0x838] ;  /* 0x0008380001057983 */ /* 0x000e220000100800 */
[----:B--2---:R-:W-:-:S02]  /*46570*/  PRMT R2, RZ, 0x7610, R2 ;  /* 0x00007610ff027816 */ /* 0x004fc40000000002 */
[----:B0-----:R-:W-:-:S04]  /*46580*/  @!P3 LOP3.LUT R5, R5, R4, RZ, 0x3c, !PT ;  /* 0x000000040505b212 */ /* 0x001fc800078e3cff */
[----:B------:R-:W-:-:S04]  /*46590*/  @!P3 LOP3.LUT R4, R5, R4, RZ, 0x3c, !PT ;  /* 0x000000040504b212 */ /* 0x000fc800078e3cff */
[----:B------:R-:W-:-:S05]  /*465a0*/  @!P3 LOP3.LUT R5, R5, R4, RZ, 0x3c, !PT ;  /* 0x000000040505b212 */ /* 0x000fca00078e3cff */
[----:B------:R-:W2:Y:S04]  /*465b0*/  @!P3 LDG.E.U16 R2, desc[UR10][R4.64] ;  /* 0x0000000a0402b981 */ /* 0x000ea8000c1e1500 */
[----:B----4-:R0:W-:Y:S04]  /*465c0*/  STL [R1+0x74], R6 ;  /* 0x0000740601007387 */ /* 0x0101e80000100800 */
        /* <DEDUP_REMOVED lines=36> */
[----:B------:R0:W4:Y:S02]  /*46810*/  @!P3 LDG.E.U16 R11, desc[UR10][R4.64] ;  /* 0x0000000a040bb981 */ /* 0x000124000c1e1500 */
[----:B0-----:R-:W-:-:S06]  /*46820*/  PRMT R4, RZ, 0x7610, R4 ;  /* 0x00007610ff047816 */ /* 0x001fcc0000000004 */
[----:B---3--:R0:W3:Y:S04]  /*46830*/  @!P3 LDG.E.U16 R4, desc[UR10][R6.64] ;  /* 0x0000000a0604b981 */ /* 0x0080e8000c1e1500 */
[----:B----4-:R1:W-:Y:S04]  /*46840*/  STL [R1+0x10], R11 ;  /* 0x0000100b01007387 */ /* 0x0103e80000100800 */
[----:B------:R-:W0:Y:S04]  /*46850*/  LDL R6, [R1+0x16fc] ;  /* 0x0016fc0001067983 */ /* 0x000e280000100800 */
[----:B------:R-:W0:Y:S01]  /*46860*/  LDL R7, [R1+0x1740] ;  /* 0x0017400001077983 */ /* 0x000e220000100800 */
[----:B------:R-:W-:-:S02]  /*46870*/  PRMT R5, RZ, 0x7610, R5 ;  /* 0x00007610ff057816 */ /* 0x000fc40000000005 */
[----:B--2---:R-:W-:Y:S01]  /*46880*/  PRMT R2, RZ, 0x7610, R2 ;  /* 0x00007610ff027816 */ /* 0x004fe20000000002 */
[----:B-1----:R-:W2:Y:S01]  /*46890*/  LDL R11, [R1+0x870] ;  /* 0x00087000010b7983 */ /* 0x002ea20000100800 */
[----:B0-----:R-:W-:-:S04]  /*468a0*/  @!P3 LOP3.LUT R7, R7, R6, RZ, 0x3c, !PT ;  /* 0x000000060707b212 */ /* 0x001fc800078e3cff */
[----:B------:R-:W-:-:S04]  /*468b0*/  @!P3 LOP3.LUT R6, R7, R6, RZ, 0x3c, !PT ;  /* 0x000000060706b212 */ /* 0x000fc800078e3cff */
[----:B------:R-:W-:-:S05]  /*468c0*/  @!P3 LOP3.LUT R7, R7, R6, RZ, 0x3c, !PT ;  /* 0x000000060707b212 */ /* 0x000fca00078e3cff */
[----:B------:R0:W4:Y:S04]  /*468d0*/  @!P3 LDG.E.U16 R5, desc[UR10][R6.64] ;  /* 0x0000000a0605b981 */ /* 0x000128000c1e1500 */
[----:B------:R-:W0:Y:S04]  /*468e0*/  LDL R6, [R1+0x8ec] ;  /* 0x0008ec0001067983 */ /* 0x000e280000100800 */
[----:B------:R-:W0:Y:S02]  /*468f0*/  LDL R7, [R1+0x8f0] ;  /* 0x0008f00001077983 */ /* 0x000e240000100800 */
[----:B0-----:R-:W-:-:S04]  /*46900*/  @!P3 LOP3.LUT R7, R7, R6, RZ, 0x3c, !PT ;  /* 0x000000060707b212 */ /* 0x001fc800078e3cff */
[----:B------:R-:W-:-:S04]  /*46910*/  @!P3 LOP3.LUT R6, R7, R6, RZ, 0x3c, !PT ;  /* 0x000000060706b212 */ /* 0x000fc800078e3cff */
[----:B------:R-:W-:-:S05]  /*46920*/  @!P3 LOP3.LUT R7, R7, R6, RZ, 0x3c, !PT ;  /* 0x000000060707b212 */ /* 0x000fca00078e3cff */
[----:B------:R-:W3:Y:S04]  /*46930*/  @!P3 LDG.E.U16 R2, desc[UR10][R6.64] ;  /* 0x0000000a0602b981 */ /* 0x000ee8000c1e1500 */
[----:B---3--:R0:W-:Y:S04]  /*46940*/  STL [R1+0x84], R2 ;  /* 0x0000840201007387 */ /* 0x0081e80000100800 */
[----:B0-----:R-:W3:Y:S04]  /*46950*/  LDL.LU R2, [R1+0x22c0] ;  /* 0x0022c00001027983 */ /* 0x001ee80000300800 */
[----:B------:R-:W2:Y:S04]  /*46960*/  LDL R6, [R1+0x8e4] ;  /* 0x0008e40001067983 */ /* 0x000ea80000100800 */
[----:B------:R-:W2:Y:S02]  /*46970*/  LDL R7, [R1+0x8e8] ;  /* 0x0008e80001077983 */ /* 0x000ea40000100800 */
[----:B--2---:R-:W-:-:S02]  /*46980*/  @!P3 LOP3.LUT R7, R7, R6, RZ, 0x3c, !PT ;  /* 0x000000060707b212 */ /* 0x004fc400078e3cff */
[----:B---3--:R-:W-:Y:S02]  /*46990*/  PRMT R2, RZ, 0x7610, R2 ;  /* 0x00007610ff027816 */ /* 0x008fe40000000002 */
        /* <DEDUP_REMOVED lines=63> */
[----:B------:R3:W4:Y:S01]  /*46d90*/  @!P3 LDG.E.U16 R12, desc[UR10][R6.64] ;  /* 0x0000000a060cb981 */ /* 0x000722000c1e1500 */
[----:B------:R-:W-:Y:S01]  /*46da0*/  PRMT R9, RZ, 0x7610, R9 ;  /* 0x00007610ff097816 */ /* 0x000fe20000000009 */
[----:B---3--:R-:W-:Y:S02]  /*46db0*/  @!P3 IMAD.MOV.U32 R6, RZ, RZ, R10 ;  /* 0x000000ffff06b224 */ /* 0x008fe400078e000a */
[----:B------:R-:W-:-:S05]  /*46dc0*/  @!P3 IMAD.MOV.U32 R7, RZ, RZ, R11 ;  /* 0x000000ffff07b224 */ /* 0x000fca00078e000b */
[----:B------:R-:W3:Y:S04]  /*46dd0*/  @!P3 LDG.E.U16 R9, desc[UR10][R6.64] ;  /* 0x0000000a0609b981 */ /* 0x000ee8000c1e1500 */
[----:B----4-:R0:W-:Y:S04]  /*46de0*/  STL [R1+0xc], R12 ;  /* 0x00000c0c01007387 */ /* 0x0101e80000100800 */
[----:B------:R-:W4:Y:S01]  /*46df0*/  LDL R7, [R1+0x173c] ;  /* 0x00173c0001077983 */ /* 0x000f220000100800 */
[----:B------:R-:W-:-:S03]  /*46e00*/  PRMT R8, RZ, 0x7610, R8 ;  /* 0x00007610ff087816 */ /* 0x000fc60000000008 */
[----:B------:R-:W2:Y:S04]  /*46e10*/  LDL R11, [R1+0x824] ;  /* 0x00082400010b7983 */ /* 0x000ea80000100800 */
[----:B------:R-:W2:Y:S04]  /*46e20*/  LDL R10, [R1+0x828] ;  /* 0x00082800010a7983 */ /* 0x000ea80000100800 */
[----:B0-----:R-:W2:Y:S04]  /*46e30*/  LDL R12, [R1+0x868] ;  /* 0x00086800010c7983 */ /* 0x001ea80000100800 */
[----:B---3--:R-:W-:Y:S04]  /*46e40*/  STL [R1+0x2260], R9 ;  /* 0x0022600901007387 */ /* 0x008fe80000100800 */
[----:B------:R-:W-:Y:S01]  /*46e50*/  STL [R1+0x17cc], R0 ;  /* 0x0017cc0001007387 */ /* 0x000fe20000100800 */
[----:B----4-:R-:W-:-:S02]  /*46e60*/  @!P3 IMAD.MOV.U32 R6, RZ, RZ, R7 ;  /* 0x000000ffff06b224 */ /* 0x010fc400078e0007 */
[----:B------:R-:W-:-:S05]  /*46e70*/  @!P3 IMAD.MOV.U32 R7, RZ, RZ, R0 ;  /* 0x000000ffff07b224 */ /* 0x000fca00078e0000 */
        /* <DEDUP_REMOVED lines=20> */
[----:B0-----:R-:W2:Y:S01]  /*46fc0*/  LDL.LU R2, [R1+0x22a0] ;  /* 0x0022a00001027983 */ /* 0x001ea20000300800 */
[----:B------:R-:W-:Y:S02]  /*46fd0*/  @!P3 IMAD.MOV.U32 R6, RZ, RZ, R12 ;  /* 0x000000ffff06b224 */ /* 0x000fe400078e000c */
[----:B---3--:R-:W-:Y:S01]  /*46fe0*/  @!P3 IMAD.MOV.U32 R7, RZ, RZ, R8 ;  /* 0x000000ffff07b224 */ /* 0x008fe200078e0008 */
[----:B------:R-:W3:Y:S04]  /*46ff0*/  LDL R12, [R1+0x168c] ;  /* 0x00168c00010c7983 */ /* 0x000ee80000100800 */
[----:B------:R-:W4:Y:S01]  /*47000*/  LDL R8, [R1+0x16c8] ;  /* 0x0016c80001087983 */ /* 0x000f220000100800 */
[----:B--2---:R-:W-:-:S06]  /*47010*/  PRMT R2, RZ, 0x7610, R2 ;  /* 0x00007610ff027816 */ /* 0x004fcc0000000002 */
[----:B------:R-:W2:Y:S04]  /*47020*/  @!P3 LDG.E.U16 R2, desc[UR10][R6.64] ;  /* 0x0000000a0602b981 */ /* 0x000ea8000c1e1500 */
[----:B--2---:R0:W-:Y:S04]  /*47030*/  STL [R1+0x54], R2 ;  /* 0x0000540201007387 */ /* 0x0041e80000100800 */
[----:B0-----:R-:W2:Y:S01]  /*47040*/  LDL.LU R2, [R1+0x229c] ;  /* 0x00229c0001027983 */ /* 0x001ea20000300800 */
[----:B------:R-:W-:Y:S02]  /*47050*/  @!P3 IMAD.MOV.U32 R6, RZ, RZ, R10 ;  /* 0x000000ffff06b224 */ /* 0x000fe400078e000a */
[----:B------:R-:W-:Y:S01]  /*47060*/  @!P3 IMAD.MOV.U32 R7, RZ, RZ, R11 ;  /* 0x000000ffff07b224 */ /* 0x000fe200078e000b */
[----:B------:R-:W3:Y:S04]  /*47070*/  LDL R10, [R1+0x1708] ;  /* 0x00170800010a7983 */ /* 0x000ee80000100800 */
[----:B------:R-:W3:Y:S01]  /*47080*/  LDL R11, [R1+0x16cc] ;  /* 0x0016cc00010b7983 */ /* 0x000ee20000100800 */
[----:B--2---:R-:W-:-:S06]  /*47090*/  PRMT R2, RZ, 0x7610, R2 ;  /* 0x00007610ff027816 */ /* 0x004fcc0000000002 */
        /* <DEDUP_REMOVED lines=24> */
[----:B------:R-:W-:Y:S02]  /*47220*/  PRMT R18, RZ, 0x7610, R18 ;  /* 0x00007610ff127816 */ /* 0x000fe40000000012 */
[----:B----4-:R-:W-:-:S04]  /*47230*/  @!P3 LOP3.LUT R7, R7, R6, RZ, 0x3c, !PT ;  /* 0x000000060707b212 */ /* 0x010fc800078e3cff */
[----:B------:R-:W-:-:S04]  /*47240*/  @!P3 LOP3.LUT R6, R7, R6, RZ, 0x3c, !PT ;  /* 0x000000060706b212 */ /* 0x000fc800078e3cff */
[----:B------:R-:W-:-:S05]  /*47250*/  @!P3 LOP3.LUT R7, R7, R6, RZ, 0x3c, !PT ;  /* 0x000000060707b212 */ /* 0x000fca00078e3cff */
[----:B------:R0:W4:Y:S02]  /*47260*/  @!P3 LDG.E.U16 R15, desc[UR10][R6.64] ;  /* 0x0000000a060fb981 */ /* 0x000124000c1e1500 */
[----:B0-----:R-:W-:Y:S02]  /*47270*/  @!P3 IMAD.MOV.U32 R6, RZ, RZ, R8 ;  /* 0x000000ffff06b224 */ /* 0x001fe400078e0008 */
[----:B---3--:R-:W-:Y:S01]  /*47280*/  @!P3 IMAD.MOV.U32 R7, RZ, RZ, R12 ;  /* 0x000000ffff07b224 */ /* 0x008fe200078e000c */
[----:B------:R-:W3:Y:S04]  /*47290*/  LDL R8, [R1+0x8d0] ;  /* 0x0008d00001087983 */ /* 0x000ee80000100800 */
[----:B------:R0:W2:Y:S02]  /*472a0*/  @!P3 LDG.E.U16 R18, desc[UR10][R6.64] ;  /* 0x0000000a0612b981 */ /* 0x0000a4000c1e1500 */
[----:B0-----:R-:W-:-:S06]  /*472b0*/  PRMT R7, RZ, 0x7610, R7 ;  /* 0x00007610ff077816 */ /* 0x001fcc0000000007 */
[----:B------:R-:W3:Y:S04]  /*472c0*/  @!P3 LDG.E.U16 R7, desc[UR10][R10.64] ;  /* 0x0000000a0a07b981 */ /* 0x000ee8000c1e1500 */
[----:B--2---:R0:W-:Y:S04]  /*472d0*/  STL [R1+0x224c], R18 ;  /* 0x00224c1201007387 */ /* 0x0041e80000100800 */
[----:B0-----:R-:W2:Y:S04]  /*472e0*/  LDL R18, [R1+0x8a0] ;  /* 0x0008a00001127983 */ /* 0x001ea80000100800 */
[----:B----4-:R0:W-:Y:S04]  /*472f0*/  STL [R1+0x18], R15 ;  /* 0x0000180f01007387 */ /* 0x0101e80000100800 */
[----:B------:R-:W4:Y:S04]  /*47300*/  LDL R10, [R1+0x170c] ;  /* 0x00170c00010a7983 */ /* 0x000f280000100800 */
[----:B------:R-:W4:Y:S01]  /*47310*/  LDL R11, [R1+0x1738] ;  /* 0x00173800010b7983 */ /* 0x000f220000100800 */
[----:B------:R-:W-:-:S03]  /*47320*/  PRMT R6, RZ, 0x7610, R6 ;  /* 0x00007610ff067816 */ /* 0x000fc60000000006 */
[----:B------:R-:W2:Y:S04]  /*47330*/  LDL R12, [R1+0x860] ;  /* 0x00086000010c7983 */ /* 0x000ea80000100800 */
[----:B0-----:R-:W2:Y:S04]  /*47340*/  LDL R15, [R1+0x85c] ;  /* 0x00085c00010f7983 */ /* 0x001ea80000100800 */
[----:B---3--:R0:W-:Y:S01]  /*47350*/  STL [R1+0x2250], R7 ;  /* 0x0022500701007387 */ /* 0x0081e20000100800 */
[----:B------:R-:W-:-:S03]  /*47360*/  PRMT R2, RZ, 0x7610, R2 ;  /* 0x00007610ff027816 */ /* 0x000fc60000000002 */
[----:B0-----:R-:W3:Y:S01]  /*47370*/  LDL R7, [R1+0x8cc] ;  /* 0x0008cc0001077983 */ /* 0x001ee20000100800 */
[----:B----4-:R-:W-:-:S04]  /*47380*/  @!P3 LOP3.LUT R11, R11, R10, RZ, 0x3c, !PT ;  /* 0x0000000a0b0bb212 */ /* 0x010fc800078e3cff */
        /* <DEDUP_REMOVED lines=8> */
[----:B------:R-:W2:Y:S04]  /*47410*/  @!P3 LDG.E.U16 R2, desc[UR10][R10.64] ;  /* 0x0000000a0a02b981 */ /* 0x000ea8000c1e1500 */
[----:B----4-:R-:W-:Y:S04]  /*47420*/  STL [R1+0x2254], R6 ;  /* 0x0022540601007387 */ /* 0x010fe80000100800 */
[----:B--2---:R0:W-:Y:S04]  /*47430*/  STL [R1+0x34], R2 ;  /* 0x0000340201007387 */ /* 0x0041e80000100800 */
[----:B0-----:R-:W2:Y:S01]  /*47440*/  LDL.LU R2, [R1+0x228c] ;  /* 0x00228c0001027983 */ /* 0x001ea20000300800 */
[----:B------:R-:W-:-:S02]  /*47450*/  @!P3 IMAD.MOV.U32 R10, RZ, RZ, R8 ;  /* 0x000000ffff0ab224 */ /* 0x000fc400078e0008 */
[----:B---3--:R-:W-:Y:S01]  /*47460*/  @!P3 IMAD.MOV.U32 R11, RZ, RZ, R7 ;  /* 0x000000ffff0bb224 */ /* 0x008fe200078e0007 */
[----:B------:R-:W3:Y:S04]  /*47470*/  LDL R8, [R1+0x7dc] ;  /* 0x0007dc0001087983 */ /* 0x000ee80000100800 */
[----:B------:R-:W4:Y:S01]  /*47480*/  LDL R7, [R1+0x7e0] ;  /* 0x0007e00001077983 */ /* 0x000f220000100800 */
[----:B--2---:R-:W-:-:S06]  /*47490*/  PRMT R2, RZ, 0x7610, R2 ;  /* 0x00007610ff027816 */ /* 0x004fcc0000000002 */
[----:B------:R-:W2:Y:S01]  /*474a0*/  @!P3 LDG.E.U16 R2, desc[UR10][R10.64] ;  /* 0x0000000a0a02b981 */ /* 0x000ea2000c1e1500 */
[----:B------:R-:W-:-:S03]  /*474b0*/  PRMT R14, RZ, 0x7610, R14 ;  /* 0x00007610ff0e7816 */ /* 0x000fc6000000000e */
[----:B--2---:R0:W-:Y:S04]  /*474c0*/  STL [R1+0x30], R2 ;  /* 0x0000300201007387 */ /* 0x0041e80000100800 */
[----:B0-----:R-:W2:Y:S04]  /*474d0*/  LDL.LU R2, [R1+0x2288] ;  /* 0x0022880001027983 */ /* 0x001ea80000300800 */
[----:B------:R-:W3:Y:S01]  /*474e0*/  LDL R11, [R1+0x89c] ;  /* 0x00089c00010b7983 */ /* 0x000ee20000100800 */
[----:B------:R-:W-:Y:S01]  /*474f0*/  @!P3 IMAD.MOV.U32 R10, RZ, RZ, R18 ;  /* 0x000000ffff0ab224 */ /* 0x000fe200078e0012 */
[----:B------:R-:W-:-:S04]  /*47500*/  PRMT R9, RZ, 0x7610, R9 ;  /* 0x00007610ff097816 */ /* 0x000fc80000000009 */
[----:B---3--:R0:W3:Y:S02]  /*47510*/  @!P3 LDG.E.U16 R14, desc[UR10][R10.64] ;  /* 0x0000000a0a0eb981 */ /* 0x0080e4000c1e1500 */
[----:B0-----:R-:W-:Y:S02]  /*47520*/  @!P3 IMAD.MOV.U32 R10, RZ, RZ, R12 ;  /* 0x000000ffff0ab224 */ /* 0x001fe400078e000c */
[----:B------:R-:W-:-:S05]  /*47530*/  @!P3 IMAD.MOV.U32 R11, RZ, RZ, R15 ;  /* 0x000000ffff0bb224 */ /* 0x000fca00078e000f */
[----:B------:R0:W4:Y:S04]  /*47540*/  @!P3 LDG.E.U16 R9, desc[UR10][R10.64] ;  /* 0x0000000a0a09b981 */ /* 0x000128000c1e1500 */
[----:B---3--:R1:W-:Y:S04]  /*47550*/  STL [R1+0x2c], R14 ;  /* 0x00002c0e01007387 */ /* 0x0083e80000100800 */
[----:B------:R-:W0:Y:S04]  /*47560*/  LDL R10, [R1+0x81c] ;  /* 0x00081c00010a7983 */ /* 0x000e280000100800 */
[----:B------:R-:W0:Y:S01]  /*47570*/  LDL R11, [R1+0x820] ;  /* 0x00082000010b7983 */ /* 0x000e220000100800 */
[----:B--2---:R-:W-:-:S03]  /*47580*/  PRMT R2, RZ, 0x7610, R2 ;  /* 0x00007610ff027816 */ /* 0x004fc60000000002 */
[----:B------:R-:W2:Y:S04]  /*47590*/  LDL R18, [R1+0x770] ;  /* 0x0007700001127983 */ /* 0x000ea80000100800 */
[----:B------:R-:W3:Y:S04]  /*475a0*/  LDL R15, [R1+0x1690] ;  /* 0x00169000010f7983 */ /* 0x000ee80000100800 */
[----:B------:R-:W2:Y:S04]  /*475b0*/  LDL R12, [R1+0x1694] ;  /* 0x00169400010c7983 */ /* 0x000ea80000100800 */
[----:B-1----:R-:W3:Y:S01]  /*475c0*/  LDL R14, [R1+0x7a0] ;  /* 0x0007a000010e7983 */ /* 0x002ee20000100800 */
[----:B0-----:R-:W-:-:S04]  /*475d0*/  @!P3 LOP3.LUT R11, R11, R10, RZ, 0x3c, !PT ;  /* 0x0000000a0b0bb212 */ /* 0x001fc800078e3cff */
[----:B------:R-:W-:-:S04]  /*475e0*/  @!P3 LOP3.LUT R10, R11, R10, RZ, 0x3c, !PT ;  /* 0x0000000a0b0ab212 */ /* 0x000fc800078e3cff */
[----:B------:R-:W-:-:S05]  /*475f0*/  @!P3 LOP3.LUT R11, R11, R10, RZ, 0x3c, !PT ;  /* 0x0000000a0b0bb212 */ /* 0x000fca00078e3cff */
[----:B------:R-:W2:Y:S04]  /*47600*/  @!P3 LDG.E.U16 R2, desc[UR10][R10.64] ;  /* 0x0000000a0a02b981 */ /* 0x000ea8000c1e1500 */
[----:B----4-:R0:W-:Y:S04]  /*47610*/  STL [R1+0x28], R9 ;  /* 0x0000280901007387 */ /* 0x0101e80000100800 */
[----:B0-----:R-:W4:Y:S04]  /*47620*/  LDL R9, [R1+0x16d0] ;  /* 0x0016d00001097983 */ /* 0x001f280000100800 */
[----:B--2---:R0:W-:Y:S04]  /*47630*/  STL [R1+0x24], R2 ;  /* 0x0000240201007387 */ /* 0x0041e80000100800 */
[----:B0-----:R-:W2:Y:S01]  /*47640*/  LDL.LU R2, [R1+0x2284] ;  /* 0x0022840001027983 */ /* 0x001ea20000300800 */
[----:B------:R-:W-:-:S02]  /*47650*/  @!P3 IMAD.MOV.U32 R10, RZ, RZ, R7 ;  /* 0x000000ffff0ab224 */ /* 0x000fc400078e0007 */
[----:B------:R-:W-:Y:S01]  /*47660*/  @!P3 IMAD.MOV.U32 R11, RZ, RZ, R8 ;  /* 0x000000ffff0bb224 */ /* 0x000fe200078e0008 */
[----:B------:R-:W4:Y:S04]  /*47670*/  LDL R7, [R1+0x1710] ;  /* 0x0017100001077983 */ /* 0x000f280000100800 */
[----:B------:R-:W4:Y:S01]  /*47680*/  LDL R8, [R1+0x16d4] ;  /* 0x0016d40001087983 */ /* 0x000f220000100800 */
[----:B--2---:R-:W-:-:S06]  /*47690*/  PRMT R2, RZ, 0x7610, R2 ;  /* 0x00007610ff027816 */ /* 0x004fcc0000000002 */
[----:B------:R-:W2:Y:S01]  /*476a0*/  @!P3 LDG.E.U16 R2, desc[UR10][R10.64] ;  /* 0x0000000a0a02b981 */ /* 0x000ea2000c1e1500 */
[----:B------:R-:W-:-:S03]  /*476b0*/  PRMT R0, RZ, 0x7610, R0 ;  /* 0x00007610ff007816 */ /* 0x000fc60000000000 */
[----:B--2---:R0:W-:Y:S04]  /*476c0*/  STL [R1+0x20], R2 ;  /* 0x0000200201007387 */ /* 0x0041e80000100800 */
[----:B0-----:R-:W2:Y:S04]  /*476d0*/  LDL.LU R2, [R1+0x2280] ;  /* 0x0022800001027983 */ /* 0x001ea80000300800 */
[----:B------:R-:W4:Y:S01]  /*476e0*/  LDL R11, [R1+0x79c] ;  /* 0x00079c00010b7983 */ /* 0x000f220000100800 */
[----:B---3--:R-:W-:Y:S01]  /*476f0*/  @!P3 IMAD.MOV.U32 R10, RZ, RZ, R14 ;  /* 0x000000ffff0ab224 */ /* 0x008fe200078e000e */
[----:B------:R-:W-:-:S02]  /*47700*/  PRMT R13, RZ, 0x7610, R13 ;  /* 0x00007610ff0d7816 */ /* 0x000fc4000000000d */
[----:B------:R-:W-:Y:S01]  /*47710*/  PRMT R16, RZ, 0x7610, R16 ;  /* 0x00007610ff107816 */ /* 0x000fe20000000010 */
[----:B------:R-:W3:Y:S04]  /*47720*/  LDL R14, [R1+0x1714] ;  /* 0x00171400010e7983 */ /* 0x000ee80000100800 */
[----:B----4-:R0:W4:Y:S02]  /*47730*/  @!P3 LDG.E.U16 R0, desc[UR10][R10.64] ;  /* 0x0000000a0a00b981 */ /* 0x010124000c1e1500 */
[----:B0-----:R-:W-:Y:S02]  /*47740*/  @!P3 IMAD.MOV.U32 R10, RZ, RZ, R15 ;  /* 0x000000ffff0ab224 */ /* 0x001fe400078e000f */
[----:B------:R-:W-:-:S05]  /*47750*/  @!P3 IMAD.MOV.U32 R11, RZ, RZ, R18 ;  /* 0x000000ffff0bb224 */ /* 0x000fca00078e0012 */
[----:B------:R0:W2:Y:S02]  /*47760*/  @!P3 LDG.E.U16 R13, desc[UR10][R10.64] ;  /* 0x0000000a0a0db981 */ /* 0x0000a4000c1e1500 */
[----:B0-----:R-:W-:Y:S02]  /*47770*/  @!P3 IMAD.MOV.U32 R10, RZ, RZ, R9 ;  /* 0x000000ffff0ab224 */ /* 0x001fe400078e0009 */
[----:B------:R-:W-:-:S05]  /*47780*/  @!P3 IMAD.MOV.U32 R11, RZ, RZ, R12 ;  /* 0x000000ffff0bb224 */ /* 0x000fca00078e000c */
[----:B------:R0:W3:Y:S01]  /*47790*/  @!P3 LDG.E.U16 R16, desc[UR10][R10.64] ;  /* 0x0000000a0a10b981 */ /* 0x0000e2000c1e1500 */
[----:B------:R-:W-:Y:S01]  /*477a0*/  @!P3 IMAD.MOV.U32 R12, RZ, RZ, R7 ;  /* 0x000000ffff0cb224 */ /* 0x000fe200078e0007 */
[----:B0-----:R-:W-:Y:S02]  /*477b0*/  PRMT R10, RZ, 0x7610, R10 ;  /* 0x00007610ff0a7816 */ /* 0x001fe4000000000a */
[----:B----4-:R0:W-:Y:S04]  /*477c0*/  STL [R1+0x1c], R0 ;  /* 0x00001c0001007387 */ /* 0x0101e80000100800 */
[----:B------:R-:W4:Y:S04]  /*477d0*/  LDL R18, [R1+0x894] ;  /* 0x0008940001127983 */ /* 0x000f280000100800 */
[----:B------:R-:W4:Y:S04]  /*477e0*/  LDL R9, [R1+0x898] ;  /* 0x0008980001097983 */ /* 0x000f280000100800 */
[----:B0-----:R-:W4:Y:S04]  /*477f0*/  LDL R0, [R1+0x1734] ;  /* 0x0017340001007983 */ /* 0x001f280000100800 */
[----:B---3--:R-:W-:Y:S04]  /*47800*/  STL [R1+0x2230], R16 ;  /* 0x0022301001007387 */ /* 0x008fe80000100800 */
[----:B--2---:R0:W-:Y:S04]  /*47810*/  STL [R1+0x14], R13 ;  /* 0x0000140d01007387 */ /* 0x0041e80000100800 */
[----:B------:R-:W2:Y:S01]  /*47820*/  LDL R7, [R1+0x890] ;  /* 0x0008900001077983 */ /* 0x000ea20000100800 */
[----:B0-----:R-:W-:-:S03]  /*47830*/  @!P3 IMAD.MOV.U32 R13, RZ, RZ, R8 ;  /* 0x000000ffff0db224 */ /* 0x001fc600078e0008 */
[----:B------:R-:W3:Y:S04]  /*47840*/  LDL R8, [R1+0x88c] ;  /* 0x00088c0001087983 */ /* 0x000ee80000100800 */
[----:B------:R0:W3:Y:S01]  /*47850*/  @!P3 LDG.E.U16 R10, desc[UR10][R12.64] ;  /* 0x0000000a0c0ab981 */ /* 0x0000e2000c1e1500 */
[----:B------:R-:W-:Y:S02]  /*47860*/  PRMT R11, RZ, 0x7610, R11 ;  /* 0x00007610ff0b7816 */ /* 0x000fe4000000000b */
[----:B------:R-:W-:Y:S01]  /*47870*/  PRMT R6, RZ, 0x7610, R6 ;  /* 0x00007610ff067816 */ /* 0x000fe20000000006 */
[----:B0-----:R-:W-:Y:S01]  /*47880*/  @!P3 IMAD.MOV.U32 R13, RZ, RZ, R14 ;  /* 0x000000ffff0db224 */ /* 0x001fe200078e000e */
[----:B------:R-:W-:Y:S01]  /*47890*/  PRMT R2, RZ, 0x7610, R2 ;  /* 0x00007610ff027816 */ /* 0x000fe20000000002 */
[----:B----4-:R-:W-:-:S05]  /*478a0*/  @!P3 IMAD.MOV.U32 R12, RZ, RZ, R0 ;  /* 0x000000ffff0cb224 */ /* 0x010fca00078e0000 */
[----:B------:R0:W4:Y:S02]  /*478b0*/  @!P3 LDG.E.U16 R11, desc[UR10][R12.64] ;  /* 0x0000000a0c0bb981 */ /* 0x000124000c1e1500 */
[----:B0-----:R-:W-:Y:S02]  /*478c0*/  @!P3 IMAD.MOV.U32 R12, RZ, RZ, R9 ;  /* 0x000000ffff0cb224 */ /* 0x001fe400078e0009 */
[----:B------:R-:W-:-:S05]  /*478d0*/  @!P3 IMAD.MOV.U32 R13, RZ, RZ, R18 ;  /* 0x000000ffff0db224 */ /* 0x000fca00078e0012 */
[----:B------:R2:W4:Y:S02]  /*478e0*/  @!P3 LDG.E.U16 R6, desc[UR10][R12.64] ;  /* 0x0000000a0c06b981 */ /* 0x000524000c1e1500 */
[----:B--2---:R-:W-:Y:S02]  /*478f0*/  @!P3 IMAD.MOV.U32 R12, RZ, RZ, R7 ;  /* 0x000000ffff0cb224 */ /* 0x004fe400078e0007 */
[----:B---3--:R-:W-:Y:S01]  /*47900*/  @!P3 IMAD.MOV.U32 R13, RZ, RZ, R8 ;  /* 0x000000ffff0db224 */ /* 0x008fe200078e0008 */
[----:B------:R0:W-:Y:S04]  /*47910*/  STL [R1+0x222c], R10 ;  /* 0x00222c0a01007387 */ /* 0x0001e80000100800 */
[----:B------:R-:W2:Y:S04]  /*47920*/  LDL R15, [R1+0x854] ;  /* 0x00085400010f7983 */ /* 0x000ea80000100800 */
[----:B------:R-:W3:Y:S04]  /*47930*/  LDL R14, [R1+0x858] ;  /* 0x00085800010e7983 */ /* 0x000ee80000100800 */
[----:B------:R-:W3:Y:S04]  /*47940*/  LDL R0, [R1+0x850] ;  /* 0x0008500001007983 */ /* 0x000ee80000100800 */
[----:B------:R2:W3:Y:S04]  /*47950*/  @!P3 LDG.E.U16 R2, desc[UR10][R12.64] ;  /* 0x0000000a0c02b981 */ /* 0x0004e8000c1e1500 */
[----:B0-----:R-:W3:Y:S04]  /*47960*/  LDL R10, [R1+0x84c] ;  /* 0x00084c00010a7983 */ /* 0x001ee80000100800 */
[----:B----4-:R-:W-:Y:S04]  /*47970*/  STL [R1+0x2234], R11 ;  /* 0x0022340b01007387 */ /* 0x010fe80000100800 */
[----:B------:R-:W4:Y:S04]  /*47980*/  LDL R9, [R1+0x814] ;  /* 0x0008140001097983 */ /* 0x000f280000100800 */
[----:B------:R0:W-:Y:S04]  /*47990*/  STL [R1+0x8], R6 ;  /* 0x0000080601007387 */ /* 0x0001e80000100800 */
[----:B------:R-:W4:Y:S04]  /*479a0*/  LDL R8, [R1+0x7d4] ;  /* 0x0007d40001087983 */ /* 0x000f280000100800 */
[----:B------:R-:W4:Y:S04]  /*479b0*/  LDL R7, [R1+0x7d8] ;  /* 0x0007d80001077983 */ /* 0x000f280000100800 */
[----:B0-----:R-:W4:Y:S01]  /*479c0*/  LDL R6, [R1+0x818] ;  /* 0x0008180001067983 */ /* 0x001f220000100800 */
[----:B--2---:R-:W-:-:S02]  /*479d0*/  @!P3 IMAD.MOV.U32 R13, RZ, RZ, R15 ;  /* 0x000000ffff0db224 */ /* 0x004fc400078e000f */
[----:B---3--:R-:W-:Y:S01]  /*479e0*/  @!P3 IMAD.MOV.U32 R12, RZ, RZ, R14 ;  /* 0x000000ffff0cb224 */ /* 0x008fe200078e000e */
[----:B------:R0:W-:Y:S02]  /*479f0*/  STL [R1+0x21dc], R2 ;  /* 0x0021dc0201007387 */ /* 0x0001e40000100800 */
[----:B0-----:R-:W-:-:S06]  /*47a00*/  PRMT R2, RZ, 0x7610, R2 ;  /* 0x00007610ff027816 */ /* 0x001fcc0000000002 */
[----:B------:R0:W2:Y:S01]  /*47a10*/  @!P3 LDG.E.U16 R2, desc[UR10][R12.64] ;  /* 0x0000000a0c02b981 */ /* 0x0000a2000c1e1500 */
[----:B------:R-:W-:Y:S02]  /*47a20*/  PRMT R28, RZ, 0x7610, R28 ;  /* 0x00007610ff1c7816 */ /* 0x000fe4000000001c */
[----:B------:R-:W-:Y:S01]  /*47a30*/  PRMT R26, RZ, 0x7610, R26 ;  /* 0x00007610ff1a7816 */ /* 0x000fe2000000001a */
[----:B0-----:R-:W-:Y:S02]  /*47a40*/  @!P3 IMAD.MOV.U32 R12, RZ, RZ, R0 ;  /* 0x000000ffff0cb224 */ /* 0x001fe400078e0000 */
[----:B------:R-:W-:-:S05]  /*47a50*/  @!P3 IMAD.MOV.U32 R13, RZ, RZ, R10 ;  /* 0x000000ffff0db224 */ /* 0x000fca00078e000a */
[----:B------:R4:W3:Y:S01]  /*47a60*/  @!P3 LDG.E.U16 R28, desc[UR10][R12.64] ;  /* 0x0000000a0c1cb981 */ /* 0x0008e2000c1e1500 */
[----:B------:R-:W-:Y:S01]  /*47a70*/  PRMT R24, RZ, 0x7610, R24 ;  /* 0x00007610ff187816 */ /* 0x000fe20000000018 */
[----:B----4-:R-:W-:Y:S02]  /*47a80*/  @!P3 IMAD.MOV.U32 R13, RZ, RZ, R9 ;  /* 0x000000ffff0db224 */ /* 0x010fe400078e0009 */
[----:B------:R-:W-:-:S05]  /*47a90*/  @!P3 IMAD.MOV.U32 R12, RZ, RZ, R6 ;  /* 0x000000ffff0cb224 */ /* 0x000fca00078e0006 */
[----:B------:R0:W4:Y:S02]  /*47aa0*/  @!P3 LDG.E.U16 R26, desc[UR10][R12.64] ;  /* 0x0000000a0c1ab981 */ /* 0x000124000c1e1500 */
[----:B0-----:R-:W-:Y:S02]  /*47ab0*/  @!P3 IMAD.MOV.U32 R12, RZ, RZ, R7 ;  /* 0x000000ffff0cb224 */ /* 0x001fe400078e0007 */
[----:B------:R-:W-:-:S05]  /*47ac0*/  @!P3 IMAD.MOV.U32 R13, RZ, RZ, R8 ;  /* 0x000000ffff0db224 */ /* 0x000fca00078e0008 */
[----:B------:R-:W4:Y:S04]  /*47ad0*/  @!P3 LDG.E.U16 R24, desc[UR10][R12.64] ;  /* 0x0000000a0c18b981 */ /* 0x000f28000c1e1500 */
[----:B--2---:R0:W-:Y:S04]  /*47ae0*/  STL [R1+0x2204], R2 ;  /* 0x0022040201007387 */ /* 0x0041e80000100800 */
[----:B------:R-:W2:Y:S04]  /*47af0*/  LDL R0, [R1+0x798] ;  /* 0x0007980001007983 */ /* 0x000ea80000100800 */
[----:B------:R-:W2:Y:S04]  /*47b00*/  LDL R11, [R1+0x794] ;  /* 0x00079400010b7983 */ /* 0x000ea80000100800 */
[----:B---3--:R-:W-:Y:S04]  /*47b10*/  STL [R1+0x21e0], R28 ;  /* 0x0021e01c01007387 */ /* 0x008fe80000100800 */
[----:B------:R-:W3:Y:S04]  /*47b20*/  LDL R6, [R1+0x76c] ;  /* 0x00076c0001067983 */ /* 0x000ee80000100800 */
[----:B0-----:R-:W3:Y:S01]  /*47b30*/  LDL R2, [R1+0x1698] ;  /* 0x0016980001027983 */ /* 0x001ee20000100800 */
[----:B------:R-:W-:-:S03]  /*47b40*/  PRMT R22, RZ, 0x7610, R22 ;  /* 0x00007610ff167816 */ /* 0x000fc60000000016 */
[----:B----4-:R-:W-:Y:S04]  /*47b50*/  STL [R1+0x2208], R26 ;  /* 0x0022081a01007387 */ /* 0x010fe80000100800 */
[----:B------:R-:W4:Y:S04]  /*47b60*/  LDL R10, [R1+0x169c] ;  /* 0x00169c00010a7983 */ /* 0x000f280000100800 */
[----:B------:R-:W4:Y:S04]  /*47b70*/  LDL R9, [R1+0x16d8] ;  /* 0x0016d80001097983 */ /* 0x000f280000100800 */
[----:B------:R-:W4:Y:S04]  /*47b80*/  LDL R8, [R1+0x16dc] ;  /* 0x0016dc0001087983 */ /* 0x000f280000100800 */
[----:B------:R-:W4:Y:S04]  /*47b90*/  LDL R7, [R1+0x1718] ;  /* 0x0017180001077983 */ /* 0x000f280000100800 */
[----:B------:R-:W-:Y:S01]  /*47ba0*/  STL [R1+0x220c], R24 ;  /* 0x00220c1801007387 */ /* 0x000fe20000100800 */
[----:B--2---:R-:W-:-:S03]  /*47bb0*/  @!P3 IMAD.MOV.U32 R12, RZ, RZ, R0 ;  /* 0x000000ffff0cb224 */ /* 0x004fc600078e0000 */
[----:B------:R-:W2:Y:S01]  /*47bc0*/  LDL R0, [R1+0x1730] ;  /* 0x0017300001007983 */ /* 0x000ea20000100800 */
[----:B------:R-:W-:-:S05]  /*47bd0*/  @!P3 IMAD.MOV.U32 R13, RZ, RZ, R11 ;  /* 0x000000ffff0db224 */ /* 0x000fca00078e000b */
[----:B------:R3:W2:Y:S01]  /*47be0*/  @!P3 LDG.E.U16 R22, desc[UR10][R12.64] ;  /* 0x0000000a0c16b981 */ /* 0x0006a2000c1e1500 */
[----:B------:R-:W-:Y:S01]  /*47bf0*/  PRMT R20, RZ, 0x7610, R20 ;  /* 0x00007610ff147816 */ /* 0x000fe20000000014 */
[----:B---3--:R-:W-:Y:S02]  /*47c00*/  @!P3 IMAD.MOV.U32 R12, RZ, RZ, R2 ;  /* 0x000000ffff0cb224 */ /* 0x008fe400078e0002 */
[----:B------:R-:W-:-:S05]  /*47c10*/  @!P3 IMAD.MOV.U32 R13, RZ, RZ, R6 ;  /* 0x000000ffff0db224 */ /* 0x000fca00078e0006 */
[----:B------:R0:W3:Y:S02]  /*47c20*/  @!P3 LDG.E.U16 R20, desc[UR10][R12.64] ;  /* 0x0000000a0c14b981 */ /* 0x0000e4000c1e1500 */
[----:B0-----:R-:W-:Y:S02]  /*47c30*/  PRMT R12, RZ, 0x7610, R12 ;  /* 0x00007610ff0c7816 */ /* 0x001fe4000000000c */
[----:B------:R-:W-:Y:S02]  /*47c40*/  PRMT R13, RZ, 0x7610, R13 ;  /* 0x00007610ff0d7816 */ /* 0x000fe4000000000d */
[----:B------:R-:W-:Y:S01]  /*47c50*/  PRMT R17, RZ, 0x7610, R17 ;  /* 0x00007610ff117816 */ /* 0x000fe20000000011 */
[----:B----4-:R-:W-:Y:S02]  /*47c60*/  @!P3 IMAD.MOV.U32 R15, RZ, RZ, R10 ;  /* 0x000000ffff0fb224 */ /* 0x010fe400078e000a */
[----:B------:R-:W-:-:S05]  /*47c70*/  @!P3 IMAD.MOV.U32 R14, RZ, RZ, R9 ;  /* 0x000000ffff0eb224 */ /* 0x000fca00078e0009 */
[----:B------:R0:W4:Y:S02]  /*47c80*/  @!P3 LDG.E.U16 R12, desc[UR10][R14.64] ;  /* 0x0000000a0e0cb981 */ /* 0x000124000c1e1500 */
[----:B0-----:R-:W-:Y:S02]  /*47c90*/  @!P3 IMAD.MOV.U32 R14, RZ, RZ, R7 ;  /* 0x000000ffff0eb224 */ /* 0x001fe400078e0007 */
[----:B------:R-:W-:-:S05]  /*47ca0*/  @!P3 IMAD.MOV.U32 R15, RZ, RZ, R8 ;  /* 0x000000ffff0fb224 */ /* 0x000fca00078e0008 */
[----:B------:R2:W4:Y:S02]  /*47cb0*/  @!P3 LDG.E.U16 R13, desc[UR10][R14.64] ;  /* 0x0000000a0e0db981 */ /* 0x000524000c1e1500 */
[----:B--2---:R-:W-:Y:S02]  /*47cc0*/  @!P3 IMAD.MOV.U32 R14, RZ, RZ, R0 ;  /* 0x000000ffff0eb224 */ /* 0x004fe400078e0000 */
[----:B------:R-:W-:-:S05]  /*47cd0*/  @!P3 IMAD.MOV.U32 R15, RZ, RZ, R3 ;  /* 0x000000ffff0fb224 */ /* 0x000fca00078e0003 */
[----:B------:R-:W2:Y:S04]  /*47ce0*/  @!P3 LDG.E.U16 R17, desc[UR10][R14.64] ;  /* 0x0000000a0e11b981 */ /* 0x000ea8000c1e1500 */
[----:B------:R0:W-:Y:S04]  /*47cf0*/  STL [R1+0x2210], R22 ;  /* 0x0022101601007387 */ /* 0x0001e80000100800 */
[----:B------:R-:W2:Y:S04]  /*47d00*/  LDL R6, [R1+0x80c] ;  /* 0x00080c0001067983 */ /* 0x000ea80000100800 */
[----:B------:R-:W2:Y:S04]  /*47d10*/  LDL R2, [R1+0x810] ;  /* 0x0008100001027983 */ /* 0x000ea80000100800 */
[----:B---3--:R-:W-:Y:S01]  /*47d20*/  STL [R1+0x2214], R20 ;  /* 0x0022141401007387 */ /* 0x008fe20000100800 */
[----:B------:R-:W-:-:S03]  /*47d30*/  PRMT R19, RZ, 0x7610, R19 ;  /* 0x00007610ff137816 */ /* 0x000fc60000000013 */
[----:B----4-:R-:W-:Y:S04]  /*47d40*/  STL [R1+0x2200], R12 ;  /* 0x0022000c01007387 */ /* 0x010fe80000100800 */
[----:B0-----:R-:W3:Y:S04]  /*47d50*/  LDL R22, [R1+0x7cc] ;  /* 0x0007cc0001167983 */ /* 0x001ee80000100800 */
[----:B------:R-:W4:Y:S04]  /*47d60*/  LDL R8, [R1+0x7d0] ;  /* 0x0007d00001087983 */ /* 0x000f280000100800 */
[----:B------:R-:W-:Y:S04]  /*47d70*/  STL [R1+0x2218], R13 ;  /* 0x0022180d01007387 */ /* 0x000fe80000100800 */
[----:B------:R0:W-:Y:S04]  /*47d80*/  STL [R1+0x17d0], R3 ;  /* 0x0017d00301007387 */ /* 0x0001e80000100800 */
[----:B0-----:R-:W4:Y:S04]  /*47d90*/  LDL.LU R3, [R1+0x1720] ;  /* 0x0017200001037983 */ /* 0x001f280000300800 */
[----:B------:R-:W4:Y:S04]  /*47da0*/  LDL.LU R0, [R1+0x16e4] ;  /* 0x0016e40001007983 */ /* 0x000f280000300800 */
[----:B--2---:R0:W-:Y:S04]  /*47db0*/  STL [R1+0x221c], R17 ;  /* 0x00221c1101007387 */ /* 0x0041e80000100800 */
[----:B------:R-:W2:Y:S04]  /*47dc0*/  LDL R20, [R1+0x78c] ;  /* 0x00078c0001147983 */ /* 0x000ea80000100800 */
[----:B------:R-:W2:Y:S04]  /*47dd0*/  LDL R13, [R1+0x768] ;  /* 0x00076800010d7983 */ /* 0x000ea80000100800 */
[----:B------:R-:W2:Y:S04]  /*47de0*/  LDL R9, [R1+0x16a0] ;  /* 0x0016a00001097983 */ /* 0x000ea80000100800 */
[----:B------:R-:W2:Y:S04]  /*47df0*/  LDL R12, [R1+0x16a4] ;  /* 0x0016a400010c7983 */ /* 0x000ea80000100800 */
[----:B------:R-:W2:Y:S04]  /*47e00*/  LDL R7, [R1+0x16e0] ;  /* 0x0016e00001077983 */ /* 0x000ea80000100800 */
[----:B0-----:R-:W2:Y:S01]  /*47e10*/  LDL R17, [R1+0x790] ;  /* 0x0007900001117983 */ /* 0x001ea20000100800 */
[----:B------:R-:W-:-:S02]  /*47e20*/  @!P3 IMAD.MOV.U32 R14, RZ, RZ, R2 ;  /* 0x000000ffff0eb224 */ /* 0x000fc400078e0002 */
[----:B------:R-:W-:Y:S01]  /*47e30*/  @!P3 IMAD.MOV.U32 R15, RZ, RZ, R6 ;  /* 0x000000ffff0fb224 */ /* 0x000fe200078e0006 */
[----:B------:R-:W-:Y:S02]  /*47e40*/  PRMT R21, RZ, 0x7610, R21 ;  /* 0x00007610ff157816 */ /* 0x000fe40000000015 */
[----:B------:R-:W-:Y:S02]  /*47e50*/  PRMT R23, RZ, 0x7610, R23 ;  /* 0x00007610ff177816 */ /* 0x000fe40000000017 */
[----:B------:R-:W-:Y:S02]  /*47e60*/  PRMT R25, RZ, 0x7610, R25 ;  /* 0x00007610ff197816 */ /* 0x000fe40000000019 */
[----:B------:R-:W-:Y:S01]  /*47e70*/  PRMT R27, RZ, 0x7610, R27 ;  /* 0x00007610ff1b7816 */ /* 0x000fe2000000001b */
[----:B------:R3:W2:Y:S04]  /*47e80*/  @!P3 LDG.E.U16 R19, desc[UR10][R14.64] ;  /* 0x0000000a0e13b981 */ /* 0x0006a8000c1e1500 */
[----:B------:R-:W2:Y:S04]  /*47e90*/  LDL.LU R2, [R1+0x7c] ;  /* 0x00007c0001027983 */ /* 0x000ea80000300800 */
[----:B------:R-:W2:Y:S04]  /*47ea0*/  LDL.LU R11, [R1+0x74] ;  /* 0x00007400010b7983 */ /* 0x000ea80000300800 */
[----:B------:R-:W2:Y:S01]  /*47eb0*/  LDL.LU R10, [R1+0x6c] ;  /* 0x00006c00010a7983 */ /* 0x000ea20000300800 */
[----:B------:R-:W-:-:S03]  /*47ec0*/  PRMT R29, RZ, 0x7610, R29 ;  /* 0x00007610ff1d7816 */ /* 0x000fc6000000001d */
[----:B------:R-:W2:Y:S04]  /*47ed0*/  LDL.LU R16, [R1+0x64] ;  /* 0x0000640001107983 */ /* 0x000ea80000300800 */
[----:B------:R-:W2:Y:S04]  /*47ee0*/  LDL.LU R6, [R1+0x48] ;  /* 0x0000480001067983 */ /* 0x000ea80000300800 */
[----:B------:R-:W2:Y:S01]  /*47ef0*/  LDL.LU R18, [R1+0x3c] ;  /* 0x00003c0001127983 */ /* 0x000ea20000300800 */
[----:B---3--:R-:W-:Y:S02]  /*47f00*/  @!P3 IMAD.MOV.U32 R15, RZ, RZ, R22 ;  /* 0x000000ffff0fb224 */ /* 0x008fe400078e0016 */
[----:B----4-:R-:W-:-:S05]  /*47f10*/  @!P3 IMAD.MOV.U32 R14, RZ, RZ, R8 ;  /* 0x000000ffff0eb224 */ /* 0x010fca00078e0008 */
[----:B------:R2:W3:Y:S02]  /*47f20*/  @!P3 LDG.E.U16 R21, desc[UR10][R14.64] ;  /* 0x0000000a0e15b981 */ /* 0x0004e4000c1e1500 */
[----:B--2---:R-:W-:Y:S02]  /*47f30*/  @!P3 IMAD.MOV.U32 R15, RZ, RZ, R20 ;  /* 0x000000ffff0fb224 */ /* 0x004fe400078e0014 */
[----:B------:R-:W-:-:S05]  /*47f40*/  @!P3 IMAD.MOV.U32 R14, RZ, RZ, R17 ;  /* 0x000000ffff0eb224 */ /* 0x000fca00078e0011 */
[----:B------:R0:W2:Y:S02]  /*47f50*/  @!P3 LDG.E.U16 R23, desc[UR10][R14.64] ;  /* 0x0000000a0e17b981 */ /* 0x0000a4000c1e1500 */
[----:B0-----:R-:W-:Y:S02]  /*47f60*/  @!P3 IMAD.MOV.U32 R14, RZ, RZ, R9 ;  /* 0x000000ffff0eb224 */ /* 0x001fe400078e0009 */
[----:B------:R-:W-:-:S05]  /*47f70*/  @!P3 IMAD.MOV.U32 R15, RZ, RZ, R13 ;  /* 0x000000ffff0fb224 */ /* 0x000fca00078e000d */
[----:B------:R0:W4:Y:S04]  /*47f80*/  @!P3 LDG.E.U16 R25, desc[UR10][R14.64] ;  /* 0x0000000a0e19b981 */ /* 0x000128000c1e1500 */
[----:B------:R-:W-:Y:S04]  /*47f90*/  STL [R1+0x21e4], R19 ;  /* 0x0021e41301007387 */ /* 0x000fe80000100800 */
[----:B------:R-:W4:Y:S01]  /*47fa0*/  LDL.LU R8, [R1+0x10] ;  /* 0x0000100001087983 */ /* 0x000f220000300800 */
[----:B0-----:R-:W-:Y:S02]  /*47fb0*/  @!P3 IMAD.MOV.U32 R14, RZ, RZ, R7 ;  /* 0x000000ffff0eb224 */ /* 0x001fe400078e0007 */
[----:B------:R-:W-:-:S05]  /*47fc0*/  @!P3 IMAD.MOV.U32 R15, RZ, RZ, R12 ;  /* 0x000000ffff0fb224 */ /* 0x000fca00078e000c */
[----:B------:R0:W4:Y:S02]  /*47fd0*/  @!P3 LDG.E.U16 R27, desc[UR10][R14.64] ;  /* 0x0000000a0e1bb981 */ /* 0x000124000c1e1500 */
[----:B0-----:R-:W-:Y:S02]  /*47fe0*/  @!P3 IMAD.MOV.U32 R14, RZ, RZ, R3 ;  /* 0x000000ffff0eb224 */ /* 0x001fe400078e0003 */
[----:B------:R-:W-:-:S05]  /*47ff0*/  @!P3 IMAD.MOV.U32 R15, RZ, RZ, R0 ;  /* 0x000000ffff0fb224 */ /* 0x000fca00078e0000 */
[----:B------:R-:W4:Y:S01]  /*48000*/  @!P3 LDG.E.U16 R29, desc[UR10][R14.64] ;  /* 0x0000000a0e1db981 */ /* 0x000f22000c1e1500 */
[----:B------:R-:W0:Y:S01]  /*48010*/  S2R R9, SR_TID.X ;  /* 0x0000000000097919 */ /* 0x000e220000002100 */
[----:B------:R-:W1:Y:S01]  /*48020*/  S2R R7, SR_TID.X ;  /* 0x0000000000077919 */ /* 0x000e620000002100 */
[----:B0-----:R-:W-:-:S05]  /*48030*/  LOP3.LUT R9, R9, 0x3f, RZ, 0xc0, !PT ;  /* 0x0000003f09097812 */ /* 0x001fca00078ec0ff */
[----:B------:R-:W-:-:S05]  /*48040*/  IMAD.SHL.U32 R9, R9, 0x2, RZ ;  /* 0x0000000209097824 */ /* 0x000fca00078e00ff */
[----:B------:R-:W-:Y:S02]  /*48050*/  LOP3.LUT R9, R9, 0x20, RZ, 0x3c, !PT ;  /* 0x0000002009097812 */ /* 0x000fe400078e3cff */
[----:B-1----:R-:W-:-:S03]  /*48060*/  LOP3.LUT R7, R7, 0x3f, RZ, 0xc0, !PT ;  /* 0x0000003f07077812 */ /* 0x002fc600078ec0ff */
[----:B------:R-:W-:Y:S04]  /*48070*/  STS.U16 [R9+UR5+0xdd00], R2 ;  /* 0x00dd000209007988 */ /* 0x000fe80008000405 */
[----:B------:R-:W-:Y:S04]  /*48080*/  STS.U16 [R9+UR5+0xe100], R11 ;  /* 0x00e1000b09007988 */ /* 0x000fe80008000405 */
[----:B------:R-:W-:Y:S04]  /*48090*/  STS.U16 [R9+UR5+0xe500], R10 ;  /* 0x00e5000a09007988 */ /* 0x000fe80008000405 */
[----:B------:R-:W-:Y:S04]  /*480a0*/  STS.U16 [R9+UR5+0xe900], R16 ;  /* 0x00e9001009007988 */ /* 0x000fe80008000405 */
[----:B------:R-:W-:Y:S04]  /*480b0*/  STS.U16 [R9+UR5+0xed00], R6 ;  /* 0x00ed000609007988 */ /* 0x000fe80008000405 */
[----:B------:R-:W-:Y:S04]  /*480c0*/  STS.U16 [R9+UR5+0xf100], R18 ;  /* 0x00f1001209007988 */ /* 0x000fe80008000405 */
[----:B---3--:R-:W-:Y:S04]  /*480d0*/  STL [R1+0x21e8], R21 ;  /* 0x0021e81501007387 */ /* 0x008fe80000100800 */
[----:B--2---:R-:W-:Y:S04]  /*480e0*/  STL [R1+0x21ec], R23 ;  /* 0x0021ec1701007387 */ /* 0x004fe80000100800 */
[----:B----4-:R-:W-:Y:S04]  /*480f0*/  STL [R1+0x21f0], R25 ;  /* 0x0021f01901007387 */ /* 0x010fe80000100800 */
[----:B------:R-:W-:Y:S04]  /*48100*/  STS.U16 [R9+UR5+0xf500], R8 ;  /* 0x00f5000809007988 */ /* 0x000fe80008000405 */
[----:B------:R-:W-:Y:S04]  /*48110*/  STS.U16 [R9+UR5+0xf900], R4 ;  /* 0x00f9000409007988 */ /* 0x000fe80008000405 */
[----:B------:R0:W-:Y:S04]  /*48120*/  STS.U16 [R9+UR5+0xfd00], R5 ;  /* 0x00fd000509007988 */ /* 0x0001e80008000405 */
[----:B------:R-:W-:Y:S04]  /*48130*/  STL [R1+0x21f4], R27 ;  /* 0x0021f41b01007387 */ /* 0x000fe80000100800 */
[----:B------:R-:W-:Y:S04]  /*48140*/  STL [R1+0x17d8], R3 ;  /* 0x0017d80301007387 */ /* 0x000fe80000100800 */
[----:B------:R-:W-:Y:S04]  /*48150*/  STL [R1+0x17d4], R0 ;  /* 0x0017d40001007387 */ /* 0x000fe80000100800 */
[----:B------:R-:W-:Y:S04]  /*48160*/  STL [R1+0x21f8], R29 ;  /* 0x0021f81d01007387 */ /* 0x000fe80000100800 */
[----:B------:R-:W-:Y:S04]  /*48170*/  STL [R1+0x2268], R7 ;  /* 0x0022680701007387 */ /* 0x000fe80000100800 */
[----:B0-----:R-:W2:Y:S04]  /*48180*/  LDL.LU R5, [R1+0x680] ;  /* 0x0006800001057983 */ /* 0x001ea80000300800 */
[----:B--2---:R0:W-:Y:S04]  /*48190*/  STL [R1+0x2274], R5 ;  /* 0x0022740501007387 */ /* 0x0041e80000100800 */
[----:B0-----:R-:W2:Y:S04]  /*481a0*/  LDL.LU R5, [R1+0x694] ;  /* 0x0006940001057983 */ /* 0x001ea80000300800 */
[----:B--2---:R0:W-:Y:S04]  /*481b0*/  STL [R1+0x2278], R5 ;  /* 0x0022780501007387 */ /* 0x0041e80000100800 */
[----:B0-----:R-:W2:Y:S01]  /*481c0*/  LDL.LU R5, [R1+0x6a8] ;  /* 0x0006a80001057983 */ /* 0x001ea20000300800 */
[----:B------:R-:W-:-:S03]  /*481d0*/  IMAD.SHL.U32 R6, R7, 0x2, RZ ;  /* 0x0000000207067824 */ /* 0x000fc600078e00ff */
        /* <DEDUP_REMOVED lines=65> */
[----:B------:R-:W3:Y:S04]  /*485f0*/  LDL.LU R7, [R1+0x214] ;  /* 0x0002140001077983 */ /* 0x000ee80000300800 */
[----:B------:R-:W-:Y:S04]  /*48600*/  STS.U16 [R6+UR5+0x7580], R8 ;  /* 0x0075800806007988 */ /* 0x000fe80008000405 */
[----:B------:R-:W-:Y:S04]  /*48610*/  STS.U16 [R6+UR5+0x7980], R9 ;  /* 0x0079800906007988 */ /* 0x000fe80008000405 */
[----:B---3--:R0:W-:Y:S04]  /*48620*/  STL [R1+0x226c], R7 ;  /* 0x00226c0701007387 */ /* 0x0081e80000100800 */
[----:B0-----:R-:W3:Y:S04]  /*48630*/  LDL.LU R7, [R1+0x228] ;  /* 0x0002280001077983 */ /* 0x001ee80000300800 */
        /* <DEDUP_REMOVED lines=29> */
[----:B---3--:R1:W-:Y:S04]  /*48810*/  STS.U16 [R6+UR5+0x8580], R7 ;  /* 0x0085800706007988 */ /* 0x0083e80008000405 */
[----:B0-----:R-:W2:Y:S04]  /*48820*/  LDL.LU R18, [R1+0xc] ;  /* 0x00000c0001127983 */ /* 0x001ea80000300800 */
[----:B-1----:R-:W3:Y:S04]  /*48830*/  LDL.LU R7, [R1+0x226c] ;  /* 0x00226c0001077983 */ /* 0x002ee80000300800 */
[----:B---3--:R0:W-:Y:S04]  /*48840*/  STS.U16 [R6+UR5+0x8980], R7 ;  /* 0x0089800706007988 */ /* 0x0081e80008000405 */
[----:B----4-:R1:W-:Y:S04]  /*48850*/  STS.U16 [R6+UR5+0x8d80], R8 ;  /* 0x008d800806007988 */ /* 0x0103e80008000405 */
[----:B------:R3:W-:Y:S04]  /*48860*/  STS.U16 [R6+UR5+0x9180], R9 ;  /* 0x0091800906007988 */ /* 0x0007e80008000405 */
        /* <DEDUP_REMOVED lines=22> */
[----:B0-----:R-:W4:Y:S04]  /*489d0*/  LDL.LU R7, [R1+0x2268] ;  /* 0x0022680001077983 */ /* 0x001f280000300800 */
[----:B------:R-:W-:Y:S04]  /*489e0*/  STS.U16 [R6+UR5+0xed80], R10 ;  /* 0x00ed800a06007988 */ /* 0x000fe80008000405 */
[----:B-1----:R-:W4:Y:S04]  /*489f0*/  LDL.LU R8, [R1+0x2264] ;  /* 0x0022640001087983 */ /* 0x002f280000300800 */
[----:B------:R-:W-:Y:S04]  /*48a00*/  STS.U16 [R6+UR5+0xf180], R16 ;  /* 0x00f1801006007988 */ /* 0x000fe80008000405 */
[----:B---3--:R-:W3:Y:S04]  /*48a10*/  LDL.LU R9, [R1+0x2260] ;  /* 0x0022600001097983 */ /* 0x008ee80000300800 */
[----:B--2---:R0:W-:Y:S04]  /*48a20*/  STS.U16 [R6+UR5+0xf580], R18 ;  /* 0x00f5801206007988 */ /* 0x0041e80008000405 */
[----:B0-----:R-:W2:Y:S04]  /*48a30*/  LDL.LU R18, [R1+0x6b8] ;  /* 0x0006b80001127983 */ /* 0x001ea80000300800 */
[----:B------:R-:W4:Y:S04]  /*48a40*/  LDL.LU R5, [R1+0x668] ;  /* 0x0006680001057983 */ /* 0x000f280000300800 */
[----:B----4-:R0:W-:Y:S04]  /*48a50*/  STL [R1+0x225c], R5 ;  /* 0x00225c0501007387 */ /* 0x0101e80000100800 */
        /* <DEDUP_REMOVED lines=21> */
[----:B------:R-:W4:Y:S04]  /*48bb0*/  LDL.LU R11, [R1+0x2d8] ;  /* 0x0002d800010b7983 */ /* 0x000f280000300800 */
[----:B---3--:R0:W-:Y:S01]  /*48bc0*/  STS.U16 [R6+UR5+0xf980], R9 ;  /* 0x00f9800906007988 */ /* 0x0081e20008000405 */
[----:B------:R-:W-:-:S03]  /*48bd0*/  LOP3.LUT R0, R0, 0x40, RZ, 0x3c, !PT ;  /* 0x0000004000007812 */ /* 0x000fc600078e3cff */
[----:B------:R1:W-:Y:S04]  /*48be0*/  STS.U16 [R6+UR5+0xfd80], R8 ;  /* 0x00fd800806007988 */ /* 0x0003e80008000405 */
[----:B0-----:R-:W3:Y:S04]  /*48bf0*/  LDL.LU R9, [R1+0x67c] ;  /* 0x00067c0001097983 */ /* 0x001ee80000300800 */
[----:B-1----:R-:W3:Y:S04]  /*48c00*/  LDL.LU R8, [R1+0x690] ;  /* 0x0006900001087983 */ /* 0x002ee80000300800 */
[----:B------:R-:W3:Y:S04]  /*48c10*/  LDL.LU R10, [R1+0x2c4] ;  /* 0x0002c400010a7983 */ /* 0x000ee80000300800 */
[----:B------:R-:W3:Y:S04]  /*48c20*/  LDL.LU R16, [R1+0x2b0] ;  /* 0x0002b00001107983 */ /* 0x000ee80000300800 */
[----:B------:R-:W3:Y:S04]  /*48c30*/  LDL.LU R6, [R1+0x29c] ;  /* 0x00029c0001067983 */ /* 0x000ee80000300800 */
[----:B--2---:R0:W-:Y:S04]  /*48c40*/  STS.U16 [R0+UR5+0x200], R18 ;  /* 0x0002001200007988 */ /* 0x0041e80008000405 */
[----:B------:R-:W2:Y:S04]  /*48c50*/  LDL.LU R7, [R1+0x288] ;  /* 0x0002880001077983 */ /* 0x000ea80000300800 */
[----:B0-----:R-:W2:Y:S04]  /*48c60*/  LDL.LU R18, [R1+0x274] ;  /* 0x0002740001127983 */ /* 0x001ea80000300800 */
[----:B----4-:R0:W-:Y:S04]  /*48c70*/  STS.U16 [R0+UR5+0x600], R5 ;  /* 0x0006000500007988 */ /* 0x0101e80008000405 */
[----:B0-----:R-:W4:Y:S04]  /*48c80*/  LDL.LU R5, [R1+0x225c] ;  /* 0x00225c0001057983 */ /* 0x001f280000300800 */
[----:B---3--:R-:W-:Y:S04]  /*48c90*/  STS.U16 [R0+UR5+0xa00], R8 ;  /* 0x000a000800007988 */ /* 0x008fe80008000405 */
[----:B------:R-:W-:Y:S04]  /*48ca0*/  STS.U16 [R0+UR5+0xe00], R9 ;  /* 0x000e000900007988 */ /* 0x000fe80008000405 */
        /* <DEDUP_REMOVED lines=21> */
[----:B------:R1:W-:Y:S04]  /*48e00*/  STS.U16 [R0+UR5+0x6600], R10 ;  /* 0x0066000a00007988 */ /* 0x0003e80008000405 */
[----:B------:R-:W-:Y:S04]  /*48e10*/  STS.U16 [R0+UR5+0x6a00], R16 ;  /* 0x006a001000007988 */ /* 0x000fe80008000405 */
[----:B------:R3:W-:Y:S04]  /*48e20*/  STS.U16 [R0+UR5+0x6e00], R6 ;  /* 0x006e000600007988 */ /* 0x0007e80008000405 */
[----:B0-----:R-:W4:Y:S04]  /*48e30*/  LDL.LU R11, [R1+0x260] ;  /* 0x00026000010b7983 */ /* 0x001f280000300800 */
[----:B-1----:R-:W4:Y:S04]  /*48e40*/  LDL.LU R10, [R1+0x24c] ;  /* 0x00024c00010a7983 */ /* 0x002f280000300800 */
[----:B---3--:R-:W3:Y:S04]  /*48e50*/  LDL.LU R6, [R1+0x224] ;  /* 0x0002240001067983 */ /* 0x008ee80000300800 */
[----:B--2---:R-:W-:Y:S04]  /*48e60*/  STS.U16 [R0+UR5+0x7200], R7 ;  /* 0x0072000700007988 */ /* 0x004fe80008000405 */
[----:B------:R-:W-:Y:S04]  /*48e70*/  STS.U16 [R0+UR5+0x7600], R18 ;  /* 0x0076001200007988 */ /* 0x000fe80008000405 */
[----:B---3--:R0:W-:Y:S04]  /*48e80*/  STL [R1+0x2258], R6 ;  /* 0x0022580601007387 */ /* 0x0081e80000100800 */
[----:B0-----:R-:W2:Y:S04]  /*48e90*/  LDL.LU R6, [R1+0x238] ;  /* 0x0002380001067983 */ /* 0x001ea80000300800 */
        /* <DEDUP_REMOVED lines=24> */
[----:B----4-:R0:W-:Y:S04]  /*49020*/  STS.U16 [R0+UR5+0x7a00], R11 ;  /* 0x007a000b00007988 */ /* 0x0101e80008000405 */
[----:B------:R-:W4:Y:S04]  /*49030*/  LDL.LU R2, [R1+0x4c] ;  /* 0x00004c0001027983 */ /* 0x000f280000300800 */
[----:B------:R1:W-:Y:S04]  /*49040*/  STS.U16 [R0+UR5+0x7e00], R10 ;  /* 0x007e000a00007988 */ /* 0x0003e80008000405 */
[----:B0-----:R-:W4:Y:S04]  /*49050*/  LDL.LU R11, [R1+0x40] ;  /* 0x00004000010b7983 */ /* 0x001f280000300800 */
[----:B-1----:R-:W4:Y:S04]  /*49060*/  LDL.LU R10, [R1+0x18] ;  /* 0x00001800010a7983 */ /* 0x002f280000300800 */
[----:B--2---:R0:W-:Y:S04]  /*49070*/  STS.U16 [R0+UR5+0x8200], R6 ;  /* 0x0082000600007988 */ /* 0x0041e80008000405 */
[----:B0-----:R-:W2:Y:S04]  /*49080*/  LDL.LU R6, [R1+0x2258] ;  /* 0x0022580001067983 */ /* 0x001ea80000300800 */
[----:B--2---:R0:W-:Y:S04]  /*49090*/  STS.U16 [R0+UR5+0x8600], R6 ;  /* 0x0086000600007988 */ /* 0x0041e80008000405 */
[----:B---3--:R1:W-:Y:S04]  /*490a0*/  STS.U16 [R0+UR5+0x8a00], R7 ;  /* 0x008a000700007988 */ /* 0x0083e80008000405 */
[----:B------:R2:W-:Y:S04]  /*490b0*/  STS.U16 [R0+UR5+0x8e00], R18 ;  /* 0x008e001200007988 */ /* 0x0005e80008000405 */
[----:B------:R3:W-:Y:S04]  /*490c0*/  STS.U16 [R0+UR5+0x9200], R8 ;  /* 0x0092000800007988 */ /* 0x0007e80008000405 */
[----:B0-----:R-:W4:Y:S04]  /*490d0*/  LDL.LU R6, [R1+0x2254] ;  /* 0x0022540001067983 */ /* 0x001f280000300800 */
[----:B-1----:R-:W4:Y:S04]  /*490e0*/  LDL.LU R7, [R1+0x2250] ;  /* 0x0022500001077983 */ /* 0x002f280000300800 */
[----:B--2---:R-:W2:Y:S04]  /*490f0*/  LDL.LU R18, [R1+0x224c] ;  /* 0x00224c0001127983 */ /* 0x004ea80000300800 */
[----:B---3--:R-:W3:Y:S04]  /*49100*/  LDL.LU R8, [R1+0x650] ;  /* 0x0006500001087983 */ /* 0x008ee80000300800 */
        /* <DEDUP_REMOVED lines=18> */
[----:B---3--:R0:W-:Y:S04]  /*49230*/  STL [R1+0x2244], R8 ;  /* 0x0022440801007387 */ /* 0x0081e80000100800 */
[----:B0-----:R-:W3:Y:S01]  /*49240*/  LDL.LU R8, [R1+0x6b4] ;  /* 0x0006b40001087983 */ /* 0x001ee20000300800 */
[----:B------:R-:W0:Y:S03]  /*49250*/  S2R R16, SR_TID.X ;  /* 0x0000000000107919 */ /* 0x000e260000002100 */
[----:B------:R-:W-:Y:S04]  /*49260*/  STS.U16 [R0+UR5+0xde00], R24 ;  /* 0x00de001800007988 */ /* 0x000fe80008000405 */
[----:B------:R-:W-:Y:S04]  /*49270*/  STS.U16 [R0+UR5+0xe200], R26 ;  /* 0x00e2001a00007988 */ /* 0x000fe80008000405 */
[----:B------:R-:W-:Y:S04]  /*49280*/  STS.U16 [R0+UR5+0xe600], R28 ;  /* 0x00e6001c00007988 */ /* 0x000fe80008000405 */
[----:B----4-:R-:W-:Y:S04]  /*49290*/  STS.U16 [R0+UR5+0xea00], R2 ;  /* 0x00ea000200007988 */ /* 0x010fe80008000405 */
[----:B------:R-:W-:Y:S04]  /*492a0*/  STS.U16 [R0+UR5+0xee00], R11 ;  /* 0x00ee000b00007988 */ /* 0x000fe80008000405 */
[----:B------:R1:W-:Y:S01]  /*492b0*/  STS.U16 [R0+UR5+0xf200], R10 ;  /* 0x00f2000a00007988 */ /* 0x0003e20008000405 */
[----:B0-----:R-:W-:-:S05]  /*492c0*/  LOP3.LUT R12, R16, 0x3f, RZ, 0xc0, !PT ;  /* 0x0000003f100c7812 */ /* 0x001fca00078ec0ff */
[----:B-1----:R-:W-:Y:S01]  /*492d0*/  IMAD.SHL.U32 R10, R12, 0x2, RZ ;  /* 0x000000020c0a7824 */ /* 0x002fe200078e00ff */
[----:B---3--:R0:W-:Y:S04]  /*492e0*/  STL [R1+0x2248], R8 ;  /* 0x0022480801007387 */ /* 0x0081e80000100800 */
        /* <DEDUP_REMOVED lines=10> */
[----:B0-----:R-:W-:-:S03]  /*49390*/  LOP3.LUT R8, R16, 0x3f, RZ, 0xc0, !PT ;  /* 0x0000003f10087812 */ /* 0x001fc600078ec0ff */
        /* <DEDUP_REMOVED lines=15> */
[----:B------:R0:W-:Y:S04]  /*49490*/  STL [R1+0x2238], R12 ;  /* 0x0022380c01007387 */ /* 0x0001e80000100800 */
[----:B--2---:R1:W-:Y:S04]  /*494a0*/  STS.U16 [R8+UR5+0xf600], R18 ;  /* 0x00f6001208007988 */ /* 0x0043e80008000405 */
[----:B------:R2:W-:Y:S04]  /*494b0*/  STS.U16 [R8+UR5+0xfa00], R7 ;  /* 0x00fa000708007988 */ /* 0x0005e80008000405 */
[----:B------:R2:W-:Y:S04]  /*494c0*/  STS.U16 [R8+UR5+0xfe00], R6 ;  /* 0x00fe000608007988 */ /* 0x0005e80008000405 */
[----:B0-----:R-:W3:Y:S04]  /*494d0*/  LDL.LU R12, [R1+0x664] ;  /* 0x00066400010c7983 */ /* 0x001ee80000300800 */
[----:B-1----:R-:W4:Y:S04]  /*494e0*/  LDL.LU R18, [R1+0x678] ;  /* 0x0006780001127983 */ /* 0x002f280000300800 */
[----:B--2---:R-:W2:Y:S04]  /*494f0*/  LDL.LU R7, [R1+0x68c] ;  /* 0x00068c0001077983 */ /* 0x004ea80000300800 */
[----:B------:R-:W3:Y:S01]  /*49500*/  LDL.LU R8, [R1+0x2248] ;  /* 0x0022480001087983 */ /* 0x000ee20000300800 */
[----:B------:R-:W-:-:S03]  /*49510*/  LOP3.LUT R10, R10, 0x50, RZ, 0x3c, !PT ;  /* 0x000000500a0a7812 */ /* 0x000fc600078e3cff */
[----:B------:R-:W4:Y:S04]  /*49520*/  LDL.LU R6, [R1+0x6a0] ;  /* 0x0006a00001067983 */ /* 0x000f280000300800 */
[----:B---3--:R0:W-:Y:S04]  /*49530*/  STS.U16 [R10+UR5+0x280], R8 ;  /* 0x000280080a007988 */ /* 0x0081e80008000405 */
[----:B0-----:R-:W3:Y:S04]  /*49540*/  LDL.LU R8, [R1+0x2244] ;  /* 0x0022440001087983 */ /* 0x001ee80000300800 */
[----:B----4-:R-:W-:Y:S04]  /*49550*/  STS.U16 [R10+UR5+0x680], R6 ;  /* 0x000680060a007988 */ /* 0x010fe80008000405 */
[----:B--2---:R-:W-:Y:S04]  /*49560*/  STS.U16 [R10+UR5+0xa80], R7 ;  /* 0x000a80070a007988 */ /* 0x004fe80008000405 */
[----:B------:R-:W-:Y:S04]  /*49570*/  STS.U16 [R10+UR5+0xe80], R18 ;  /* 0x000e80120a007988 */ /* 0x000fe80008000405 */
[----:B------:R-:W-:Y:S04]  /*49580*/  STS.U16 [R10+UR5+0x1280], R12 ;  /* 0x0012800c0a007988 */ /* 0x000fe80008000405 */
[----:B---3--:R-:W-:Y:S04]  /*49590*/  STS.U16 [R10+UR5+0x1680], R8 ;  /* 0x001680080a007988 */ /* 0x008fe80008000405 */
        /* <DEDUP_REMOVED lines=21> */
[----:B------:R-:W3:Y:S04]  /*496f0*/  LDL.LU R12, [R1+0x234] ;  /* 0x00023400010c7983 */ /* 0x000ee80000300800 */
[----:B---3--:R0:W-:Y:S04]  /*49700*/  STL [R1+0x223c], R12 ;  /* 0x00223c0c01007387 */ /* 0x0081e80000100800 */
[----:B0-----:R-:W3:Y:S04]  /*49710*/  LDL.LU R12, [R1+0x248] ;  /* 0x00024800010c7983 */ /* 0x001ee80000300800 */
[----:B------:R-:W-:Y:S04]  /*49720*/  STS.U16 [R10+UR5+0x6a80], R28 ;  /* 0x006a801c0a007988 */ /* 0x000fe80008000405 */
        /* <DEDUP_REMOVED lines=30> */
[----:B------:R-:W2:Y:S04]  /*49910*/  LDL.LU R28, [R1+0x20] ;  /* 0x00002000011c7983 */ /* 0x000ea80000300800 */
[----:B0-----:R-:W2:Y:S04]  /*49920*/  LDL.LU R2, [R1+0x1c] ;  /* 0x00001c0001027983 */ /* 0x001ea80000300800 */
[----:B---3--:R0:W-:Y:S04]  /*49930*/  STS.U16 [R10+UR5+0x7a80], R12 ;  /* 0x007a800c0a007988 */ /* 0x0081e80008000405 */
[----:B0-----:R-:W3:Y:S04]  /*49940*/  LDL.LU R12, [R1+0x2240] ;  /* 0x00224000010c7983 */ /* 0x001ee80000300800 */
[----:B---3--:R0:W-:Y:S04]  /*49950*/  STS.U16 [R10+UR5+0x7e80], R12 ;  /* 0x007e800c0a007988 */ /* 0x0081e80008000405 */
[----:B0-----:R-:W3:Y:S04]  /*49960*/  LDL.LU R12, [R1+0x223c] ;  /* 0x00223c00010c7983 */ /* 0x001ee80000300800 */
[----:B---3--:R0:W-:Y:S04]  /*49970*/  STS.U16 [R10+UR5+0x8280], R12 ;  /* 0x0082800c0a007988 */ /* 0x0081e80008000405 */
[----:B----4-:R1:W-:Y:S04]  /*49980*/  STS.U16 [R10+UR5+0x8680], R11 ;  /* 0x0086800b0a007988 */ /* 0x0103e80008000405 */
        /* <DEDUP_REMOVED lines=19> */
[----:B0-----:R-:W3:Y:S04]  /*49ac0*/  LDL.LU R12, [R1+0x2238] ;  /* 0x00223800010c7983 */ /* 0x001ee80000300800 */
[----:B------:R-:W-:Y:S04]  /*49ad0*/  STS.U16 [R10+UR5+0xd680], R20 ;  /* 0x00d680140a007988 */ /* 0x000fe80008000405 */
[----:B-1----:R-:W4:Y:S04]  /*49ae0*/  LDL.LU R11, [R1+0x2234] ;  /* 0x00223400010b7983 */ /* 0x002f280000300800 */
[----:B------:R0:W-:Y:S04]  /*49af0*/  STS.U16 [R10+UR5+0xda80], R16 ;  /* 0x00da80100a007988 */ /* 0x0001e80008000405 */
        /* <DEDUP_REMOVED lines=24> */
[----:B--2---:R2:W-:Y:S04]  /*49c80*/  STS.U16 [R10+UR5+0xea80], R28 ;  /* 0x00ea801c0a007988 */ /* 0x0045e80008000405 */
[----:B------:R2:W-:Y:S04]  /*49c90*/  STS.U16 [R10+UR5+0xee80], R2 ;  /* 0x00ee80020a007988 */ /* 0x0005e80008000405 */
[----:B0-----:R-:W4:Y:S04]  /*49ca0*/  LDL.LU R22, [R1+0x330] ;  /* 0x0003300001167983 */ /* 0x001f280000300800 */
[----:B-1----:R-:W4:Y:S04]  /*49cb0*/  LDL.LU R24, [R1+0x30c] ;  /* 0x00030c0001187983 */ /* 0x002f280000300800 */
[----:B------:R-:W4:Y:S04]  /*49cc0*/  LDL.LU R26, [R1+0x2f8] ;  /* 0x0002f800011a7983 */ /* 0x000f280000300800 */
[----:B--2---:R-:W2:Y:S04]  /*49cd0*/  LDL.LU R28, [R1+0x2e4] ;  /* 0x0002e400011c7983 */ /* 0x004ea80000300800 */
[----:B------:R-:W2:Y:S04]  /*49ce0*/  LDL.LU R2, [R1+0x2d0] ;  /* 0x0002d00001027983 */ /* 0x000ea80000300800 */
[----:B---3--:R0:W-:Y:S04]  /*49cf0*/  STS.U16 [R10+UR5+0xf280], R16 ;  /* 0x00f280100a007988 */ /* 0x0081e80008000405 */
[----:B0-----:R-:W3:Y:S01]  /*49d00*/  LDL.LU R16, [R1+0x2230] ;  /* 0x0022300001107983 */ /* 0x001ee20000300800 */
[----:B------:R-:W-:-:S03]  /*49d10*/  IMAD.SHL.U32 R12, R12, 0x2, RZ ;  /* 0x000000020c0c7824 */ /* 0x000fc600078e00ff */
[----:B---3--:R0:W-:Y:S04]  /*49d20*/  STS.U16 [R10+UR5+0xf680], R16 ;  /* 0x00f680100a007988 */ /* 0x0081e80008000405 */
[----:B0-----:R-:W3:Y:S01]  /*49d30*/  LDL.LU R10, [R1+0x222c] ;  /* 0x00222c00010a7983 */ /* 0x001ee20000300800 */
[----:B------:R-:W0:Y:S01]  /*49d40*/  S2R R16, SR_TID.X ;  /* 0x0000000000107919 */ /* 0x000e220000002100 */
[----:B------:R-:W-:Y:S02]  /*49d50*/  LOP3.LUT R12, R12, 0x60, RZ, 0x3c, !PT ;  /* 0x000000600c0c7812 */ /* 0x000fe400078e3cff */
[----:B0-----:R-:W-:-:S05]  /*49d60*/  LOP3.LUT R16, R16, 0x3f, RZ, 0xc0, !PT ;  /* 0x0000003f10107812 */ /* 0x001fca00078ec0ff */
[----:B------:R-:W-:-:S05]  /*49d70*/  IMAD.SHL.U32 R16, R16, 0x2, RZ ;  /* 0x0000000210107824 */ /* 0x000fca00078e00ff */
[----:B------:R-:W-:-:S05]  /*49d80*/  LOP3.LUT R16, R16, 0x50, RZ, 0x3c, !PT ;  /* 0x0000005010107812 */ /* 0x000fca00078e3cff */
        /* <DEDUP_REMOVED lines=20> */
[----:B0-----:R-:W3:Y:S04]  /*49ed0*/  LDL.LU R17, [R1+0x280] ;  /* 0x0002800001117983 */ /* 0x001ee80000300800 */
[----:B---3--:R0:W-:Y:S04]  /*49ee0*/  STL [R1+0x2220], R17 ;  /* 0x0022201101007387 */ /* 0x0081e80000100800 */
[----:B0-----:R-:W3:Y:S04]  /*49ef0*/  LDL.LU R17, [R1+0x294] ;  /* 0x0002940001117983 */ /* 0x001ee80000300800 */
[----:B---3--:R0:W-:Y:S04]  /*49f00*/  STL [R1+0x2224], R17 ;  /* 0x0022241101007387 */ /* 0x0081e80000100800 */
[----:B0-----:R-:W3:Y:S04]  /*49f10*/  LDL.LU R17, [R1+0x2a8] ;  /* 0x0002a80001117983 */ /* 0x001ee80000300800 */
[----:B------:R-:W-:Y:S04]  /*49f20*/  STS.U16 [R12+UR5+0x4b00], R13 ;  /* 0x004b000d0c007988 */ /* 0x000fe80008000405 */
[----:B------:R-:W-:Y:S04]  /*49f30*/  STS.U16 [R12+UR5+0x4f00], R20 ;  /* 0x004f00140c007988 */ /* 0x000fe80008000405 */
[----:B------:R-:W-:Y:S04]  /*49f40*/  STS.U16 [R12+UR5+0x5300], R22 ;  /* 0x005300160c007988 */ /* 0x000fe80008000405 */
[----:B------:R-:W-:Y:S04]  /*49f50*/  STS.U16 [R12+UR5+0x5700], R24 ;  /* 0x005700180c007988 */ /* 0x000fe80008000405 */
[----:B------:R-:W-:Y:S04]  /*49f60*/  STS.U16 [R12+UR5+0x5b00], R26 ;  /* 0x005b001a0c007988 */ /* 0x000fe80008000405 */
[----:B--2---:R-:W-:Y:S04]  /*49f70*/  STS.U16 [R12+UR5+0x5f00], R28 ;  /* 0x005f001c0c007988 */ /* 0x004fe80008000405 */
[----:B------:R-:W-:Y:S04]  /*49f80*/  STS.U16 [R12+UR5+0x6300], R2 ;  /* 0x006300020c007988 */ /* 0x000fe80008000405 */
[----:B---3--:R0:W-:Y:S04]  /*49f90*/  STL [R1+0x2228], R17 ;  /* 0x0022281101007387 */ /* 0x0081e80000100800 */
        /* <DEDUP_REMOVED lines=47> */
[----:B0-----:R-:W3:Y:S04]  /*4a290*/  LDL.LU R2, [R1+0x2204] ;  /* 0x0022040001027983 */ /* 0x001ee80000300800 */
        /* <DEDUP_REMOVED lines=21> */
[----:B---3--:R0:W-:Y:S04]  /*4a3f0*/  STS.U16 [R12+UR5+0xe300], R2 ;  /* 0x00e300020c007988 */ /* 0x0081e80008000405 */
[----:B0-----:R-:W3:Y:S04]  /*4a400*/  LDL.LU R2, [R1+0x670] ;  /* 0x0006700001027983 */ /* 0x001ee80000300800 */
        /* <DEDUP_REMOVED lines=20> */
[----:B--2---:R0:W-:Y:S04]  /*4a550*/  STS.U16 [R12+UR5+0xe700], R26 ;  /* 0x00e7001a0c007988 */ /* 0x0041e80008000405 */
[----:B----4-:R1:W-:Y:S04]  /*4a560*/  STS.U16 [R12+UR5+0xeb00], R24 ;  /* 0x00eb00180c007988 */ /* 0x0103e80008000405 */
[----:B------:R2:W-:Y:S04]  /*4a570*/  STS.U16 [R12+UR5+0xef00], R22 ;  /* 0x00ef00160c007988 */ /* 0x0005e80008000405 */
[----:B------:R4:W-:Y:S04]  /*4a580*/  STS.U16 [R12+UR5+0xf300], R20 ;  /* 0x00f300140c007988 */ /* 0x0009e80008000405 */
[----:B0-----:R-:W3:Y:S04]  /*4a590*/  LDL.LU R26, [R1+0x684] ;  /* 0x00068400011a7983 */ /* 0x001ee80000300800 */
[----:B-1----:R-:W3:Y:S04]  /*4a5a0*/  LDL.LU R24, [R1+0x698] ;  /* 0x0006980001187983 */ /* 0x002ee80000300800 */
[----:B--2---:R-:W2:Y:S04]  /*4a5b0*/  LDL.LU R22, [R1+0x6ac] ;  /* 0x0006ac0001167983 */ /* 0x004ea80000300800 */
[----:B----4-:R-:W4:Y:S01]  /*4a5c0*/  LDL.LU R12, [R1+0x2200] ;  /* 0x00220000010c7983 */ /* 0x010f220000300800 */
[----:B------:R-:W0:Y:S02]  /*4a5d0*/  S2R R0, SR_TID.X ;  /* 0x0000000000007919 */ /* 0x000e240000002100 */
[----:B0-----:R-:W-:-:S05]  /*4a5e0*/  LOP3.LUT R0, R0, 0x3f, RZ, 0xc0, !PT ;  /* 0x0000003f00007812 */ /* 0x001fca00078ec0ff */
[C---:B------:R-:W-:Y:S02]  /*4a5f0*/  IMAD.SHL.U32 R20, R0.reuse, 0x2, RZ ;  /* 0x0000000200147824 */ /* 0x040fe400078e00ff */
[----:B------:R-:W-:-:S03]  /*4a600*/  IMAD.SHL.U32 R0, R0, 0x2, RZ ;  /* 0x0000000200007824 */ /* 0x000fc600078e00ff */
[----:B------:R-:W-:Y:S02]  /*4a610*/  LOP3.LUT R20, R20, 0x60, RZ, 0x3c, !PT ;  /* 0x0000006014147812 */ /* 0x000fe400078e3cff */
[----:B------:R-:W-:-:S03]  /*4a620*/  LOP3.LUT R0, R0, 0x70, RZ, 0x3c, !PT ;  /* 0x0000007000007812 */ /* 0x000fc600078e3cff */
[----:B----4-:R-:W-:Y:S04]  /*4a630*/  STS.U16 [R20+UR5+0xf700], R12 ;  /* 0x00f7000c14007988 */ /* 0x010fe80008000405 */
[----:B------:R-:W-:Y:S04]  /*4a640*/  STS.U16 [R20+UR5+0xfb00], R13 ;  /* 0x00fb000d14007988 */ /* 0x000fe80008000405 */
[----:B------:R-:W-:Y:S04]  /*4a650*/  STS.U16 [R20+UR5+0xff00], R17 ;  /* 0x00ff001114007988 */ /* 0x000fe80008000405 */
[----:B--2---:R-:W-:Y:S04]  /*4a660*/  STS.U16 [R0+UR5+0x380], R22 ;  /* 0x0003801600007988 */ /* 0x004fe80008000405 */
[----:B---3--:R-:W-:Y:S04]  /*4a670*/  STS.U16 [R0+UR5+0x780], R24 ;  /* 0x0007801800007988 */ /* 0x008fe80008000405 */
[----:B------:R-:W-:Y:S04]  /*4a680*/  STS.U16 [R0+UR5+0xb80], R26 ;  /* 0x000b801a00007988 */ /* 0x000fe80008000405 */
        /* <DEDUP_REMOVED lines=13> */
[----:B0-----:R-:W2:Y:S04]  /*4a760*/  LDL.LU R2, [R1+0x2cc] ;  /* 0x0002cc0001027983 */ /* 0x001ea80000300800 */
[----:B------:R0:W-:Y:S04]  /*4a770*/  STS.U16 [R0+UR5+0x4380], R15 ;  /* 0x0043800f00007988 */ /* 0x0001e80008000405 */
[----:B0-----:R-:W3:Y:S04]  /*4a780*/  LDL.LU R15, [R1+0x2b8] ;  /* 0x0002b800010f7983 */ /* 0x001ee80000300800 */
[----:B------:R-:W4:Y:S04]  /*4a790*/  LDL.LU R29, [R1+0x290] ;  /* 0x00029000011d7983 */ /* 0x000f280000300800 */
[----:B------:R-:W-:Y:S04]  /*4a7a0*/  STS.U16 [R0+UR5+0x4780], R3 ;  /* 0x0047800300007988 */ /* 0x000fe80008000405 */
[----:B------:R-:W-:Y:S04]  /*4a7b0*/  STS.U16 [R0+UR5+0x4b80], R27 ;  /* 0x004b801b00007988 */ /* 0x000fe80008000405 */
[----:B------:R-:W-:Y:S04]  /*4a7c0*/  STS.U16 [R0+UR5+0x4f80], R25 ;  /* 0x004f801900007988 */ /* 0x000fe80008000405 */
[----:B------:R-:W-:Y:S04]  /*4a7d0*/  STS.U16 [R0+UR5+0x5380], R23 ;  /* 0x0053801700007988 */ /* 0x000fe80008000405 */
[----:B------:R-:W-:Y:S04]  /*4a7e0*/  STS.U16 [R0+UR5+0x5780], R21 ;  /* 0x0057801500007988 */ /* 0x000fe80008000405 */
[----:B------:R-:W-:Y:S04]  /*4a7f0*/  STS.U16 [R0+UR5+0x5b80], R19 ;  /* 0x005b801300007988 */ /* 0x000fe80008000405 */
[----:B------:R-:W-:Y:S04]  /*4a800*/  STS.U16 [R0+UR5+0x5f80], R28 ;  /* 0x005f801c00007988 */ /* 0x000fe80008000405 */
        /* <DEDUP_REMOVED lines=28> */
[----:B---3--:R0:W-:Y:S04]  /*4a9d0*/  STS.U16 [R0+UR5+0x6780], R15 ;  /* 0x0067800f00007988 */ /* 0x0081e80008000405 */
[----:B------:R-:W3:Y:S04]  /*4a9e0*/  LDL.LU R14, [R1+0x88] ;  /* 0x00008800010e7983 */ /* 0x000ee80000300800 */
[----:B0-----:R-:W3:Y:S04]  /*4a9f0*/  LDL.LU R15, [R1+0x30] ;  /* 0x00003000010f7983 */ /* 0x001ee80000300800 */
[----:B----4-:R0:W-:Y:S04]  /*4aa00*/  STS.U16 [R0+UR5+0x6b80], R29 ;  /* 0x006b801d00007988 */ /* 0x0101e80008000405 */
[----:B0-----:R-:W4:Y:S04]  /*4aa10*/  LDL.LU R29, [R1+0x21fc] ;  /* 0x0021fc00011d7983 */ /* 0x001f280000300800 */
[----:B----4-:R0:W-:Y:S04]  /*4aa20*/  STS.U16 [R0+UR5+0x6f80], R29 ;  /* 0x006f801d00007988 */ /* 0x0101e80008000405 */
[----:B------:R1:W-:Y:S04]  /*4aa30*/  STS.U16 [R0+UR5+0x7380], R27 ;  /* 0x0073801b00007988 */ /* 0x0003e80008000405 */
[----:B------:R4:W-:Y:S04]  /*4aa40*/  STS.U16 [R0+UR5+0x7780], R25 ;  /* 0x0077801900007988 */ /* 0x0009e80008000405 */
[----:B------:R2:W-:Y:S04]  /*4aa50*/  STS.U16 [R0+UR5+0x7b80], R23 ;  /* 0x007b801700007988 */ /* 0x0005e80008000405 */
[----:B------:R3:W-:Y:S04]  /*4aa60*/  STS.U16 [R0+UR5+0x7f80], R21 ;  /* 0x007f801500007988 */ /* 0x0007e80008000405 */
[----:B------:R3:W-:Y:S04]  /*4aa70*/  STS.U16 [R0+UR5+0x8380], R19 ;  /* 0x0083801300007988 */ /* 0x0007e80008000405 */
[----:B0-----:R-:W3:Y:S04]  /*4aa80*/  LDL.LU R29, [R1+0x21f8] ;  /* 0x0021f800011d7983 */ /* 0x001ee80000300800 */
[----:B-1----:R-:W3:Y:S04]  /*4aa90*/  LDL.LU R27, [R1+0x21f4] ;  /* 0x0021f400011b7983 */ /* 0x002ee80000300800 */
[----:B----4-:R-:W4:Y:S04]  /*4aaa0*/  LDL.LU R25, [R1+0x21f0] ;  /* 0x0021f00001197983 */ /* 0x010f280000300800 */
[----:B--2---:R-:W2:Y:S04]  /*4aab0*/  LDL.LU R23, [R1+0x21ec] ;  /* 0x0021ec0001177983 */ /* 0x004ea80000300800 */
[----:B---3--:R-:W3:Y:S04]  /*4aac0*/  LDL.LU R21, [R1+0x21e8] ;  /* 0x0021e80001157983 */ /* 0x008ee80000300800 */
[----:B------:R-:W4:Y:S04]  /*4aad0*/  LDL.LU R19, [R1+0x21e4] ;  /* 0x0021e40001137983 */ /* 0x000f280000300800 */
[----:B------:R0:W-:Y:S04]  /*4aae0*/  STS.U16 [R0+UR5+0x8780], R3 ;  /* 0x0087800300007988 */ /* 0x0001e80008000405 */
[----:B------:R1:W-:Y:S04]  /*4aaf0*/  STS.U16 [R0+UR5+0x8b80], R28 ;  /* 0x008b801c00007988 */ /* 0x0003e80008000405 */
[----:B------:R1:W-:Y:S04]  /*4ab00*/  STS.U16 [R0+UR5+0x8f80], R2 ;  /* 0x008f800200007988 */ /* 0x0003e80008000405 */
[----:B0-----:R-:W2:Y:S04]  /*4ab10*/  LDL.LU R3, [R1+0x6c0] ;  /* 0x0006c00001037983 */ /* 0x001ea80000300800 */
[----:B-1----:R-:W3:Y:S04]  /*4ab20*/  LDL.LU R28, [R1+0x21e0] ;  /* 0x0021e000011c7983 */ /* 0x002ee80000300800 */
        /* <DEDUP_REMOVED lines=15> */
[----:B------:R-:W-:Y:S04]  /*4ac20*/  STS.U16 [R0+UR5+0xcb80], R8 ;  /* 0x00cb800800007988 */ /* 0x000fe80008000405 */
[----:B------:R-:W-:Y:S04]  /*4ac30*/  STS.U16 [R0+UR5+0xcf80], R9 ;  /* 0x00cf800900007988 */ /* 0x000fe80008000405 */
[----:B------:R-:W-:Y:S04]  /*4ac40*/  STS.U16 [R0+UR5+0xd380], R5 ;  /* 0x00d3800500007988 */ /* 0x000fe80008000405 */
[----:B------:R-:W-:Y:S04]  /*4ac50*/  STS.U16 [R0+UR5+0xd780], R14 ;  /* 0x00d7800e00007988 */ /* 0x000fe80008000405 */
[----:B------:R-:W-:Y:S04]  /*4ac60*/  STS.U16 [R0+UR5+0xdb80], R15 ;  /* 0x00db800f00007988 */ /* 0x000fe80008000405 */
[----:B0-----:R-:W2:Y:S04]  /*4ac70*/  LDL R4, [R1+0x6c4] ;  /* 0x0006c40001047983 */ /* 0x001ea80000100800 */
[----:B----4-:R0:W-:Y:S04]  /*4ac80*/  STS.U16 [R0+UR5+0xdf80], R2 ;  /* 0x00df800200007988 */ /* 0x0101e80008000405 */
[----:B0-----:R-:W4:Y:S04]  /*4ac90*/  LDL.LU R2, [R1+0x21d8] ;  /* 0x0021d80001027983 */ /* 0x001f280000300800 */
[----:B---3--:R-:W-:Y:S04]  /*4aca0*/  STS.U16 [R0+UR5+0xe380], R28 ;  /* 0x00e3801c00007988 */ /* 0x008fe80008000405 */
[----:B------:R-:W-:Y:S04]  /*4acb0*/  STS.U16 [R0+UR5+0xe780], R19 ;  /* 0x00e7801300007988 */ /* 0x000fe80008000405 */
[----:B------:R-:W-:Y:S04]  /*4acc0*/  STS.U16 [R0+UR5+0xeb80], R21 ;  /* 0x00eb801500007988 */ /* 0x000fe80008000405 */
[----:B--2---:R-:W-:Y:S04]  /*4acd0*/  STS.U16 [R0+UR5+0xef80], R23 ;  /* 0x00ef801700007988 */ /* 0x004fe80008000405 */
[----:B------:R-:W-:Y:S04]  /*4ace0*/  STS.U16 [R0+UR5+0xf380], R25 ;  /* 0x00f3801900007988 */ /* 0x000fe80008000405 */
[----:B------:R-:W-:Y:S04]  /*4acf0*/  STS.U16 [R0+UR5+0xf780], R27 ;  /* 0x00f7801b00007988 */ /* 0x000fe80008000405 */
[----:B------:R-:W-:Y:S04]  /*4ad00*/  STS.U16 [R0+UR5+0xfb80], R29 ;  /* 0x00fb801d00007988 */ /* 0x000fe80008000405 */
[----:B------:R-:W-:Y:S01]  /*4ad10*/  STS.U16 [R0+UR5+0xff80], R3 ;  /* 0x00ff800300007988 */ /* 0x000fe20008000405 */
[----:B------:R-:W-:Y:S06]  /*4ad20*/  BAR.SYNC.DEFER_BLOCKING 0x0 ;  /* 0x0000000000007b1d */ /* 0x000fec0000010000 */
[----:B------:R-:W0:Y:S04]  /*4ad30*/  LDSM.16.MT88.4 R8, [R4+0x10000] ;  /* 0x010000000408783b */ /* 0x000e280000004200 */
[----:B0-----:R-:W-:Y:S04]  /*4ad40*/  STL.64 [R1+0x21c0], R10 ;  /* 0x0021c00a01007387 */ /* 0x001fe80000100a00 */
[----:B------:R-:W-:Y:S04]  /*4ad50*/  STL.64 [R1+0x21b8], R8 ;  /* 0x0021b80801007387 */ /* 0x000fe80000100a00 */
[----:B----4-:R-:W0:Y:S04]  /*4ad60*/  LDSM.16.M88.4 R12, [R2+UR5] ;  /* 0x00000005020c783b */ /* 0x010e280008000200 */
[----:B------:R-:W-:Y:S04]  /*4ad70*/  LDSM.16.M88.4 R20, [R2+UR5+0x2000] ;  /* 0x002000050214783b */ /* 0x000fe80008000200 */
[----:B------:R-:W-:Y:S04]  /*4ad80*/  LDSM.16.M88.4 R16, [R2+UR5+0x2800] ;  /* 0x002800050210783b */ /* 0x000fe80008000200 */
[----:B------:R-:W-:Y:S01]  /*4ad90*/  LDSM.16.M88.4 R24, [R2+UR5+0xb800] ;  /* 0x00b800050218783b */ /* 0x000fe20008000200 */
[----:B0-----:R-:W-:-:S03]  /*4ada0*/  IMAD.MOV.U32 R6, RZ, RZ, R12 ;  /* 0x000000ffff067224 */ /* 0x001fc600078e000c */
[----:B------:R-:W-:Y:S01]  /*4adb0*/  STL.64 [R1+0x318], R14 ;  /* 0x0003180e01007387 */ /* 0x000fe20000100a00 */
[----:B------:R-:W-:-:S03]  /*4adc0*/  IMAD.MOV.U32 R5, RZ, RZ, R13 ;  /* 0x000000ffff057224 */ /* 0x000fc600078e000d */
[----:B------:R-:W0:Y:S02]  /*4add0*/  LDSM.16.M88.4 R12, [R2+UR5+0x800] ;  /* 0x00080005020c783b */ /* 0x000e240008000200 */
[----:B0-----:R-:W-:Y:S02]  /*4ade0*/  IMAD.MOV.U32 R10, RZ, RZ, R12 ;  /* 0x000000ffff0a7224 */ /* 0x001fe400078e000c */
[----:B------:R-:W-:Y:S01]  /*4adf0*/  STL.64 [R1+0x308], R14 ;  /* 0x0003080e01007387 */ /* 0x000fe20000100a00 */
[----:B------:R-:W-:-:S03]  /*4ae00*/  IMAD.MOV.U32 R7, RZ, RZ, R13 ;  /* 0x000000ffff077224 */ /* 0x000fc600078e000d */
[----:B------:R-:W0:Y:S04]  /*4ae10*/  LDSM.16.M88.4 R12, [R2+UR5+0x1000] ;  /* 0x00100005020c783b */ /* 0x000e280008000200 */
[----:B------:R-:W-:Y:S04]  /*4ae20*/  STL.64 [R1+0x21d0], R6 ;  /* 0x0021d00601007387 */ /* 0x000fe80000100a00 */
[----:B------:R0:W-:Y:S02]  /*4ae30*/  STL.64 [R1+0x21c8], R4 ;  /* 0x0021c80401007387 */ /* 0x0001e40000100a00 */
[----:B0-----:R-:W-:-:S02]  /*4ae40*/  IMAD.MOV.U32 R5, RZ, RZ, R13 ;  /* 0x000000ffff057224 */ /* 0x001fc400078e000d */
        /* <DEDUP_REMOVED lines=8> */
[----:B------:R-:W-:Y:S04]  /*4aed0*/  STL.64 [R1+0x2d8], R22 ;  /* 0x0002d81601007387 */ /* 0x000fe80000100a00 */
[----:B------:R-:W-:Y:S04]  /*4aee0*/  STL.64 [R1+0x2c0], R16 ;  /* 0x0002c01001007387 */ /* 0x000fe80000100a00 */
[----:B------:R-:W-:Y:S04]  /*4aef0*/  STL.64 [R1+0x2c8], R18 ;  /* 0x0002c81201007387 */ /* 0x000fe80000100a00 */
[----:B------:R-:W-:Y:S04]  /*4af00*/  LDSM.16.M88.4 R20, [R2+UR5+0x4000] ;  /* 0x004000050214783b */ /* 0x000fe80008000200 */
[----:B------:R-:W-:Y:S01]  /*4af10*/  LDSM.16.M88.4 R16, [R2+UR5+0x4800] ;  /* 0x004800050210783b */ /* 0x000fe20008000200 */
[----:B0-----:R-:W-:-:S03]  /*4af20*/  IMAD.MOV.U32 R7, RZ, RZ, R12 ;  /* 0x000000ffff077224 */ /* 0x001fc600078e000c */
[----:B------:R-:W-:Y:S01]  /*4af30*/  STL.64 [R1+0x2b8], R14 ;  /* 0x0002b80e01007387 */ /* 0x000fe20000100a00 */
[----:B------:R-:W-:-:S03]  /*4af40*/  IMAD.MOV.U32 R6, RZ, RZ, R13 ;  /* 0x000000ffff067224 */ /* 0x000fc600078e000d */
[----:B------:R-:W0:Y:S04]  /*4af50*/  LDSM.16.M88.4 R12, [R2+UR5+0x3800] ;  /* 0x00380005020c783b */ /* 0x000e280008000200 */
[----:B0-----:R-:W-:Y:S04]  /*4af60*/  STL.64 [R1+0x2a0], R12 ;  /* 0x0002a00c01007387 */ /* 0x001fe80000100a00 */
[----:B------:R-:W-:Y:S04]  /*4af70*/  STL.64 [R1+0x2a8], R14 ;  /* 0x0002a80e01007387 */ /* 0x000fe80000100a00 */
[----:B------:R-:W0:Y:S04]  /*4af80*/  LDSM.16.M88.4 R12, [R2+UR5+0x5000] ;  /* 0x00500005020c783b */ /* 0x000e280008000200 */
[----:B------:R-:W-:Y:S04]  /*4af90*/  STL.64 [R1+0x290], R20 ;  /* 0x0002901401007387 */ /* 0x000fe80000100a00 */
[----:B------:R-:W-:Y:S04]  /*4afa0*/  STL.64 [R1+0x298], R22 ;  /* 0x0002981601007387 */ /* 0x000fe80000100a00 */
[----:B------:R-:W1:Y:S04]  /*4afb0*/  LDSM.16.M88.4 R20, [R2+UR5+0x5800] ;  /* 0x005800050214783b */ /* 0x000e680008000200 */
[----:B------:R-:W-:Y:S04]  /*4afc0*/  STL.64 [R1+0x280], R16 ;  /* 0x0002801001007387 */ /* 0x000fe80000100a00 */
[----:B------:R-:W-:Y:S04]  /*4afd0*/  STL.64 [R1+0x288], R18 ;  /* 0x0002881201007387 */ /* 0x000fe80000100a00 */
[----:B------:R-:W2:Y:S01]  /*4afe0*/  LDSM.16.M88.4 R16, [R2+UR5+0x6000] ;  /* 0x006000050210783b */ /* 0x000ea20008000200 */
[----:B0-----:R-:W-:-:S03]  /*4aff0*/  IMAD.MOV.U32 R3, RZ, RZ, R13 ;  /* 0x000000ffff037224 */ /* 0x001fc600078e000d */
[----:B------:R-:W-:Y:S01]  /*4b000*/  STL.64 [R1+0x278], R14 ;  /* 0x0002780e01007387 */ /* 0x000fe20000100a00 */
[----:B------:R-:W-:-:S03]  /*4b010*/  IMAD.MOV.U32 R0, RZ, RZ, R12 ;  /* 0x000000ffff007224 */ /* 0x000fc600078e000c */
[----:B------:R-:W0:Y:S04]  /*4b020*/  LDSM.16.M88.4 R12, [R2+UR5+0x6800] ;  /* 0x00680005020c783b */ /* 0x000e280008000200 */
[----:B-1----:R-:W-:Y:S04]  /*4b030*/  STL.64 [R1+0x260], R20 ;  /* 0x0002601401007387 */ /* 0x002fe80000100a00 */
[----:B------:R-:W-:Y:S04]  /*4b040*/  STL.64 [R1+0x268], R22 ;  /* 0x0002681601007387 */ /* 0x000fe80000100a00 */
[----:B------:R-:W1:Y:S04]  /*4b050*/  LDSM.16.M88.4 R20, [R2+UR5+0x7000] ;  /* 0x007000050214783b */ /* 0x000e680008000200 */
[----:B--2---:R-:W-:Y:S04]  /*4b060*/  STL.64 [R1+0x250], R16 ;  /* 0x0002501001007387 */ /* 0x004fe80000100a00 */
[----:B------:R-:W-:Y:S04]  /*4b070*/  STL.64 [R1+0x258], R18 ;  /* 0x0002581201007387 */ /* 0x000fe80000100a00 */
[----:B------:R-:W2:Y:S04]  /*4b080*/  LDSM.16.M88.4 R16, [R2+UR5+0x7800] ;  /* 0x007800050210783b */ /* 0x000ea80008000200 */
[----:B0-----:R-:W-:Y:S04]  /*4b090*/  STL.64 [R1+0x240], R12 ;  /* 0x0002400c01007387 */ /* 0x001fe80000100a00 */
[----:B------:R-:W-:Y:S04]  /*4b0a0*/  STL.64 [R1+0x248], R14 ;  /* 0x0002480e01007387 */ /* 0x000fe80000100a00 */
        /* <DEDUP_REMOVED lines=27> */
[----:B------:R0:W-:Y:S04]  /*4b260*/  STL.64 [R1+0x1a8], R26 ;  /* 0x0001a81a01007387 */ /* 0x0001e80000100a00 */
[----:B------:R3:W-:Y:S04]  /*4b270*/  STL.64 [R1+0x2088], R24 ;  /* 0x0020881801007387 */ /* 0x0007e80000100a00 */
[----:B-1----:R1:W-:Y:S01]  /*4b280*/  STL.64 [R1+0x198], R22 ;  /* 0x0001981601007387 */ /* 0x0023e20000100a00 */
[----:B--2---:R-:W-:-:S02]  /*4b290*/  IMAD.MOV.U32 R28, RZ, RZ, R19 ;  /* 0x000000ffff1c7224 */ /* 0x004fc400078e0013 */
[----:B------:R-:W-:Y:S01]  /*4b2a0*/  IMAD.MOV.U32 R29, RZ, RZ, R18 ;  /* 0x000000ffff1d7224 */ /* 0x000fe200078e0012 */
[----:B------:R-:W-:Y:S01]  /*4b2b0*/  LDSM.16.M88.4 R12, [R2+UR5+0xd000] ;  /* 0x00d00005020c783b */ /* 0x000fe20008000200 */
[----:B0-----:R-:W-:Y:S02]  /*4b2c0*/  IMAD.MOV.U32 R26, RZ, RZ, R7 ;  /* 0x000000ffff1a7224 */ /* 0x001fe400078e0007 */
[----:B------:R-:W-:Y:S02]  /*4b2d0*/  IMAD.MOV.U32 R27, RZ, RZ, R6 ;  /* 0x000000ffff1b7224 */ /* 0x000fe400078e0006 */
[----:B---3--:R-:W-:Y:S02]  /*4b2e0*/  IMAD.MOV.U32 R24, RZ, RZ, R5 ;  /* 0x000000ffff187224 */ /* 0x008fe400078e0005 */
[----:B-1----:R-:W-:Y:S02]  /*4b2f0*/  IMAD.MOV.U32 R23, RZ, RZ, R4 ;  /* 0x000000ffff177224 */ /* 0x002fe400078e0004 */
[----:B------:R-:W0:Y:S04]  /*4b300*/  LDSM.16.M88.4 R4, [R2+UR5+0xd800] ;  /* 0x00d800050204783b */ /* 0x000e280008000200 */
[----:B------:R-:W-:Y:S04]  /*4b310*/  STL.64 [R1+0x2080], R20 ;  /* 0x0020801401007387 */ /* 0x000fe80000100a00 */
[----:B------:R-:W-:Y:S04]  /*4b320*/  STL [R1+0x202c], R16 ;  /* 0x00202c1001007387 */ /* 0x000fe80000100800 */
[----:B------:R-:W-:Y:S04]  /*4b330*/  STL [R1+0x2028], R17 ;  /* 0x0020281101007387 */ /* 0x000fe80000100800 */
[----:B------:R-:W-:Y:S04]  /*4b340*/  STL [R1+0x1edc], R28 ;  /* 0x001edc1c01007387 */ /* 0x000fe80000100800 */
[----:B------:R-:W-:Y:S04]  /*4b350*/  STL [R1+0x1ed8], R29 ;  /* 0x001ed81d01007387 */ /* 0x000fe80000100800 */
[----:B0-----:R-:W-:Y:S04]  /*4b360*/  STL.64 [R1+0x330], R4 ;  /* 0x0003300401007387 */ /* 0x001fe80000100a00 */
[----:B------:R0:W-:Y:S04]  /*4b370*/  STL.64 [R1+0x338], R6 ;  /* 0x0003380601007387 */ /* 0x0001e80000100a00 */
[----:B0-----:R-:W2:Y:S01]  /*4b380*/  LDL.LU.64 R6, [R1+0x21d0] ;  /* 0x0021d00001067983 */ /* 0x001ea20000300a00 */
[----:B------:R-:W-:-:S02]  /*4b390*/  IMAD.MOV.U32 R18, RZ, RZ, R10 ;  /* 0x000000ffff127224 */ /* 0x000fc400078e000a */
[----:B------:R-:W-:Y:S02]  /*4b3a0*/  IMAD.MOV.U32 R19, RZ, RZ, R9 ;  /* 0x000000ffff137224 */ /* 0x000fe400078e0009 */
[----:B------:R-:W-:Y:S01]  /*4b3b0*/  IMAD.MOV.U32 R25, RZ, RZ, R8 ;  /* 0x000000ffff197224 */ /* 0x000fe200078e0008 */
[----:B------:R-:W3:Y:S04]  /*4b3c0*/  LDL.LU.64 R4, [R1+0x21c8] ;  /* 0x0021c80001047983 */ /* 0x000ee80000300a00 */
[----:B------:R-:W0:Y:S04]  /*4b3d0*/  LDSM.16.M88.4 R8, [R2+UR5+0xe000] ;  /* 0x00e000050208783b */ /* 0x000e280008000200 */
[----:B0-----:R-:W-:Y:S04]  /*4b3e0*/  STL [R1+0x350], R8 ;  /* 0x0003500801007387 */ /* 0x001fe80000100800 */
[----:B------:R-:W-:Y:S01]  /*4b3f0*/  STL.64 [R1+0x358], R10 ;  /* 0x0003580a01007387 */ /* 0x000fe20000100a00 */
[----:B------:R-:W-:-:S03]  /*4b400*/  IMAD.MOV.U32 R16, RZ, RZ, R9 ;  /* 0x000000ffff107224 */ /* 0x000fc600078e0009 */
[----:B------:R-:W0:Y:S04]  /*4b410*/  LDSM.16.M88.4 R8, [R2+UR5+0xe800] ;  /* 0x00e800050208783b */ /* 0x000e280008000200 */
[----:B------:R-:W-:Y:S04]  /*4b420*/  STL [R1+0x2030], R16 ;  /* 0x0020301001007387 */ /* 0x000fe80000100800 */
[----:B0-----:R-:W-:Y:S04]  /*4b430*/  STL.64 [R1+0x370], R8 ;  /* 0x0003700801007387 */ /* 0x001fe80000100a00 */
[----:B------:R0:W-:Y:S04]  /*4b440*/  STL.64 [R1+0x378], R10 ;  /* 0x0003780a01007387 */ /* 0x0001e80000100a00 */
[----:B0-----:R-:W4:Y:S04]  /*4b450*/  LDL.LU.64 R10, [R1+0x21c0] ;  /* 0x0021c000010a7983 */ /* 0x001f280000300a00 */
[----:B------:R-:W4:Y:S04]  /*4b460*/  LDL.LU.64 R8, [R1+0x21b8] ;  /* 0x0021b80001087983 */ /* 0x000f280000300a00 */
[----:B------:R-:W-:Y:S04]  /*4b470*/  STL.64 [R1+0x178], R14 ;  /* 0x0001780e01007387 */ /* 0x000fe80000100a00 */
[----:B------:R-:W-:Y:S04]  /*4b480*/  STL.64 [R1+0x2020], R12 ;  /* 0x0020200c01007387 */ /* 0x000fe80000100a00 */
[----:B------:R-:W0:Y:S04]  /*4b490*/  LDSM.16.M88.4 R12, [R2+UR5+0xf000] ;  /* 0x00f00005020c783b */ /* 0x000e280008000200 */
[----:B0-----:R0:W-:Y:S01]  /*4b4a0*/  STL [R1+0x460], R12 ;  /* 0x0004600c01007387 */ /* 0x0011e20000100800 */
[----:B------:R-:W-:-:S02]  /*4b4b0*/  IMAD.MOV.U32 R16, RZ, RZ, R13 ;  /* 0x000000ffff107224 */ /* 0x000fc400078e000d */
[----:B------:R-:W-:Y:S01]  /*4b4c0*/  IMAD.MOV.U32 R13, RZ, RZ, R24 ;  /* 0x000000ffff0d7224 */ /* 0x000fe200078e0018 */
[----:B------:R-:W-:Y:S01]  /*4b4d0*/  STL.64 [R1+0x468], R14 ;  /* 0x0004680e01007387 */ /* 0x000fe20000100a00 */
[----:B0-----:R-:W-:-:S03]  /*4b4e0*/  IMAD.MOV.U32 R12, RZ, RZ, R23 ;  /* 0x000000ffff0c7224 */ /* 0x001fc600078e0017 */
[----:B------:R-:W0:Y:S04]  /*4b4f0*/  LDSM.16.M88.4 R20, [R2+UR5+0xf800] ;  /* 0x00f800050214783b */ /* 0x000e280008000200 */
[----:B------:R1:W-:Y:S02]  /*4b500*/  STL.64 [R1+0x21a0], R12 ;  /* 0x0021a00c01007387 */ /* 0x0003e40000100a00 */
[----:B-1----:R-:W-:Y:S02]  /*4b510*/  IMAD.MOV.U32 R12, RZ, RZ, R18 ;  /* 0x000000ffff0c7224 */ /* 0x002fe400078e0012 */
[----:B--2---:R-:W-:-:S05]  /*4b520*/  IMAD.MOV.U32 R13, RZ, RZ, R7 ;  /* 0x000000ffff0d7224 */ /* 0x004fca00078e0007 */
[----:B------:R-:W-:Y:S04]  /*4b530*/  STL.64 [R1+0x21a8], R12 ;  /* 0x0021a80c01007387 */ /* 0x000fe80000100a00 */
[----:B------:R1:W-:Y:S04]  /*4b540*/  STL [R1+0x2034], R16 ;  /* 0x0020341001007387 */ /* 0x0003e80000100800 */
[----:B------:R2:W-:Y:S04]  /*4b550*/  STL [R1+0x21b0], R19 ;  /* 0x0021b01301007387 */ /* 0x0005e80000100800 */
[----:B-1----:R-:W4:Y:S04]  /*4b560*/  LDL.LU.64 R16, [R1+0x560] ;  /* 0x0005600001107983 */ /* 0x002f280000300a00 */
[----:B--2---:R-:W4:Y:S01]  /*4b570*/  LDL.LU.64 R18, [R1+0x568] ;  /* 0x0005680001127983 */ /* 0x004f220000300a00 */
[----:B------:R-:W-:-:S02]  /*4b580*/  IMAD.MOV.U32 R12, RZ, RZ, R6 ;  /* 0x000000ffff0c7224 */ /* 0x000fc400078e0006 */
[----:B---3--:R-:W-:Y:S02]  /*4b590*/  IMAD.MOV.U32 R13, RZ, RZ, R5 ;  /* 0x000000ffff0d7224 */ /* 0x008fe400078e0005 */
[----:B------:R-:W1:Y:S04]  /*4b5a0*/  LDSM.16.MT88.4 R4, [R4+0x10200] ;  /* 0x010200000404783b */ /* 0x000e680000004200 */
[----:B------:R-:W-:Y:S04]  /*4b5b0*/  STL [R1+0x17dc], R2 ;  /* 0x0017dc0201007387 */ /* 0x000fe80000100800 */
[----:B0-----:R-:W-:Y:S04]  /*4b5c0*/  STL.64 [R1+0x470], R20 ;  /* 0x0004701401007387 */ /* 0x001fe80000100a00 */
[----:B------:R0:W-:Y:S02]  /*4b5d0*/  STL.64 [R1+0x478], R22 ;  /* 0x0004781601007387 */ /* 0x0001e40000100a00 */
[----:B0-----:R-:W-:-:S02]  /*4b5e0*/  IMAD.MOV.U32 R22, RZ, RZ, R3 ;  /* 0x000000ffff167224 */ /* 0x001fc400078e0003 */
[----:B-1----:R-:W-:Y:S04]  /*4b5f0*/  STL.64 [R1+0x1fb8], R6 ;  /* 0x001fb80601007387 */ /* 0x002fe80000100a00 */
[----:B------:R0:W-:Y:S04]  /*4b600*/  STL.64 [R1+0x1fb0], R4 ;  /* 0x001fb00401007387 */ /* 0x0001e80000100a00 */
[----:B0-----:R-:W2:Y:S04]  /*4b610*/  LDL.LU.64 R4, [R1+0x550] ;  /* 0x0005500001047983 */ /* 0x001ea80000300a00 */
[----:B------:R-:W2:Y:S01]  /*4b620*/  LDL.LU.64 R6, [R1+0x558] ;  /* 0x0005580001067983 */ /* 0x000ea20000300a00 */
[----:B----4-:R-:W-:Y:S03]  /*4b630*/  HMMA.16816.F32.BF16 R12, R8, R12, R16 ;  /* 0x0000000c080c723c */ /* 0x010fe60000041810 */
[----:B------:R-:W3:-:S15]  /*4b640*/  LDL.LU R19, [R1+0x21b0] ;  /* 0x0021b00001137983 */ /* 0x000ede0000300800 */
[----:B------:R-:W-:-:S06]  /*4b650*/  NOP ;  /* 0x0000000000007918 */ /* 0x000fcc0000000000 */
[----:B------:R-:W-:Y:S02]  /*4b660*/  IMAD.MOV.U32 R18, RZ, RZ, R12 ;  /* 0x000000ffff127224 */ /* 0x000fe400078e000c */
[----:B------:R-:W-:Y:S02]  /*4b670*/  IMAD.MOV.U32 R3, RZ, RZ, R13 ;  /* 0x000000ffff037224 */ /* 0x000fe400078e000d */
[----:B------:R-:W2:Y:S01]  /*4b680*/  LDL.LU.64 R12, [R1+0x21a8] ;  /* 0x0021a800010c7983 */ /* 0x000ea20000300a00 */
[----:B------:R-:W-:Y:S02]  /*4b690*/  IMAD.MOV.U32 R23, RZ, RZ, R0 ;  /* 0x000000ffff177224 */ /* 0x000fe400078e0000 */
[----:B------:R-:W-:Y:S02]  /*4b6a0*/  IMAD.MOV.U32 R2, RZ, RZ, R14 ;  /* 0x000000ffff027224 */ /* 0x000fe400078e000e */
[----:B------:R-:W-:Y:S02]  /*4b6b0*/  IMAD.MOV.U32 R0, RZ, RZ, R15 ;  /* 0x000000ffff007224 */ /* 0x000fe400078e000f */
[----:B------:R-:W-:-:S03]  /*4b6c0*/  IMAD.MOV.U32 R24, RZ, RZ, R25 ;  /* 0x000000ffff187224 */ /* 0x000fc600078e0019 */
[----:B------:R-:W-:Y:S04]  /*4b6d0*/  STL [R1+0x2044], R0 ;  /* 0x0020440001007387 */ /* 0x000fe80000100800 */
[----:B------:R-:W-:Y:S04]  /*4b6e0*/  STL [R1+0x2040], R2 ;  /* 0x0020400201007387 */ /* 0x000fe80000100800 */
[----:B------:R-:W-:Y:S04]  /*4b6f0*/  STL [R1+0x203c], R3 ;  /* 0x00203c0301007387 */ /* 0x000fe80000100800 */
[----:B------:R-:W-:Y:S01]  /*4b700*/  STL [R1+0x2038], R18 ;  /* 0x0020381201007387 */ /* 0x000fe20000100800 */
[----:B---3--:R-:W-:Y:S01]  /*4b710*/  IMAD.MOV.U32 R25, RZ, RZ, R19 ;  /* 0x000000ffff197224 */ /* 0x008fe200078e0013 */
[----:B--2---:R-:W-:-:S15]  /*4b720*/  HMMA.16816.F32.BF16 R12, R8, R12, R4 ;  /* 0x0000000c080c723c */ /* 0x004fde0000041804 */
[----:B------:R-:W-:-:S09]  /*4b730*/  NOP ;  /* 0x0000000000007918 */ /* 0x000fd20000000000 */
[----:B------:R-:W-:Y:S02]  /*4b740*/  IMAD.MOV.U32 R6, RZ, RZ, R15 ;  /* 0x000000ffff067224 */ /* 0x000fe400078e000f */
[----:B------:R-:W-:Y:S02]  /*4b750*/  IMAD.MOV.U32 R7, RZ, RZ, R14 ;  /* 0x000000ffff077224 */ /* 0x000fe400078e000e */
[----:B------:R-:W-:Y:S02]  /*4b760*/  IMAD.MOV.U32 R17, RZ, RZ, R12 ;  /* 0x000000ffff117224 */ /* 0x000fe400078e000c */
[----:B------:R-:W-:Y:S02]  /*4b770*/  IMAD.MOV.U32 R19, RZ, RZ, R13 ;  /* 0x000000ffff137224 */ /* 0x000fe400078e000d */
[----:B------:R-:W2:Y:S04]  /*4b780*/  LDL.LU.64 R12, [R1+0x21a0] ;  /* 0x0021a000010c7983 */ /* 0x000ea80000300a00 */
[----:B------:R-:W-:Y:S04]  /*4b790*/  STL [R1+0x2054], R6 ;  /* 0x0020540601007387 */ /* 0x000fe80000100800 */
[----:B------:R0:W-:Y:S04]  /*4b7a0*/  STL [R1+0x2050], R7 ;  /* 0x0020500701007387 */ /* 0x0001e80000100800 */
[----:B------:R-:W2:Y:S04]  /*4b7b0*/  LDL.LU.64 R4, [R1+0x540] ;  /* 0x0005400001047983 */ /* 0x000ea80000300a00 */
[----:B0-----:R-:W2:Y:S04]  /*4b7c0*/  LDL.LU.64 R6, [R1+0x548] ;  /* 0x0005480001067983 */ /* 0x001ea80000300a00 */
[----:B------:R-:W-:Y:S04]  /*4b7d0*/  STL [R1+0x204c], R19 ;  /* 0x00204c1301007387 */ /* 0x000fe80000100800 */
[----:B------:R-:W-:Y:S01]  /*4b7e0*/  STL [R1+0x2048], R17 ;  /* 0x0020481101007387 */ /* 0x000fe20000100800 */
[----:B--2---:R-:W-:-:S15]  /*4b7f0*/  HMMA.16816.F32.BF16 R4, R8, R12, R4 ;  /* 0x0000000c0804723c */ /* 0x004fde0000041804 */
[----:B------:R-:W-:-:S09]  /*4b800*/  NOP ;  /* 0x0000000000007918 */ /* 0x000fd20000000000 */
[----:B------:R-:W-:Y:S02]  /*4b810*/  IMAD.MOV.U32 R15, RZ, RZ, R4 ;  /* 0x000000ffff0f7224 */ /* 0x000fe400078e0004 */
[----:B------:R-:W-:Y:S02]  /*4b820*/  IMAD.MOV.U32 R14, RZ, RZ, R5 ;  /* 0x000000ffff0e7224 */ /* 0x000fe400078e0005 */
[----:B------:R-:W-:Y:S02]  /*4b830*/  IMAD.MOV.U32 R13, RZ, RZ, R6 ;  /* 0x000000ffff0d7224 */ /* 0x000fe400078e0006 */
[----:B------:R-:W-:Y:S01]  /*4b840*/  IMAD.MOV.U32 R12, RZ, RZ, R7 ;  /* 0x000000ffff0c7224 */ /* 0x000fe200078e0007 */
[----:B------:R-:W2:Y:S04]  /*4b850*/  LDL.LU.64 R4, [R1+0x530] ;  /* 0x0005300001047983 */ /* 0x000ea80000300a00 */
[----:B------:R-:W2:Y:S01]  /*4b860*/  LDL.LU.64 R6, [R1+0x538] ;  /* 0x0005380001067983 */ /* 0x000ea20000300a00 */
[----:B------:R-:W-:-:S02]  /*4b870*/  IMAD.MOV.U32 R20, RZ, RZ, R26 ;  /* 0x000000ffff147224 */ /* 0x000fc400078e001a */
[----:B------:R-:W-:Y:S01]  /*4b880*/  IMAD.MOV.U32 R21, RZ, RZ, R27 ;  /* 0x000000ffff157224 */ /* 0x000fe200078e001b */
[----:B------:R-:W-:Y:S04]  /*4b890*/  STL.64 [R1+0x2198], R22 ;  /* 0x0021981601007387 */ /* 0x000fe80000100a00 */
[----:B------:R0:W-:Y:S04]  /*4b8a0*/  STL.64 [R1+0x2190], R20 ;  /* 0x0021901401007387 */ /* 0x0001e80000100a00 */
[----:B0-----:R-:W3:Y:S04]  /*4b8b0*/  LDL.LU R20, [R1+0x2d0] ;  /* 0x0002d00001147983 */ /* 0x001ee80000300800 */
[----:B------:R-:W3:Y:S04]  /*4b8c0*/  LDL.LU R21, [R1+0x2d4] ;  /* 0x0002d40001157983 */ /* 0x000ee80000300800 */
[----:B------:R0:W-:Y:S04]  /*4b8d0*/  STL [R1+0x2064], R12 ;  /* 0x0020640c01007387 */ /* 0x0001e80000100800 */
[----:B------:R1:W-:Y:S04]  /*4b8e0*/  STL [R1+0x2060], R13 ;  /* 0x0020600d01007387 */ /* 0x0003e80000100800 */
[----:B------:R-:W-:Y:S04]  /*4b8f0*/  STL [R1+0x205c], R14 ;  /* 0x00205c0e01007387 */ /* 0x000fe80000100800 */
[----:B------:R-:W-:Y:S04]  /*4b900*/  STL [R1+0x2058], R15 ;  /* 0x0020580f01007387 */ /* 0x000fe80000100800 */
[----:B0-----:R-:W4:Y:S04]  /*4b910*/  LDL.LU R12, [R1+0x2c0] ;  /* 0x0002c000010c7983 */ /* 0x001f280000300800 */
[----:B-1----:R-:W4:Y:S01]  /*4b920*/  LDL.LU R13, [R1+0x2c4] ;  /* 0x0002c400010d7983 */ /* 0x002f220000300800 */
[----:B--2---:R-:W-:-:S15]  /*4b930*/  HMMA.16816.F32.BF16 R24, R8, R24, R4 ;  /* 0x000000180818723c */ /* 0x004fde0000041804 */
[----:B------:R-:W-:-:S09]  /*4b940*/  NOP ;  /* 0x0000000000007918 */ /* 0x000fd20000000000 */
[----:B------:R-:W-:Y:S02]  /*4b950*/  IMAD.MOV.U32 R18, RZ, RZ, R24 ;  /* 0x000000ffff127224 */ /* 0x000fe400078e0018 */
[----:B------:R-:W-:Y:S01]  /*4b960*/  IMAD.MOV.U32 R16, RZ, RZ, R25 ;  /* 0x000000ffff107224 */ /* 0x000fe200078e0019 */
[----:B------:R-:W2:Y:S04]  /*4b970*/  LDL.LU R24, [R1+0x260] ;  /* 0x0002600001187983 */ /* 0x000ea80000300800 */
[----:B------:R-:W2:Y:S01]  /*4b980*/  LDL.LU R25, [R1+0x264] ;  /* 0x0002640001197983 */ /* 0x000ea20000300800 */
[----:B------:R-:W-:Y:S02]  /*4b990*/  IMAD.MOV.U32 R4, RZ, RZ, R27 ;  /* 0x000000ffff047224 */ /* 0x000fe400078e001b */
[----:B------:R-:W-:Y:S01]  /*4b9a0*/  IMAD.MOV.U32 R5, RZ, RZ, R26 ;  /* 0x000000ffff057224 */ /* 0x000fe200078e001a */
[----:B--2---:R0:W-:Y:S04]  /*4b9b0*/  STL.64 [R1+0x2158], R24 ;  /* 0x0021581801007387 */ /* 0x0041e80000100a00 */
[----:B0-----:R-:W2:Y:S04]  /*4b9c0*/  LDL.LU.64 R24, [R1+0x500] ;  /* 0x0005000001187983 */ /* 0x001ea80000300a00 */
[----:B------:R-:W2:Y:S04]  /*4b9d0*/  LDL.LU.64 R26, [R1+0x508] ;  /* 0x00050800011a7983 */ /* 0x000ea80000300a00 */
[----:B------:R-:W-:Y:S04]  /*4b9e0*/  STL [R1+0x2074], R4 ;  /* 0x0020740401007387 */ /* 0x000fe80000100800 */
[----:B------:R0:W-:Y:S04]  /*4b9f0*/  STL [R1+0x2070], R5 ;  /* 0x0020700501007387 */ /* 0x0001e80000100800 */
[----:B0-----:R-:W4:Y:S04]  /*4ba00*/  LDL.LU.64 R4, [R1+0x510] ;  /* 0x0005100001047983 */ /* 0x001f280000300a00 */
[----:B------:R-:W4:Y:S04]  /*4ba10*/  LDL.LU.64 R6, [R1+0x518] ;  /* 0x0005180001067983 */ /* 0x000f280000300a00 */
[----:B------:R0:W-:Y:S04]  /*4ba20*/  STL [R1+0x206c], R16 ;  /* 0x00206c1001007387 */ /* 0x0001e80000100800 */
[----:B------:R1:W-:Y:S04]  /*4ba30*/  STL [R1+0x2068], R18 ;  /* 0x0020681201007387 */ /* 0x0003e80000100800 */
[----:B0-----:R-:W3:Y:S04]  /*4ba40*/  LDL.LU.64 R16, [R1+0x520] ;  /* 0x0005200001107983 */ /* 0x001ee80000300a00 */
[----:B-1----:R-:W3:Y:S02]  /*4ba50*/  LDL.LU.64 R18, [R1+0x528] ;  /* 0x0005280001127983 */ /* 0x002ee40000300a00 */
[----:B---3--:R-:W-:-:S15]  /*4ba60*/  HMMA.16816.F32.BF16 R20, R8, R20, R16 ;  /* 0x000000140814723c */ /* 0x008fde0000041810 */
[----:B------:R-:W-:-:S09]  /*4ba70*/  NOP ;  /* 0x0000000000007918 */ /* 0x000fd20000000000 */
[----:B------:R-:W-:Y:S02]  /*4ba80*/  IMAD.MOV.U32 R2, RZ, RZ, R22 ;  /* 0x000000ffff027224 */ /* 0x000fe400078e0016 */
[----:B------:R-:W-:Y:S02]  /*4ba90*/  IMAD.MOV.U32 R3, RZ, RZ, R23 ;  /* 0x000000ffff037224 */ /* 0x000fe400078e0017 */
[----:B------:R-:W-:Y:S02]  /*4baa0*/  IMAD.MOV.U32 R17, RZ, RZ, R20 ;  /* 0x000000ffff117224 */ /* 0x000fe400078e0014 */
[----:B------:R-:W-:Y:S01]  /*4bab0*/  IMAD.MOV.U32 R0, RZ, RZ, R21 ;  /* 0x000000ffff007224 */ /* 0x000fe200078e0015 */
[----:B------:R-:W3:Y:S04]  /*4bac0*/  LDL.LU.64 R22, [R1+0x2198] ;  /* 0x0021980001167983 */ /* 0x000ee80000300a00 */
[----:B------:R-:W2:Y:S04]  /*4bad0*/  LDL.LU.64 R20, [R1+0x2190] ;  /* 0x0021900001147983 */ /* 0x000ea80000300a00 */
[----:B------:R4:W-:Y:S02]  /*4bae0*/  STL [R1+0x2078], R17 ;  /* 0x0020781101007387 */ /* 0x0009e40000100800 */
[----:B----4-:R-:W-:-:S15]  /*4baf0*/  HMMA.16816.F32.BF16 R16, R8, R12, R4 ;  /* 0x0000000c0810723c */ /* 0x010fde0000041804 */
[----:B------:R-:W-:-:S09]  /*4bb00*/  NOP ;  /* 0x0000000000007918 */ /* 0x000fd20000000000 */
[----:B------:R-:W-:-:S05]  /*4bb10*/  IMAD.MOV.U32 R15, RZ, RZ, R16 ;  /* 0x000000ffff0f7224 */ /* 0x000fca00078e0010 */
[----:B------:R0:W-:Y:S04]  /*4bb20*/  STL [R1+0x2188], R15 ;  /* 0x0021880f01007387 */ /* 0x0001e80000100800 */
[----:B------:R-:W4:Y:S04]  /*4bb30*/  LDL.LU.64 R12, [R1+0x4f0] ;  /* 0x0004f000010c7983 */ /* 0x000f280000300a00 */
[----:B0-----:R-:W4:Y:S01]  /*4bb40*/  LDL.LU.64 R14, [R1+0x4f8] ;  /* 0x0004f800010e7983 */ /* 0x001f220000300a00 */
[----:B---3--:R-:W-:Y:S02]  /*4bb50*/  IMAD.MOV.U32 R28, RZ, RZ, R22 ;  /* 0x000000ffff1c7224 */ /* 0x008fe400078e0016 */
[----:B------:R-:W-:-:S02]  /*4bb60*/  IMAD.MOV.U32 R29, RZ, RZ, R23 ;  /* 0x000000ffff1d7224 */ /* 0x000fc400078e0017 */
[----:B--2---:R-:W-:Y:S01]  /*4bb70*/  HMMA.16816.F32.BF16 R20, R8, R20, R24 ;  /* 0x000000140814723c */ /* 0x004fe20000041818 */
[----:B------:R-:W2:Y:S04]  /*4bb80*/  LDL.LU.64 R24, [R1+0x4d0] ;  /* 0x0004d00001187983 */ /* 0x000ea80000300a00 */
[----:B------:R-:W3:Y:S04]  /*4bb90*/  LDL.LU.64 R26, [R1+0x4d8] ;  /* 0x0004d800011a7983 */ /* 0x000ee80000300a00 */
[----:B---3--:R-:W-:Y:S04]  /*4bba0*/  STL.64 [R1+0x2168], R26 ;  /* 0x0021681a01007387 */ /* 0x008fe80000100a00 */
[----:B--2---:R0:W-:Y:S04]  /*4bbb0*/  STL.64 [R1+0x2160], R24 ;  /* 0x0021601801007387 */ /* 0x0041e80000100a00 */
[----:B0-----:R-:W2:Y:S04]  /*4bbc0*/  LDL.LU R24, [R1+0x290] ;  /* 0x0002900001187983 */ /* 0x001ea80000300800 */
[----:B------:R-:W2:Y:S01]  /*4bbd0*/  LDL.LU R25, [R1+0x294] ;  /* 0x0002940001197983 */ /* 0x000ea20000300800 */
[----:B------:R-:W-:-:S02]  /*4bbe0*/  IMAD.MOV.U32 R6, RZ, RZ, R17 ;  /* 0x000000ffff067224 */ /* 0x000fc400078e0011 */
[----:B------:R-:W-:Y:S02]  /*4bbf0*/  IMAD.MOV.U32 R17, RZ, RZ, R20 ;  /* 0x000000ffff117224 */ /* 0x000fe400078e0014 */
[----:B------:R-:W-:Y:S02]  /*4bc00*/  IMAD.MOV.U32 R4, RZ, RZ, R21 ;  /* 0x000000ffff047224 */ /* 0x000fe400078e0015 */
[----:B------:R-:W-:Y:S02]  /*4bc10*/  IMAD.MOV.U32 R5, RZ, RZ, R22 ;  /* 0x000000ffff057224 */ /* 0x000fe400078e0016 */
[----:B------:R-:W-:Y:S01]  /*4bc20*/  IMAD.MOV.U32 R16, RZ, RZ, R23 ;  /* 0x000000ffff107224 */ /* 0x000fe200078e0017 */
[----:B--2---:R0:W-:Y:S04]  /*4bc30*/  STL.64 [R1+0x2180], R24 ;  /* 0x0021801801007387 */ /* 0x0041e80000100a00 */
[----:B0-----:R-:W4:Y:S04]  /*4bc40*/  LDL.LU R24, [R1+0x2a0] ;  /* 0x0002a00001187983 */ /* 0x001f280000300800 */
[----:B------:R-:W4:Y:S04]  /*4bc50*/  LDL.LU R25, [R1+0x2a4] ;  /* 0x0002a40001197983 */ /* 0x000f280000300800 */
[----:B------:R-:W2:Y:S04]  /*4bc60*/  LDL.LU.64 R20, [R1+0x4b0] ;  /* 0x0004b00001147983 */ /* 0x000ea80000300a00 */
[----:B------:R-:W3:Y:S01]  /*4bc70*/  LDL.LU.64 R22, [R1+0x4b8] ;  /* 0x0004b80001167983 */ /* 0x000ee20000300a00 */
[----:B------:R-:W-:Y:S01]  /*4bc80*/  IMAD.MOV.U32 R7, RZ, RZ, R18 ;  /* 0x000000ffff077224 */ /* 0x000fe200078e0012 */
[----:B----4-:R-:W-:Y:S02]  /*4bc90*/  HMMA.16816.F32.BF16 R24, R8, R24, R12 ;  /* 0x000000180818723c */ /* 0x010fe4000004180c */
[----:B---3--:R-:W-:Y:S04]  /*4bca0*/  STL.64 [R1+0x2178], R22 ;  /* 0x0021781601007387 */ /* 0x008fe80000100a00 */
[----:B--2---:R0:W-:Y:S04]  /*4bcb0*/  STL.64 [R1+0x2170], R20 ;  /* 0x0021701401007387 */ /* 0x0041e80000100a00 */
[----:B0-----:R-:W2:Y:S04]  /*4bcc0*/  LDL.LU.64 R20, [R1+0x4e0] ;  /* 0x0004e00001147983 */ /* 0x001ea80000300a00 */
[----:B------:R-:W2:Y:S04]  /*4bcd0*/  LDL.LU.64 R22, [R1+0x4e8] ;  /* 0x0004e80001167983 */ /* 0x000ea80000300a00 */
[----:B------:R-:W-:Y:S04]  /*4bce0*/  STL.64 [R1+0x2098], R6 ;  /* 0x0020980601007387 */ /* 0x000fe80000100a00 */
[----:B------:R-:W-:Y:S04]  /*4bcf0*/  STL.64 [R1+0x2090], R4 ;  /* 0x0020900401007387 */ /* 0x000fe80000100a00 */
[----:B------:R-:W3:Y:S01]  /*4bd00*/  LDL.LU R15, [R1+0x2188] ;  /* 0x00218800010f7983 */ /* 0x000ee20000300800 */
[----:B------:R-:W-:-:S02]  /*4bd10*/  IMAD.MOV.U32 R18, RZ, RZ, R24 ;  /* 0x000000ffff127224 */ /* 0x000fc400078e0018 */
[----:B------:R-:W-:Y:S02]  /*4bd20*/  IMAD.MOV.U32 R12, RZ, RZ, R25 ;  /* 0x000000ffff0c7224 */ /* 0x000fe400078e0019 */
[----:B------:R-:W2:Y:S01]  /*4bd30*/  LDL.LU.64 R24, [R1+0x2180] ;  /* 0x0021800001187983 */ /* 0x000ea20000300a00 */
[----:B------:R-:W-:Y:S02]  /*4bd40*/  IMAD.MOV.U32 R13, RZ, RZ, R26 ;  /* 0x000000ffff0d7224 */ /* 0x000fe400078e001a */
[----:B------:R-:W-:Y:S02]  /*4bd50*/  IMAD.MOV.U32 R14, RZ, RZ, R27 ;  /* 0x000000ffff0e7224 */ /* 0x000fe400078e001b */
[----:B--2---:R-:W-:Y:S03]  /*4bd60*/  HMMA.16816.F32.BF16 R24, R8, R24, R20 ;  /* 0x000000180818723c */ /* 0x004fe60000041814 */
[----:B---3--:R-:W-:Y:S04]  /*4bd70*/  STL.64 [R1+0x20b8], R14 ;  /* 0x0020b80e01007387 */ /* 0x008fe80000100a00 */
[----:B------:R0:W-:Y:S04]  /*4bd80*/  STL.64 [R1+0x20b0], R12 ;  /* 0x0020b00c01007387 */ /* 0x0001e80000100a00 */
[----:B0-----:R-:W2:Y:S04]  /*4bd90*/  LDL.LU.64 R12, [R1+0x4c0] ;  /* 0x0004c000010c7983 */ /* 0x001ea80000300a00 */
[----:B------:R-:W2:Y:S04]  /*4bda0*/  LDL.LU.64 R14, [R1+0x4c8] ;  /* 0x0004c800010e7983 */ /* 0x000ea80000300a00 */
[----:B------:R-:W-:Y:S04]  /*4bdb0*/  STL.64 [R1+0x20a8], R18 ;  /* 0x0020a81201007387 */ /* 0x000fe80000100a00 */
[----:B------:R0:W-:Y:S04]  /*4bdc0*/  STL.64 [R1+0x20a0], R16 ;  /* 0x0020a01001007387 */ /* 0x0001e80000100a00 */
[----:B0-----:R-:W3:Y:S04]  /*4bdd0*/  LDL.LU R16, [R1+0x280] ;  /* 0x0002800001107983 */ /* 0x001ee80000300800 */
[----:B------:R-:W3:Y:S04]  /*4bde0*/  LDL.LU R17, [R1+0x284] ;  /* 0x0002840001117983 */ /* 0x000ee80000300800 */
[----:B------:R-:W4:Y:S04]  /*4bdf0*/  LDL.LU.64 R22, [R1+0x2178] ;  /* 0x0021780001167983 */ /* 0x000f280000300a00 */
[----:B------:R-:W4:Y:S04]  /*4be00*/  LDL.LU.64 R20, [R1+0x2170] ;  /* 0x0021700001147983 */ /* 0x000f280000300a00 */
[----:B------:R-:W-:Y:S04]  /*4be10*/  STL.64 [R1+0xe0], R24 ;  /* 0x0000e01801007387 */ /* 0x000fe80000100a00 */
[----:B------:R0:W-:Y:S04]  /*4be20*/  STL.64 [R1+0xe8], R26 ;  /* 0x0000e81a01007387 */ /* 0x0001e80000100a00 */
[----:B0-----:R-:W3:Y:S04]  /*4be30*/  LDL.LU.64 R26, [R1+0x2168] ;  /* 0x00216800011a7983 */ /* 0x001ee80000300a00 */
[----:B------:R-:W3:Y:S01]  /*4be40*/  LDL.LU.64 R24, [R1+0x2160] ;  /* 0x0021600001187983 */ /* 0x000ee20000300a00 */
[----:B------:R-:W-:-:S02]  /*4be50*/  IMAD.MOV.U32 R4, RZ, RZ, R29 ;  /* 0x000000ffff047224 */ /* 0x000fc400078e001d */
[----:B------:R-:W-:Y:S01]  /*4be60*/  IMAD.MOV.U32 R5, RZ, RZ, R28 ;  /* 0x000000ffff057224 */ /* 0x000fe200078e001c */
[C---:B---3--:R-:W-:Y:S01]  /*4be70*/  HMMA.16816.F32.BF16 R16, R8.reuse, R16, R24 ;  /* 0x000000100810723c */ /* 0x048fe20000041818 */
[----:B------:R-:W4:Y:S05]  /*4be80*/  LDL.LU.64 R24, [R1+0x2158] ;  /* 0x0021580001187983 */ /* 0x000f2a0000300a00 */
[----:B--2---:R-:W-:-:S15]  /*4be90*/  HMMA.16816.F32.BF16 R4, R8, R4, R12 ;  /* 0x000000040804723c */ /* 0x004fde000004180c */
[----:B------:R-:W-:-:S03]  /*4bea0*/  NOP ;  /* 0x0000000000007918 */ /* 0x000fc60000000000 */
[----:B------:R-:W-:Y:S01]  /*4beb0*/  IMAD.MOV.U32 R29, RZ, RZ, R16 ;  /* 0x000000ffff1d7224 */ /* 0x000fe200078e0010 */
[----:B------:R-:W-:Y:S04]  /*4bec0*/  STL [R1+0xd4], R17 ;  /* 0x0000d41101007387 */ /* 0x000fe80000100800 */
[----:B------:R-:W-:Y:S01]  /*4bed0*/  STL.64 [R1+0xd8], R18 ;  /* 0x0000d81201007387 */ /* 0x000fe20000100a00 */
[----:B------:R-:W-:-:S03]  /*4bee0*/  IMAD.MOV.U32 R28, RZ, RZ, R7 ;  /* 0x000000ffff1c7224 */ /* 0x000fc600078e0007 */
[----:B------:R-:W-:Y:S04]  /*4bef0*/  STL [R1+0x1ee0], R29 ;  /* 0x001ee01d01007387 */ /* 0x000fe80000100800 */
[----:B------:R-:W-:Y:S04]  /*4bf00*/  STL.64 [R1+0xc0], R4 ;  /* 0x0000c00401007387 */ /* 0x000fe80000100a00 */
[----:B------:R4:W-:Y:S04]  /*4bf10*/  STL [R1+0xc8], R6 ;  /* 0x0000c80601007387 */ /* 0x0009e80000100800 */
[----:B------:R-:W-:Y:S01]  /*4bf20*/  STL [R1+0x1ee4], R28 ;  /* 0x001ee41c01007387 */ /* 0x000fe20000100800 */
[----:B----4-:R-:W-:-:S15]  /*4bf30*/  HMMA.16816.F32.BF16 R4, R8, R24, R20 ;  /* 0x000000180804723c */ /* 0x010fde0000041814 */
[----:B------:R-:W-:-:S08]  /*4bf40*/  NOP ;  /* 0x0000000000007918 */ /* 0x000fd00000000000 */
[----:B------:R-:W-:Y:S04]  /*4bf50*/  STL.64 [R1+0xb0], R4 ;  /* 0x0000b00401007387 */ /* 0x000fe80000100a00 */
[----:B------:R-:W-:Y:S04]  /*4bf60*/  STL [R1+0xb8], R6 ;  /* 0x0000b80601007387 */ /* 0x000fe80000100800 */
[----:B------:R-:W2:Y:S04]  /*4bf70*/  LDL.LU R12, [R1+0x220] ;  /* 0x00022000010c7983 */ /* 0x000ea80000300800 */
[----:B------:R-:W2:Y:S04]  /*4bf80*/  LDL.LU R13, [R1+0x224] ;  /* 0x00022400010d7983 */ /* 0x000ea80000300800 */
[----:B--2---:R0:W-:Y:S04]  /*4bf90*/  STL.64 [R1+0x2118], R12 ;  /* 0x0021180c01007387 */ /* 0x0041e80000100a00 */
[----:B0-----:R-:W2:Y:S04]  /*4bfa0*/  LDL.LU R12, [R1+0x230] ;  /* 0x00023000010c7983 */ /* 0x001ea80000300800 */
[----:B------:R-:W2:Y:S04]  /*4bfb0*/  LDL.LU R13, [R1+0x234] ;  /* 0x00023400010d7983 */ /* 0x000ea80000300800 */
[----:B--2---:R0:W-:Y:S04]  /*4bfc0*/  STL.64 [R1+0x2128], R12 ;  /* 0x0021280c01007387 */ /* 0x0041e80000100a00 */
[----:B0-----:R-:W2:Y:S04]  /*4bfd0*/  LDL.LU R12, [R1+0x240] ;  /* 0x00024000010c7983 */ /* 0x001ea80000300800 */
[----:B------:R-:W2:Y:S04]  /*4bfe0*/  LDL.LU R13, [R1+0x244] ;  /* 0x00024400010d7983 */ /* 0x000ea80000300800 */
[----:B--2---:R0:W-:Y:S04]  /*4bff0*/  STL.64 [R1+0x2140], R12 ;  /* 0x0021400c01007387 */ /* 0x0041e80000100a00 */
[----:B0-----:R-:W2:Y:S04]  /*4c000*/  LDL.LU R12, [R1+0x250] ;  /* 0x00025000010c7983 */ /* 0x001ea80000300800 */
[----:B------:R-:W2:Y:S04]  /*4c010*/  LDL.LU R13, [R1+0x254] ;  /* 0x00025400010d7983 */ /* 0x000ea80000300800 */
[----:B------:R-:W3:Y:S04]  /*4c020*/  LDL.LU R20, [R1+0x210] ;  /* 0x0002100001147983 */ /* 0x000ee80000300800 */
[----:B------:R-:W3:Y:S04]  /*4c030*/  LDL.LU R21, [R1+0x214] ;  /* 0x0002140001157983 */ /* 0x000ee80000300800 */
[----:B---3--:R-:W-:Y:S04]  /*4c040*/  STL.64 [R1+0x2120], R20 ;  /* 0x0021201401007387 */ /* 0x008fe80000100a00 */
[----:B------:R-:W3:Y:S04]  /*4c050*/  LDL.LU R24, [R1+0x1b0] ;  /* 0x0001b00001187983 */ /* 0x000ee80000300800 */
[----:B------:R-:W3:Y:S04]  /*4c060*/  LDL.LU R25, [R1+0x1b4] ;  /* 0x0001b40001197983 */ /* 0x000ee80000300800 */
[----:B---3--:R0:W-:Y:S04]  /*4c070*/  STL.64 [R1+0x20c0], R24 ;  /* 0x0020c01801007387 */ /* 0x0081e80000100a00 */
[----:B------:R-:W3:Y:S04]  /*4c080*/  LDL.LU R16, [R1+0x1c0] ;  /* 0x0001c00001107983 */ /* 0x000ee80000300800 */
[----:B------:R-:W3:Y:S04]  /*4c090*/  LDL.LU R17, [R1+0x1c4] ;  /* 0x0001c40001117983 */ /* 0x000ee80000300800 */
[----:B---3--:R-:W-:Y:S04]  /*4c0a0*/  STL.64 [R1+0x20c8], R16 ;  /* 0x0020c81001007387 */ /* 0x008fe80000100a00 */
[----:B0-----:R-:W3:Y:S04]  /*4c0b0*/  LDL.LU R24, [R1+0x1d0] ;  /* 0x0001d00001187983 */ /* 0x001ee80000300800 */
[----:B------:R-:W3:Y:S04]  /*4c0c0*/  LDL.LU R25, [R1+0x1d4] ;  /* 0x0001d40001197983 */ /* 0x000ee80000300800 */
[----:B---3--:R0:W-:Y:S04]  /*4c0d0*/  STL.64 [R1+0x20d0], R24 ;  /* 0x0020d01801007387 */ /* 0x0081e80000100a00 */
[----:B0-----:R-:W3:Y:S04]  /*4c0e0*/  LDL.LU R24, [R1+0x1e0] ;  /* 0x0001e00001187983 */ /* 0x001ee80000300800 */
[----:B------:R-:W3:Y:S04]  /*4c0f0*/  LDL.LU R25, [R1+0x1e4] ;  /* 0x0001e40001197983 */ /* 0x000ee80000300800 */
[----:B------:R-:W4:Y:S04]  /*4c100*/  LDL.LU.64 R20, [R1+0x480] ;  /* 0x0004800001147983 */ /* 0x000f280000300a00 */
[----:B------:R-:W2:Y:S04]  /*4c110*/  LDL.LU.64 R22, [R1+0x488] ;  /* 0x0004880001167983 */ /* 0x000ea80000300a00 */
[----:B--2---:R-:W-:Y:S04]  /*4c120*/  STL.64 [R1+0x2138], R22 ;  /* 0x0021381601007387 */ /* 0x004fe80000100a00 */
[----:B----4-:R0:W-:Y:S04]  /*4c130*/  STL.64 [R1+0x2130], R20 ;  /* 0x0021301401007387 */ /* 0x0101e80000100a00 */
[----:B0-----:R-:W2:Y:S04]  /*4c140*/  LDL.LU.64 R20, [R1+0x490] ;  /* 0x0004900001147983 */ /* 0x001ea80000300a00 */
[----:B------:R-:W4:Y:S04]  /*4c150*/  LDL.LU.64 R22, [R1+0x498] ;  /* 0x0004980001167983 */ /* 0x000f280000300a00 */
[----:B----4-:R-:W-:Y:S04]  /*4c160*/  STL.64 [R1+0x2150], R22 ;  /* 0x0021501601007387 */ /* 0x010fe80000100a00 */
[----:B--2---:R0:W-:Y:S04]  /*4c170*/  STL.64 [R1+0x2148], R20 ;  /* 0x0021481401007387 */ /* 0x0041e80000100a00 */
[----:B0-----:R-:W2:Y:S04]  /*4c180*/  LDL.LU.64 R20, [R1+0x4a0] ;  /* 0x0004a00001147983 */ /* 0x001ea80000300a00 */
[----:B------:R-:W2:Y:S04]  /*4c190*/  LDL.LU.64 R22, [R1+0x4a8] ;  /* 0x0004a80001167983 */ /* 0x000ea80000300a00 */
[----:B------:R-:W4:Y:S04]  /*4c1a0*/  LDL.LU.64 R16, [R1+0x450] ;  /* 0x0004500001107983 */ /* 0x000f280000300a00 */
[----:B------:R-:W4:Y:S04]  /*4c1b0*/  LDL.LU.64 R18, [R1+0x458] ;  /* 0x0004580001127983 */ /* 0x000f280000300a00 */
[----:B---3--:R0:W-:Y:S04]  /*4c1c0*/  STL.64 [R1+0x20e8], R24 ;  /* 0x0020e81801007387 */ /* 0x0081e80000100a00 */
[----:B0-----:R-:W3:Y:S04]  /*4c1d0*/  LDL.LU R24, [R1+0x1f0] ;  /* 0x0001f00001187983 */ /* 0x001ee80000300800 */
[----:B------:R-:W3:Y:S01]  /*4c1e0*/  LDL.LU R25, [R1+0x1f4] ;  /* 0x0001f40001197983 */ /* 0x000ee20000300800 */
[----:B------:R-:W-:-:S03]  /*4c1f0*/  IMAD.MOV.U32 R29, RZ, RZ, R7 ;  /* 0x000000ffff1d7224 */ /* 0x000fc600078e0007 */
[----:B------:R-:W4:Y:S04]  /*4c200*/  LDL.LU.64 R4, [R1+0x440] ;  /* 0x0004400001047983 */ /* 0x000f280000300a00 */
[----:B------:R-:W4:Y:S01]  /*4c210*/  LDL.LU.64 R6, [R1+0x448] ;  /* 0x0004480001067983 */ /* 0x000f220000300a00 */
[----:B--2---:R-:W-:Y:S03]  /*4c220*/  HMMA.16816.F32.BF16 R12, R8, R12, R20 ;  /* 0x0000000c080c723c */ /* 0x004fe60000041814 */
[----:B---3--:R0:W-:Y:S04]  /*4c230*/  STL.64 [R1+0x2100], R24 ;  /* 0x0021001801007387 */ /* 0x0081e80000100a00 */
[----:B0-----:R-:W2:Y:S04]  /*4c240*/  LDL.LU R24, [R1+0x200] ;  /* 0x0002000001187983 */ /* 0x001ea80000300800 */
[----:B------:R-:W2:Y:S04]  /*4c250*/  LDL.LU R25, [R1+0x204] ;  /* 0x0002040001197983 */ /* 0x000ea80000300800 */
[----:B------:R-:W-:Y:S04]  /*4c260*/  STL [R1+0x1ee8], R29 ;  /* 0x001ee81d01007387 */ /* 0x000fe80000100800 */
[----:B------:R-:W3:Y:S04]  /*4c270*/  LDL.LU.64 R22, [R1+0x2150] ;  /* 0x0021500001167983 */ /* 0x000ee80000300a00 */
[----:B------:R-:W3:Y:S04]  /*4c280*/  LDL.LU.64 R20, [R1+0x2148] ;  /* 0x0021480001147983 */ /* 0x000ee80000300a00 */
[----:B------:R0:W-:Y:S04]  /*4c290*/  STL.64 [R1+0xa0], R12 ;  /* 0x0000a00c01007387 */ /* 0x0001e80000100a00 */
[----:B------:R3:W-:Y:S04]  /*4c2a0*/  STL [R1+0xa8], R14 ;  /* 0x0000a80e01007387 */ /* 0x0007e80000100800 */
[----:B0-----:R-:W3:Y:S01]  /*4c2b0*/  LDL.LU.64 R12, [R1+0x2140] ;  /* 0x00214000010c7983 */ /* 0x001ee20000300a00 */
[----:B------:R-:W-:-:S05]  /*4c2c0*/  IMAD.MOV.U32 R28, RZ, RZ, R15 ;  /* 0x000000ffff1c7224 */ /* 0x000fca00078e000f */
[----:B------:R-:W-:Y:S01]  /*4c2d0*/  STL [R1+0x1eec], R28 ;  /* 0x001eec1c01007387 */ /* 0x000fe20000100800 */
[----:B---3--:R-:W-:Y:S03]  /*4c2e0*/  HMMA.16816.F32.BF16 R12, R8, R12, R20 ;  /* 0x0000000c080c723c */ /* 0x008fe60000041814 */
[----:B------:R-:W3:Y:S04]  /*4c2f0*/  LDL.LU.64 R22, [R1+0x2138] ;  /* 0x0021380001167983 */ /* 0x000ee80000300a00 */
[----:B------:R-:W3:-:S15]  /*4c300*/  LDL.LU.64 R20, [R1+0x2130] ;  /* 0x0021300001147983 */ /* 0x000ede0000300a00 */
[----:B------:R-:W-:-:S01]  /*4c310*/  NOP ;  /* 0x0000000000007918 */ /* 0x000fc20000000000 */
[----:B------:R0:W-:Y:S04]  /*4c320*/  STL.64 [R1+0x90], R12 ;  /* 0x0000900c01007387 */ /* 0x0001e80000100a00 */
[----:B------:R3:W-:Y:S04]  /*4c330*/  STL [R1+0x98], R14 ;  /* 0x0000980e01007387 */ /* 0x0007e80000100800 */
[----:B0-----:R-:W3:Y:S01]  /*4c340*/  LDL.LU.64 R12, [R1+0x2128] ;  /* 0x00212800010c7983 */ /* 0x001ee20000300a00 */
[----:B------:R-:W-:-:S05]  /*4c350*/  IMAD.MOV.U32 R29, RZ, RZ, R15 ;  /* 0x000000ffff1d7224 */ /* 0x000fca00078e000f */
[----:B------:R-:W-:Y:S01]  /*4c360*/  STL [R1+0x1ef0], R29 ;  /* 0x001ef01d01007387 */ /* 0x000fe20000100800 */
[----:B---3--:R-:W-:Y:S03]  /*4c370*/  HMMA.16816.F32.BF16 R12, R8, R12, R20 ;  /* 0x0000000c080c723c */ /* 0x008fe60000041814 */
[----:B------:R-:W4:-:S15]  /*4c380*/  LDL.LU.64 R20, [R1+0x2120] ;  /* 0x0021200001147983 */ /* 0x000f1e0000300a00 */
[----:B------:R-:W-:-:S05]  /*4c390*/  NOP ;  /* 0x0000000000007918 */ /* 0x000fca0000000000 */
[----:B------:R0:W-:Y:S04]  /*4c3a0*/  STL.64 [R1+0x80], R12 ;  /* 0x0000800c01007387 */ /* 0x0001e80000100a00 */
[----:B------:R1:W-:Y:S04]  /*4c3b0*/  STL [R1+0x88], R14 ;  /* 0x0000880e01007387 */ /* 0x0003e80000100800 */
[----:B0-----:R-:W1:Y:S01]  /*4c3c0*/  LDL.LU.64 R12, [R1+0x2118] ;  /* 0x00211800010c7983 */ /* 0x001e620000300a00 */
[----:B------:R-:W-:-:S05]  /*4c3d0*/  IMAD.MOV.U32 R28, RZ, RZ, R15 ;  /* 0x000000ffff1c7224 */ /* 0x000fca00078e000f */
[----:B------:R-:W-:Y:S01]  /*4c3e0*/  STL [R1+0x1ef4], R28 ;  /* 0x001ef41c01007387 */ /* 0x000fe20000100800 */
[C---:B----4-:R-:W-:Y:S06]  /*4c3f0*/  HMMA.16816.F32.BF16 R4, R8.reuse, R20, R4 ;  /* 0x000000140804723c */ /* 0x050fec0000041804 */
[----:B-1----:R-:W-:-:S15]  /*4c400*/  HMMA.16816.F32.BF16 R12, R8, R12, R16 ;  /* 0x0000000c080c723c */ /* 0x002fde0000041810 */
[----:B------:R-:W-:-:S09]  /*4c410*/  NOP ;  /* 0x0000000000007918 */ /* 0x000fd20000000000 */
[----:B------:R-:W-:Y:S01]  /*4c420*/  IMAD.MOV.U32 R29, RZ, RZ, R15 ;  /* 0x000000ffff1d7224 */ /* 0x000fe200078e000f */
[----:B------:R-:W-:Y:S04]  /*4c430*/  STL.64 [R1+0x70], R12 ;  /* 0x0000700c01007387 */ /* 0x000fe80000100a00 */
[----:B------:R-:W-:Y:S04]  /*4c440*/  STL [R1+0x78], R14 ;  /* 0x0000780e01007387 */ /* 0x000fe80000100800 */
[----:B------:R-:W-:Y:S04]  /*4c450*/  STL [R1+0x1ef8], R29 ;  /* 0x001ef81d01007387 */ /* 0x000fe80000100800 */
[----:B------:R-:W-:Y:S04]  /*4c460*/  STL.64 [R1+0x60], R4 ;  /* 0x0000600401007387 */ /* 0x000fe80000100a00 */
[----:B------:R-:W-:Y:S04]  /*4c470*/  STL [R1+0x68], R6 ;  /* 0x0000680601007387 */ /* 0x000fe80000100800 */
[----:B------:R-:W3:Y:S04]  /*4c480*/  LDL.LU.64 R16, [R1+0x400] ;  /* 0x0004000001107983 */ /* 0x000ee80000300a00 */
[----:B------:R-:W4:Y:S04]  /*4c490*/  LDL.LU.64 R18, [R1+0x408] ;  /* 0x0004080001127983 */ /* 0x000f280000300a00 */
[----:B----4-:R-:W-:Y:S04]  /*4c4a0*/  STL.64 [R1+0x20e0], R18 ;  /* 0x0020e01201007387 */ /* 0x010fe80000100a00 */
[----:B---3--:R0:W-:Y:S04]  /*4c4b0*/  STL.64 [R1+0x20d8], R16 ;  /* 0x0020d81001007387 */ /* 0x0081e80000100a00 */
[----:B0-----:R-:W3:Y:S04]  /*4c4c0*/  LDL.LU.64 R16, [R1+0x410] ;  /* 0x0004100001107983 */ /* 0x001ee80000300a00 */
[----:B------:R-:W4:Y:S04]  /*4c4d0*/  LDL.LU.64 R18, [R1+0x418] ;  /* 0x0004180001127983 */ /* 0x000f280000300a00 */
[----:B----4-:R-:W-:Y:S04]  /*4c4e0*/  STL.64 [R1+0x20f8], R18 ;  /* 0x0020f81201007387 */ /* 0x010fe80000100a00 */
[----:B---3--:R0:W-:Y:S04]  /*4c4f0*/  STL.64 [R1+0x20f0], R16 ;  /* 0x0020f01001007387 */ /* 0x0081e80000100a00 */
[----:B0-----:R-:W3:Y:S04]  /*4c500*/  LDL.LU.64 R16, [R1+0x420] ;  /* 0x0004200001107983 */ /* 0x001ee80000300a00 */
[----:B------:R-:W4:Y:S04]  /*4c510*/  LDL.LU.64 R18, [R1+0x428] ;  /* 0x0004280001127983 */ /* 0x000f280000300a00 */
[----:B----4-:R-:W-:Y:S04]  /*4c520*/  STL.64 [R1+0x2110], R18 ;  /* 0x0021101201007387 */ /* 0x010fe80000100a00 */
[----:B---3--:R0:W-:Y:S04]  /*4c530*/  STL.64 [R1+0x2108], R16 ;  /* 0x0021081001007387 */ /* 0x0081e80000100a00 */
[----:B0-----:R-:W2:Y:S04]  /*4c540*/  LDL.LU.64 R16, [R1+0x430] ;  /* 0x0004300001107983 */ /* 0x001ea80000300a00 */
[----:B------:R-:W2:Y:S04]  /*4c550*/  LDL.LU.64 R18, [R1+0x438] ;  /* 0x0004380001127983 */ /* 0x000ea80000300a00 */
[----:B------:R-:W3:Y:S01]  /*4c560*/  LDL.LU.64 R12, [R1+0x3f0] ;  /* 0x0003f000010c7983 */ /* 0x000ee20000300a00 */
[----:B------:R-:W-:-:S03]  /*4c570*/  IMAD.MOV.U32 R28, RZ, RZ, R7 ;  /* 0x000000ffff1c7224 */ /* 0x000fc600078e0007 */
[----:B------:R-:W3:Y:S04]  /*4c580*/  LDL.LU.64 R14, [R1+0x3f8] ;  /* 0x0003f800010e7983 */ /* 0x000ee80000300a00 */
[----:B------:R-:W4:Y:S04]  /*4c590*/  LDL.LU.64 R4, [R1+0x3e0] ;  /* 0x0003e00001047983 */ /* 0x000f280000300a00 */
[----:B------:R-:W4:Y:S04]  /*4c5a0*/  LDL.LU.64 R6, [R1+0x3e8] ;  /* 0x0003e80001067983 */ /* 0x000f280000300a00 */
[----:B------:R-:W4:Y:S04]  /*4c5b0*/  LDL.LU.64 R20, [R1+0x3d0] ;  /* 0x0003d00001147983 */ /* 0x000f280000300a00 */
[----:B------:R-:W4:Y:S04]  /*4c5c0*/  LDL.LU.64 R22, [R1+0x3d8] ;  /* 0x0003d80001167983 */ /* 0x000f280000300a00 */
[----:B------:R-:W-:Y:S01]  /*4c5d0*/  STL [R1+0x1efc], R28 ;  /* 0x001efc1c01007387 */ /* 0x000fe20000100800 */
[----:B--2---:R-:W-:Y:S03]  /*4c5e0*/  HMMA.16816.F32.BF16 R24, R8, R24, R16 ;  /* 0x000000180818723c */ /* 0x004fe60000041810 */
[----:B------:R-:W2:Y:S04]  /*4c5f0*/  LDL.LU.64 R18, [R1+0x2110] ;  /* 0x0021100001127983 */ /* 0x000ea80000300a00 */
[----:B------:R-:W2:-:S15]  /*4c600*/  LDL.LU.64 R16, [R1+0x2108] ;  /* 0x0021080001107983 */ /* 0x000e9e0000300a00 */
[----:B------:R-:W-:-:S01]  /*4c610*/  NOP ;  /* 0x0000000000007918 */ /* 0x000fc20000000000 */
[----:B------:R0:W-:Y:S04]  /*4c620*/  STL.64 [R1+0x50], R24 ;  /* 0x0000501801007387 */ /* 0x0001e80000100a00 */
[----:B------:R2:W-:Y:S04]  /*4c630*/  STL [R1+0x58], R26 ;  /* 0x0000581a01007387 */ /* 0x0005e80000100800 */
[----:B0-----:R-:W2:Y:S01]  /*4c640*/  LDL.LU.64 R24, [R1+0x2100] ;  /* 0x0021000001187983 */ /* 0x001ea20000300a00 */
[----:B------:R-:W-:-:S05]  /*4c650*/  IMAD.MOV.U32 R29, RZ, RZ, R27 ;  /* 0x000000ffff1d7224 */ /* 0x000fca00078e001b */
        /* <DEDUP_REMOVED lines=20> */
[----:B------:R-:W3:-:S15]  /*4c7a0*/  LDL.LU.64 R16, [R1+0x20c8] ;  /* 0x0020c80001107983 */ /* 0x000ede0000300a00 */
[----:B------:R-:W-:-:S05]  /*4c7b0*/  NOP ;  /* 0x0000000000007918 */ /* 0x000fca0000000000 */
[----:B------:R0:W-:Y:S04]  /*4c7c0*/  STL.64 [R1+0x20], R24 ;  /* 0x0000201801007387 */ /* 0x0001e80000100a00 */
[----:B------:R4:W-:Y:S04]  /*4c7d0*/  STL [R1+0x28], R26 ;  /* 0x0000281a01007387 */ /* 0x0009e80000100800 */
[----:B0-----:R-:W4:Y:S01]  /*4c7e0*/  LDL.LU.64 R24, [R1+0x20c0] ;  /* 0x0020c00001187983 */ /* 0x001f220000300a00 */
[----:B------:R-:W-:-:S05]  /*4c7f0*/  IMAD.MOV.U32 R28, RZ, RZ, R27 ;  /* 0x000000ffff1c7224 */ /* 0x000fca00078e001b */
[----:B------:R-:W-:Y:S01]  /*4c800*/  STL [R1+0x1f0c], R28 ;  /* 0x001f0c1c01007387 */ /* 0x000fe20000100800 */
[C---:B---3--:R-:W-:Y:S03]  /*4c810*/  HMMA.16816.F32.BF16 R16, R8.reuse, R16, R12 ;  /* 0x000000100810723c */ /* 0x048fe6000004180c */
[----:B------:R-:W2:Y:S04]  /*4c820*/  LDL.LU.64 R14, [R1+0x20b8] ;  /* 0x0020b800010e7983 */ /* 0x000ea80000300a00 */
[----:B------:R-:W3:Y:S01]  /*4c830*/  LDL.LU.64 R12, [R1+0x20b0] ;  /* 0x0020b000010c7983 */ /* 0x000ee20000300a00 */
[----:B----4-:R-:W-:-:S15]  /*4c840*/  HMMA.16816.F32.BF16 R24, R8, R24, R4 ;  /* 0x000000180818723c */ /* 0x010fde0000041804 */
[----:B------:R-:W-:Y:S04]  /*4c850*/  STL.64 [R1+0x10], R16 ;  /* 0x0000101001007387 */ /* 0x000fe80000100a00 */
[----:B------:R0:W-:Y:S01]  /*4c860*/  STL [R1+0x18], R18 ;  /* 0x0000181201007387 */ /* 0x0001e20000100800 */
[----:B------:R-:W-:-:S03]  /*4c870*/  IMAD.MOV.U32 R29, RZ, RZ, R19 ;  /* 0x000000ffff1d7224 */ /* 0x000fc600078e0013 */
[----:B0-----:R-:W4:Y:S04]  /*4c880*/  LDL.LU.64 R18, [R1+0x20a8] ;  /* 0x0020a80001127983 */ /* 0x001f280000300a00 */
[----:B------:R-:W2:Y:S04]  /*4c890*/  LDL.LU.64 R16, [R1+0x20a0] ;  /* 0x0020a00001107983 */ /* 0x000ea80000300a00 */
[----:B------:R-:W3:Y:S04]  /*4c8a0*/  LDL.LU.64 R6, [R1+0x2098] ;  /* 0x0020980001067983 */ /* 0x000ee80000300a00 */
[----:B------:R-:W4:Y:S04]  /*4c8b0*/  LDL.LU.64 R4, [R1+0x2090] ;  /* 0x0020900001047983 */ /* 0x000f280000300a00 */
[----:B------:R0:W-:Y:S04]  /*4c8c0*/  STL.64 [R1], R24 ;  /* 0x0000001801007387 */ /* 0x0001e80000100a00 */
[----:B------:R1:W-:Y:S04]  /*4c8d0*/  STL [R1+0x8], R26 ;  /* 0x0000081a01007387 */ /* 0x0003e80000100800 */
[----:B0-----:R-:W1:Y:S01]  /*4c8e0*/  LDL.LU.64 R24, [R1+0x2088] ;  /* 0x0020880001187983 */ /* 0x001e620000300a00 */
[----:B------:R-:W-:-:S02]  /*4c8f0*/  IMAD.MOV.U32 R28, RZ, RZ, R27 ;  /* 0x000000ffff1c7224 */ /* 0x000fc400078e001b */
[----:B-1----:R-:W-:Y:S01]  /*4c900*/  HMMA.16816.F32.BF16 R24, R8, R24, R20 ;  /* 0x000000180818723c */ /* 0x002fe20000041814 */
[----:B------:R-:W2:-:S15]  /*4c910*/  LDL.LU.64 R20, [R1+0x2080] ;  /* 0x0020800001147983 */ /* 0x000e9e0000300a00 */
[----:B------:R-:W-:-:S07]  /*4c920*/  NOP ;  /* 0x0000000000007918 */ /* 0x000fce0000000000 */
[----:B------:R0:W-:Y:S04]  /*4c930*/  STL.64 [R1+0x1d88], R26 ;  /* 0x001d881a01007387 */ /* 0x0001e80000100a00 */
[----:B------:R1:W-:Y:S04]  /*4c940*/  STL.64 [R1+0x1d80], R24 ;  /* 0x001d801801007387 */ /* 0x0003e80000100a00 */
[----:B0-----:R-:W3:Y:S04]  /*4c950*/  LDL.LU R26, [R1+0x2a8] ;  /* 0x0002a800011a7983 */ /* 0x001ee80000300800 */
[----:B------:R-:W3:Y:S04]  /*4c960*/  LDL.LU R27, [R1+0x2ac] ;  /* 0x0002ac00011b7983 */ /* 0x000ee80000300800 */
[----:B---3--:R0:W-:Y:S04]  /*4c970*/  STL.64 [R1+0x1f10], R26 ;  /* 0x001f101a01007387 */ /* 0x0081e80000100a00 */
[----:B-1----:R-:W2:Y:S04]  /*4c980*/  LDL.LU.64 R24, [R1+0x3c0] ;  /* 0x0003c00001187983 */ /* 0x002ea80000300a00 */
[----:B0-----:R-:W2:Y:S02]  /*4c990*/  LDL.LU.64 R26, [R1+0x3c8] ;  /* 0x0003c800011a7983 */ /* 0x001ea40000300a00 */
[----:B--2---:R-:W-:Y:S07]  /*4c9a0*/  HMMA.16816.F32.BF16 R20, R8, R20, R24 ;  /* 0x000000140814723c */ /* 0x004fee0000041818 */
[----:B------:R-:W-:-:S02]  /*4c9b0*/  IMAD.MOV.U32 R24, RZ, RZ, R17 ;  /* 0x000000ffff187224 */ /* 0x000fc400078e0011 */
[----:B----4-:R-:W-:Y:S02]  /*4c9c0*/  IMAD.MOV.U32 R26, RZ, RZ, R5 ;  /* 0x000000ffff1a7224 */ /* 0x010fe400078e0005 */
[----:B------:R-:W-:Y:S01]  /*4c9d0*/  IMAD.MOV.U32 R27, RZ, RZ, R16 ;  /* 0x000000ffff1b7224 */ /* 0x000fe200078e0010 */
[----:B------:R-:W2:Y:S01]  /*4c9e0*/  LDL.LU R17, [R1+0x2078] ;  /* 0x0020780001117983 */ /* 0x000ea20000300800 */
[----:B------:R-:W-:-:S03]  /*4c9f0*/  IMAD.MOV.U32 R25, RZ, RZ, R4 ;  /* 0x000000ffff197224 */ /* 0x000fc600078e0004 */
[----:B------:R-:W3:Y:S04]  /*4ca00*/  LDL.LU R4, [R1+0x2074] ;  /* 0x0020740001047983 */ /* 0x000ee80000300800 */
[----:B------:R-:W4:Y:S04]  /*4ca10*/  LDL.LU R5, [R1+0x2070] ;  /* 0x0020700001057983 */ /* 0x000f280000300800 */
[----:B------:R-:W3:Y:S04]  /*4ca20*/  LDL.LU R16, [R1+0x206c] ;  /* 0x00206c0001107983 */ /* 0x000ee80000300800 */
[----:B------:R0:W-:Y:S04]  /*4ca30*/  STL.64 [R1+0x1f20], R26 ;  /* 0x001f201a01007387 */ /* 0x0001e80000100a00 */
[----:B------:R-:W-:Y:S04]  /*4ca40*/  STL.64 [R1+0x1f18], R24 ;  /* 0x001f181801007387 */ /* 0x000fe80000100a00 */
[----:B0-----:R-:W2:Y:S04]  /*4ca50*/  LDL.LU R26, [R1+0x2c8] ;  /* 0x0002c800011a7983 */ /* 0x001ea80000300800 */
[----:B------:R-:W2:Y:S04]  /*4ca60*/  LDL.LU R27, [R1+0x2cc] ;  /* 0x0002cc00011b7983 */ /* 0x000ea80000300800 */
[----:B--2---:R-:W-:Y:S04]  /*4ca70*/  STL.64 [R1+0x1f38], R26 ;  /* 0x001f381a01007387 */ /* 0x004fe80000100a00 */
[----:B------:R-:W-:Y:S04]  /*4ca80*/  STL.64 [R1+0x1d78], R22 ;  /* 0x001d781601007387 */ /* 0x000fe80000100a00 */
[----:B------:R0:W-:Y:S02]  /*4ca90*/  STL.64 [R1+0x1d70], R20 ;  /* 0x001d701401007387 */ /* 0x0001e40000100a00 */
[----:B0-----:R-:W-:-:S02]  /*4caa0*/  IMAD.MOV.U32 R20, RZ, RZ, R18 ;  /* 0x000000ffff147224 */ /* 0x001fc400078e0012 */
[----:B------:R-:W-:Y:S01]  /*4cab0*/  IMAD.MOV.U32 R21, RZ, RZ, R12 ;  /* 0x000000ffff157224 */ /* 0x000fe200078e000c */
[----:B------:R-:W2:Y:S04]  /*4cac0*/  LDL.LU R18, [R1+0x2068] ;  /* 0x0020680001127983 */ /* 0x000ea80000300800 */
[----:B------:R-:W4:Y:S01]  /*4cad0*/  LDL.LU R12, [R1+0x2064] ;  /* 0x00206400010c7983 */ /* 0x000f220000300800 */
[----:B------:R-:W-:Y:S02]  /*4cae0*/  IMAD.MOV.U32 R22, RZ, RZ, R13 ;  /* 0x000000ffff167224 */ /* 0x000fe400078e000d */
[----:B------:R-:W-:Y:S01]  /*4caf0*/  IMAD.MOV.U32 R23, RZ, RZ, R14 ;  /* 0x000000ffff177224 */ /* 0x000fe200078e000e */
[----:B------:R-:W4:Y:S04]  /*4cb00*/  LDL.LU R13, [R1+0x2060] ;  /* 0x00206000010d7983 */ /* 0x000f280000300800 */
[----:B------:R-:W4:Y:S04]  /*4cb10*/  LDL.LU R14, [R1+0x205c] ;  /* 0x00205c00010e7983 */ /* 0x000f280000300800 */
[----:B------:R-:W3:Y:S04]  /*4cb20*/  LDL.LU R26, [R1+0x2d8] ;  /* 0x0002d800011a7983 */ /* 0x000ee80000300800 */
[----:B------:R-:W3:Y:S04]  /*4cb30*/  LDL.LU R27, [R1+0x2dc] ;  /* 0x0002dc00011b7983 */ /* 0x000ee80000300800 */
[----:B---3--:R0:W-:Y:S04]  /*4cb40*/  STL.64 [R1+0x1f50], R26 ;  /* 0x001f501a01007387 */ /* 0x0081e80000100a00 */
[----:B0-----:R-:W3:Y:S04]  /*4cb50*/  LDL.LU R26, [R1+0x2e8] ;  /* 0x0002e800011a7983 */ /* 0x001ee80000300800 */
[----:B------:R-:W3:Y:S04]  /*4cb60*/  LDL.LU R27, [R1+0x2ec] ;  /* 0x0002ec00011b7983 */ /* 0x000ee80000300800 */
[----:B---3--:R-:W-:Y:S04]  /*4cb70*/  STL.64 [R1+0x1f68], R26 ;  /* 0x001f681a01007387 */ /* 0x008fe80000100a00 */
[----:B------:R-:W-:Y:S04]  /*4cb80*/  STL.64 [R1+0x1f30], R22 ;  /* 0x001f301601007387 */ /* 0x000fe80000100a00 */
[----:B------:R0:W-:Y:S02]  /*4cb90*/  STL.64 [R1+0x1f28], R20 ;  /* 0x001f281401007387 */ /* 0x0001e40000100a00 */
[----:B0-----:R-:W-:-:S02]  /*4cba0*/  IMAD.MOV.U32 R20, RZ, RZ, R15 ;  /* 0x000000ffff147224 */ /* 0x001fc400078e000f */
[----:B------:R-:W-:Y:S01]  /*4cbb0*/  IMAD.MOV.U32 R21, RZ, RZ, R6 ;  /* 0x000000ffff157224 */ /* 0x000fe200078e0006 */
[----:B------:R-:W3:Y:S04]  /*4cbc0*/  LDL.LU R15, [R1+0x2058] ;  /* 0x00205800010f7983 */ /* 0x000ee80000300800 */
[----:B------:R-:W3:Y:S01]  /*4cbd0*/  LDL.LU R6, [R1+0x2054] ;  /* 0x0020540001067983 */ /* 0x000ee20000300800 */
[----:B------:R-:W-:Y:S02]  /*4cbe0*/  IMAD.MOV.U32 R22, RZ, RZ, R7 ;  /* 0x000000ffff167224 */ /* 0x000fe400078e0007 */
[----:B------:R-:W-:Y:S01]  /*4cbf0*/  IMAD.MOV.U32 R23, RZ, RZ, R19 ;  /* 0x000000ffff177224 */ /* 0x000fe200078e0013 */
[----:B------:R-:W3:Y:S04]  /*4cc00*/  LDL.LU R7, [R1+0x2050] ;  /* 0x0020500001077983 */ /* 0x000ee80000300800 */
[----:B------:R-:W3:Y:S04]  /*4cc10*/  LDL.LU R19, [R1+0x204c] ;  /* 0x00204c0001137983 */ /* 0x000ee80000300800 */
[----:B------:R-:W2:Y:S04]  /*4cc20*/  LDL.LU R26, [R1+0x2f8] ;  /* 0x0002f800011a7983 */ /* 0x000ea80000300800 */
[----:B------:R-:W2:Y:S04]  /*4cc30*/  LDL.LU R27, [R1+0x2fc] ;  /* 0x0002fc00011b7983 */ /* 0x000ea80000300800 */
[----:B--2---:R-:W-:Y:S04]  /*4cc40*/  STL.64 [R1+0x1f80], R26 ;  /* 0x001f801a01007387 */ /* 0x004fe80000100a00 */
[----:B------:R-:W-:Y:S04]  /*4cc50*/  STL.64 [R1+0x1f48], R22 ;  /* 0x001f481601007387 */ /* 0x000fe80000100a00 */
[----:B------:R0:W-:Y:S02]  /*4cc60*/  STL.64 [R1+0x1f40], R20 ;  /* 0x001f401401007387 */ /* 0x0001e40000100a00 */
[----:B0-----:R-:W-:-:S02]  /*4cc70*/  IMAD.MOV.U32 R20, RZ, RZ, R17 ;  /* 0x000000ffff147224 */ /* 0x001fc400078e0011 */
[----:B------:R-:W-:Y:S01]  /*4cc80*/  IMAD.MOV.U32 R21, RZ, RZ, R0 ;  /* 0x000000ffff157224 */ /* 0x000fe200078e0000 */
[----:B------:R-:W2:Y:S04]  /*4cc90*/  LDL.LU R17, [R1+0x2048] ;  /* 0x0020480001117983 */ /* 0x000ea80000300800 */
[----:B------:R-:W2:Y:S01]  /*4cca0*/  LDL.LU R0, [R1+0x2044] ;  /* 0x0020440001007983 */ /* 0x000ea20000300800 */
[----:B------:R-:W-:Y:S02]  /*4ccb0*/  IMAD.MOV.U32 R22, RZ, RZ, R2 ;  /* 0x000000ffff167224 */ /* 0x000fe400078e0002 */
[----:B------:R-:W-:Y:S01]  /*4ccc0*/  IMAD.MOV.U32 R23, RZ, RZ, R3 ;  /* 0x000000ffff177224 */ /* 0x000fe200078e0003 */
[----:B------:R-:W2:Y:S04]  /*4ccd0*/  LDL.LU R2, [R1+0x2040] ;  /* 0x0020400001027983 */ /* 0x000ea80000300800 */
[----:B------:R-:W2:Y:S04]  /*4cce0*/  LDL.LU R3, [R1+0x203c] ;  /* 0x00203c0001037983 */ /* 0x000ea80000300800 */
[----:B------:R-:W4:Y:S04]  /*4ccf0*/  LDL.LU R26, [R1+0x308] ;  /* 0x00030800011a7983 */ /* 0x000f280000300800 */
[----:B------:R-:W4:Y:S04]  /*4cd00*/  LDL.LU R27, [R1+0x30c] ;  /* 0x00030c00011b7983 */ /* 0x000f280000300800 */
[----:B----4-:R-:W-:Y:S04]  /*4cd10*/  STL.64 [R1+0x1f98], R26 ;  /* 0x001f981a01007387 */ /* 0x010fe80000100a00 */
[----:B------:R-:W-:Y:S04]  /*4cd20*/  STL.64 [R1+0x1f60], R22 ;  /* 0x001f601601007387 */ /* 0x000fe80000100a00 */
[----:B------:R0:W-:Y:S02]  /*4cd30*/  STL.64 [R1+0x1f58], R20 ;  /* 0x001f581401007387 */ /* 0x0001e40000100a00 */
[----:B0-----:R-:W-:-:S02]  /*4cd40*/  IMAD.MOV.U32 R20, RZ, RZ, R18 ;  /* 0x000000ffff147224 */ /* 0x001fc400078e0012 */
[----:B------:R-:W-:Y:S01]  /*4cd50*/  IMAD.MOV.U32 R21, RZ, RZ, R16 ;  /* 0x000000ffff157224 */ /* 0x000fe200078e0010 */
[----:B------:R-:W4:Y:S04]  /*4cd60*/  LDL.LU R18, [R1+0x2038] ;  /* 0x0020380001127983 */ /* 0x000f280000300800 */
[----:B------:R-:W3:Y:S04]  /*4cd70*/  LDL.LU R16, [R1+0x2034] ;  /* 0x0020340001107983 */ /* 0x000ee80000300800 */
[----:B------:R-:W2:Y:S04]  /*4cd80*/  LDL.LU R26, [R1+0x318] ;  /* 0x00031800011a7983 */ /* 0x000ea80000300800 */
[----:B------:R-:W2:Y:S01]  /*4cd90*/  LDL.LU R27, [R1+0x31c] ;  /* 0x00031c00011b7983 */ /* 0x000ea20000300800 */
[----:B------:R-:W-:-:S02]  /*4cda0*/  IMAD.MOV.U32 R23, RZ, RZ, R4 ;  /* 0x000000ffff177224 */ /* 0x000fc400078e0004 */
[----:B------:R-:W-:Y:S01]  /*4cdb0*/  IMAD.MOV.U32 R22, RZ, RZ, R5 ;  /* 0x000000ffff167224 */ /* 0x000fe200078e0005 */
[----:B--2---:R-:W-:Y:S04]  /*4cdc0*/  STL.64 [R1+0x1fc0], R26 ;  /* 0x001fc01a01007387 */ /* 0x004fe80000100a00 */
[----:B------:R-:W2:Y:S04]  /*4cdd0*/  LDL.LU R4, [R1+0x470] ;  /* 0x0004700001047983 */ /* 0x000ea80000300800 */
[----:B------:R-:W2:Y:S04]  /*4cde0*/  LDL.LU R5, [R1+0x474] ;  /* 0x0004740001057983 */ /* 0x000ea80000300800 */
[----:B--2---:R0:W-:Y:S04]  /*4cdf0*/  STL.64 [R1+0x1fc8], R4 ;  /* 0x001fc80401007387 */ /* 0x0041e80000100a00 */
[----:B0-----:R-:W2:Y:S01]  /*4ce00*/  LDL.LU R4, [R1+0x460] ;  /* 0x0004600001047983 */ /* 0x001ea20000300800 */
[----:B---3--:R-:W-:-:S03]  /*4ce10*/  IMAD.MOV.U32 R5, RZ, RZ, R16 ;  /* 0x000000ffff057224 */ /* 0x008fc600078e0010 */
[----:B------:R-:W3:Y:S04]  /*4ce20*/  LDL.LU R16, [R1+0x2030] ;  /* 0x0020300001107983 */ /* 0x000ee80000300800 */
[----:B--2---:R0:W-:Y:S04]  /*4ce30*/  STL.64 [R1+0x1fe0], R4 ;  /* 0x001fe00401007387 */ /* 0x0041e80000100a00 */
[----:B------:R1:W-:Y:S04]  /*4ce40*/  STL.64 [R1+0x1f78], R22 ;  /* 0x001f781601007387 */ /* 0x0003e80000100a00 */
[----:B------:R-:W-:Y:S04]  /*4ce50*/  STL.64 [R1+0x1f70], R20 ;  /* 0x001f701401007387 */ /* 0x000fe80000100a00 */
[----:B0-----:R-:W2:Y:S04]  /*4ce60*/  LDL.LU R4, [R1+0x370] ;  /* 0x0003700001047983 */ /* 0x001ea80000300800 */
[----:B------:R-:W2:Y:S01]  /*4ce70*/  LDL.LU R5, [R1+0x374] ;  /* 0x0003740001057983 */ /* 0x000ea20000300800 */
[----:B-1----:R-:W-:-:S02]  /*4ce80*/  IMAD.MOV.U32 R22, RZ, RZ, R13 ;  /* 0x000000ffff167224 */ /* 0x002fc400078e000d */
[----:B------:R-:W-:Y:S01]  /*4ce90*/  IMAD.MOV.U32 R23, RZ, RZ, R12 ;  /* 0x000000ffff177224 */ /* 0x000fe200078e000c */
[----:B--2---:R0:W-:Y:S04]  /*4cea0*/  STL.64 [R1+0x1ff8], R4 ;  /* 0x001ff80401007387 */ /* 0x0041e80000100a00 */
[----:B0-----:R-:W2:Y:S01]  /*4ceb0*/  LDL.LU R4, [R1+0x350] ;  /* 0x0003500001047983 */ /* 0x001ea20000300800 */
[----:B---3--:R-:W-:-:S03]  /*4cec0*/  IMAD.MOV.U32 R5, RZ, RZ, R16 ;  /* 0x000000ffff057224 */ /* 0x008fc600078e0010 */
[----:B------:R-:W3:Y:S01]  /*4ced0*/  LDL.LU R16, [R1+0x202c] ;  /* 0x00202c0001107983 */ /* 0x000ee20000300800 */
[----:B------:R-:W-:Y:S02]  /*4cee0*/  IMAD.MOV.U32 R20, RZ, RZ, R15 ;  /* 0x000000ffff147224 */ /* 0x000fe400078e000f */
[----:B------:R-:W-:Y:S01]  /*4cef0*/  IMAD.MOV.U32 R21, RZ, RZ, R14 ;  /* 0x000000ffff157224 */ /* 0x000fe200078e000e */
[----:B------:R-:W3:Y:S04]  /*4cf00*/  LDL.LU.64 R12, [R1+0x3b0] ;  /* 0x0003b000010c7983 */ /* 0x000ee80000300a00 */
[----:B------:R-:W3:Y:S04]  /*4cf10*/  LDL.LU.64 R14, [R1+0x3b8] ;  /* 0x0003b800010e7983 */ /* 0x000ee80000300a00 */
[----:B--2---:R0:W-:Y:S04]  /*4cf20*/  STL.64 [R1+0x2010], R4 ;  /* 0x0020100401007387 */ /* 0x0041e80000100a00 */
[----:B0-----:R-:W2:Y:S04]  /*4cf30*/  LDL.LU R4, [R1+0x330] ;  /* 0x0003300001047983 */ /* 0x001ea80000300800 */
[----:B------:R-:W2:Y:S04]  /*4cf40*/  LDL.LU R5, [R1+0x334] ;  /* 0x0003340001057983 */ /* 0x000ea80000300800 */
[----:B--2---:R-:W-:Y:S04]  /*4cf50*/  STL.64 [R1+0x2018], R4 ;  /* 0x0020180401007387 */ /* 0x004fe80000100a00 */
[----:B------:R-:W-:Y:S04]  /*4cf60*/  STL.64 [R1+0x1f90], R22 ;  /* 0x001f901601007387 */ /* 0x000fe80000100a00 */
[----:B------:R0:W-:Y:S02]  /*4cf70*/  STL.64 [R1+0x1f88], R20 ;  /* 0x001f881401007387 */ /* 0x0001e40000100a00 */
[----:B0-----:R-:W-:-:S02]  /*4cf80*/  IMAD.MOV.U32 R20, RZ, RZ, R17 ;  /* 0x000000ffff147224 */ /* 0x001fc400078e0011 */
[----:B------:R-:W-:Y:S01]  /*4cf90*/  IMAD.MOV.U32 R22, RZ, RZ, R7 ;  /* 0x000000ffff167224 */ /* 0x000fe200078e0007 */
[----:B------:R-:W3:Y:S01]  /*4cfa0*/  LDL.LU R17, [R1+0x2028] ;  /* 0x0020280001117983 */ /* 0x000ee20000300800 */
[----:B------:R-:W-:-:S03]  /*4cfb0*/  IMAD.MOV.U32 R23, RZ, RZ, R6 ;  /* 0x000000ffff177224 */ /* 0x000fc600078e0006 */
[----:B------:R-:W2:Y:S04]  /*4cfc0*/  LDL.LU.64 R4, [R1+0x3a0] ;  /* 0x0003a00001047983 */ /* 0x000ea80000300a00 */
[----:B------:R-:W2:Y:S04]  /*4cfd0*/  LDL.LU.64 R6, [R1+0x3a8] ;  /* 0x0003a80001067983 */ /* 0x000ea80000300a00 */
[----:B------:R-:W4:Y:S04]  /*4cfe0*/  LDL.LU.64 R24, [R1+0x380] ;  /* 0x0003800001187983 */ /* 0x000f280000300a00 */
[----:B------:R-:W3:Y:S04]  /*4cff0*/  LDL.LU.64 R26, [R1+0x388] ;  /* 0x00038800011a7983 */ /* 0x000ee80000300a00 */
[----:B---3--:R-:W-:Y:S04]  /*4d000*/  STL.64 [R1+0x1fd8], R26 ;  /* 0x001fd81a01007387 */ /* 0x008fe80000100a00 */
[----:B----4-:R0:W-:Y:S04]  /*4d010*/  STL.64 [R1+0x1fd0], R24 ;  /* 0x001fd01801007387 */ /* 0x0101e80000100a00 */
[----:B0-----:R-:W3:Y:S04]  /*4d020*/  LDL.LU.64 R24, [R1+0x390] ;  /* 0x0003900001187983 */ /* 0x001ee80000300a00 */
[----:B------:R-:W4:Y:S04]  /*4d030*/  LDL.LU.64 R26, [R1+0x398] ;  /* 0x00039800011a7983 */ /* 0x000f280000300a00 */
[----:B----4-:R-:W-:Y:S04]  /*4d040*/  STL.64 [R1+0x1ff0], R26 ;  /* 0x001ff01a01007387 */ /* 0x010fe80000100a00 */
[----:B---3--:R0:W-:Y:S04]  /*4d050*/  STL.64 [R1+0x1fe8], R24 ;  /* 0x001fe81801007387 */ /* 0x0081e80000100a00 */
[----:B0-----:R-:W3:Y:S04]  /*4d060*/  LDL.LU.64 R24, [R1+0x360] ;  /* 0x0003600001187983 */ /* 0x001ee80000300a00 */
[----:B------:R-:W4:Y:S01]  /*4d070*/  LDL.LU.64 R26, [R1+0x368] ;  /* 0x00036800011a7983 */ /* 0x000f220000300a00 */
[----:B------:R-:W-:-:S03]  /*4d080*/  IMAD.MOV.U32 R21, RZ, RZ, R19 ;  /* 0x000000ffff157224 */ /* 0x000fc600078e0013 */
[----:B----4-:R-:W-:Y:S04]  /*4d090*/  STL.64 [R1+0x2008], R26 ;  /* 0x0020081a01007387 */ /* 0x010fe80000100a00 */
[----:B---3--:R0:W-:Y:S04]  /*4d0a0*/  STL.64 [R1+0x2000], R24 ;  /* 0x0020001801007387 */ /* 0x0081e80000100a00 */
[----:B0-----:R-:W3:Y:S04]  /*4d0b0*/  LDL.LU.64 R24, [R1+0x340] ;  /* 0x0003400001187983 */ /* 0x001ee80000300a00 */
[----:B------:R-:W3:Y:S04]  /*4d0c0*/  LDL.LU.64 R26, [R1+0x348] ;  /* 0x00034800011a7983 */ /* 0x000ee80000300a00 */
[----:B------:R-:W-:Y:S04]  /*4d0d0*/  STL.64 [R1+0x1fa8], R22 ;  /* 0x001fa81601007387 */ /* 0x000fe80000100a00 */
[----:B------:R0:W-:Y:S02]  /*4d0e0*/  STL.64 [R1+0x1fa0], R20 ;  /* 0x001fa01401007387 */ /* 0x0001e40000100a00 */
[----:B0-----:R-:W-:-:S02]  /*4d0f0*/  IMAD.MOV.U32 R20, RZ, RZ, R18 ;  /* 0x000000ffff147224 */ /* 0x001fc400078e0012 */
[----:B------:R-:W-:Y:S01]  /*4d100*/  HMMA.16816.F32.BF16 R16, R8, R16, R12 ;  /* 0x000000100810723c */ /* 0x000fe2000004180c */
[----:B------:R-:W2:-:S15]  /*4d110*/  LDL.LU.64 R12, [R1+0x2020] ;  /* 0x00202000010c7983 */ /* 0x000e9e0000300a00 */
[----:B------:R-:W-:-:S07]  /*4d120*/  NOP ;  /* 0x0000000000007918 */ /* 0x000fce0000000000 */
[----:B------:R-:W-:Y:S04]  /*4d130*/  STL.64 [R1+0x1d68], R18 ;  /* 0x001d681201007387 */ /* 0x000fe80000100a00 */
[----:B------:R0:W-:Y:S04]  /*4d140*/  STL.64 [R1+0x1d60], R16 ;  /* 0x001d601001007387 */ /* 0x0001e80000100a00 */
[----:B0-----:R-:W4:Y:S04]  /*4d150*/  LDL.LU.64 R16, [R1+0x320] ;  /* 0x0003200001107983 */ /* 0x001f280000300a00 */
[----:B------:R-:W4:Y:S01]  /*4d160*/  LDL.LU.64 R18, [R1+0x328] ;  /* 0x0003280001127983 */ /* 0x000f220000300a00 */
[----:B--2---:R-:W-:Y:S03]  /*4d170*/  HMMA.16816.F32.BF16 R12, R8, R12, R4 ;  /* 0x0000000c080c723c */ /* 0x004fe60000041804 */
[----:B------:R-:W4:-:S15]  /*4d180*/  LDL.LU.64 R4, [R1+0x2018] ;  /* 0x0020180001047983 */ /* 0x000f1e0000300a00 */
[----:B------:R-:W-:-:S05]  /*4d190*/  NOP ;  /* 0x0000000000007918 */ /* 0x000fca0000000000 */
[----:B------:R-:W-:Y:S04]  /*4d1a0*/  STL.64 [R1+0x1d58], R14 ;  /* 0x001d580e01007387 */ /* 0x000fe80000100a00 */
[----:B------:R0:W-:Y:S01]  /*4d1b0*/  STL.64 [R1+0x1d50], R12 ;  /* 0x001d500c01007387 */ /* 0x0001e20000100a00 */
[----:B----4-:R-:W-:-:S15]  /*4d1c0*/  HMMA.16816.F32.BF16 R4, R8, R4, R16 ;  /* 0x000000040804723c */ /* 0x010fde0000041810 */
[----:B------:R-:W-:-:S09]  /*4d1d0*/  NOP ;  /* 0x0000000000007918 */ /* 0x000fd20000000000 */
[----:B------:R-:W-:Y:S02]  /*4d1e0*/  IMAD.MOV.U32 R17, RZ, RZ, R4 ;  /* 0x000000ffff117224 */ /* 0x000fe400078e0004 */
[----:B------:R-:W-:Y:S02]  /*4d1f0*/  IMAD.MOV.U32 R16, RZ, RZ, R5 ;  /* 0x000000ffff107224 */ /* 0x000fe400078e0005 */
[----:B------:R-:W3:Y:S01]  /*4d200*/  LDL.LU.64 R4, [R1+0x2010] ;  /* 0x0020100001047983 */ /* 0x000ee20000300a00 */
[----:B0-----:R-:W-:Y:S02]  /*4d210*/  IMAD.MOV.U32 R13, RZ, RZ, R6 ;  /* 0x000000ffff0d7224 */ /* 0x001fe400078e0006 */
[----:B------:R-:W-:Y:S02]  /*4d220*/  IMAD.MOV.U32 R12, RZ, RZ, R7 ;  /* 0x000000ffff0c7224 */ /* 0x000fe400078e0007 */
[----:B---3--:R-:W-:Y:S01]  /*4d230*/  HMMA.16816.F32.BF16 R4, R8, R4, R24 ;  /* 0x000000040804723c */ /* 0x008fe20000041818 */
[----:B------:R-:W2:Y:S04]  /*4d240*/  LDL.LU.64 R26, [R1+0x2008] ;  /* 0x00200800011a7983 */ /* 0x000ea80000300a00 */
[----:B------:R-:W2:-:S15]  /*4d250*/  LDL.LU.64 R24, [R1+0x2000] ;  /* 0x0020000001187983 */ /* 0x000e9e0000300a00 */
[----:B------:R-:W-:-:S03]  /*4d260*/  NOP ;  /* 0x0000000000007918 */ /* 0x000fc60000000000 */
[----:B------:R0:W-:Y:S04]  /*4d270*/  STL.64 [R1+0x340], R4 ;  /* 0x0003400401007387 */ /* 0x0001e80000100a00 */
[----:B------:R2:W-:Y:S04]  /*4d280*/  STL [R1+0x348], R6 ;  /* 0x0003480601007387 */ /* 0x0005e80000100800 */
[----:B0-----:R-:W2:Y:S01]  /*4d290*/  LDL.LU.64 R4, [R1+0x1ff8] ;  /* 0x001ff80001047983 */ /* 0x001ea20000300a00 */
[----:B------:R-:W-:Y:S02]  /*4d2a0*/  IMAD.MOV.U32 R21, RZ, RZ, R3 ;  /* 0x000000ffff157224 */ /* 0x000fe400078e0003 */
[----:B------:R-:W-:-:S02]  /*4d2b0*/  IMAD.MOV.U32 R3, RZ, RZ, R7 ;  /* 0x000000ffff037224 */ /* 0x000fc400078e0007 */
[----:B--2---:R-:W-:Y:S01]  /*4d2c0*/  HMMA.16816.F32.BF16 R4, R8, R4, R24 ;  /* 0x000000040804723c */ /* 0x004fe20000041818 */
[----:B------:R-:W2:Y:S04]  /*4d2d0*/  LDL.LU.64 R26, [R1+0x1ff0] ;  /* 0x001ff000011a7983 */ /* 0x000ea80000300a00 */
[----:B------:R-:W2:-:S15]  /*4d2e0*/  LDL.LU.64 R24, [R1+0x1fe8] ;  /* 0x001fe80001187983 */ /* 0x000e9e0000300a00 */
[----:B------:R-:W-:-:S03]  /*4d2f0*/  NOP ;  /* 0x0000000000007918 */ /* 0x000fc60000000000 */
[----:B------:R0:W-:Y:S04]  /*4d300*/  STL.64 [R1+0x360], R4 ;  /* 0x0003600401007387 */ /* 0x0001e80000100a00 */
[----:B------:R2:W-:Y:S04]  /*4d310*/  STL.64 [R1+0x368], R6 ;  /* 0x0003680601007387 */ /* 0x0005e80000100a00 */
[----:B0-----:R-:W2:Y:S02]  /*4d320*/  LDL.LU.64 R4, [R1+0x1fe0] ;  /* 0x001fe00001047983 */ /* 0x001ea40000300a00 */
[----:B--2---:R-:W-:Y:S02]  /*4d330*/  HMMA.16816.F32.BF16 R4, R8, R4, R24 ;  /* 0x000000040804723c */ /* 0x004fe40000041818 */
[----:B------:R-:W2:Y:S04]  /*4d340*/  LDL.LU.64 R26, [R1+0x1fd8] ;  /* 0x001fd800011a7983 */ /* 0x000ea80000300a00 */
[----:B------:R-:W2:-:S15]  /*4d350*/  LDL.LU.64 R24, [R1+0x1fd0] ;  /* 0x001fd00001187983 */ /* 0x000e9e0000300a00 */
[----:B------:R-:W-:-:S02]  /*4d360*/  NOP ;  /* 0x0000000000007918 */ /* 0x000fc40000000000 */
[----:B------:R0:W-:Y:S04]  /*4d370*/  STL.64 [R1+0x450], R4 ;  /* 0x0004500401007387 */ /* 0x0001e80000100a00 */
[----:B------:R1:W-:Y:S04]  /*4d380*/  STL.64 [R1+0x458], R6 ;  /* 0x0004580601007387 */ /* 0x0003e80000100a00 */
[----:B0-----:R-:W2:Y:S01]  /*4d390*/  LDL.LU.64 R4, [R1+0x1fc8] ;  /* 0x001fc80001047983 */ /* 0x001ea20000300a00 */
[----:B------:R-:W-:Y:S02]  /*4d3a0*/  IMAD.MOV.U32 R22, RZ, RZ, R2 ;  /* 0x000000ffff167224 */ /* 0x000fe400078e0002 */
[----:B------:R-:W-:Y:S01]  /*4d3b0*/  IMAD.MOV.U32 R23, RZ, RZ, R0 ;  /* 0x000000ffff177224 */ /* 0x000fe200078e0000 */
[----:B--2---:R-:W-:Y:S01]  /*4d3c0*/  HMMA.16816.F32.BF16 R8, R8, R4, R24 ;  /* 0x000000040808723c */ /* 0x004fe20000041818 */
[----:B------:R-:W2:Y:S04]  /*4d3d0*/  LDL.LU.64 R26, [R1+0x1fc0] ;  /* 0x001fc000011a7983 */ /* 0x000ea80000300a00 */
[----:B-1----:R-:W2:Y:S04]  /*4d3e0*/  LDL.LU.64 R6, [R1+0x1fb8] ;  /* 0x001fb80001067983 */ /* 0x002ea80000300a00 */
[----:B------:R-:W2:-:S14]  /*4d3f0*/  LDL.LU.64 R4, [R1+0x1fb0] ;  /* 0x001fb00001047983 */ /* 0x000e9c0000300a00 */
[----:B------:R-:W-:Y:S01]  /*4d400*/  STL.64 [R1+0x440], R8 ;  /* 0x0004400801007387 */ /* 0x000fe20000100a00 */
[----:B------:R-:W-:Y:S02]  /*4d410*/  IMAD.MOV.U32 R2, RZ, RZ, R10 ;  /* 0x000000ffff027224 */ /* 0x000fe400078e000a */
[----:B------:R-:W-:Y:S01]  /*4d420*/  IMAD.MOV.U32 R0, RZ, RZ, R11 ;  /* 0x000000ffff007224 */ /* 0x000fe200078e000b */
[----:B------:R-:W3:Y:S04]  /*4d430*/  LDL.LU R10, [R1+0x2b8] ;  /* 0x0002b800010a7983 */ /* 0x000ee80000300800 */
[----:B------:R-:W3:Y:S01]  /*4d440*/  LDL.LU R11, [R1+0x2bc] ;  /* 0x0002bc00010b7983 */ /* 0x000ee20000300800 */
[----:B--2---:R-:W-:Y:S03]  /*4d450*/  HMMA.16816.F32.BF16 R24, R4, R26, R20 ;  /* 0x0000001a0418723c */ /* 0x004fe60000041814 */
[----:B------:R-:W2:Y:S04]  /*4d460*/  LDL.LU.64 R22, [R1+0x1fa8] ;  /* 0x001fa80001167983 */ /* 0x000ea80000300a00 */
[----:B------:R-:W2:-:S15]  /*4d470*/  LDL.LU.64 R20, [R1+0x1fa0] ;  /* 0x001fa00001147983 */ /* 0x000e9e0000300a00 */
[----:B------:R-:W-:-:S01]  /*4d480*/  NOP ;  /* 0x0000000000007918 */ /* 0x000fc20000000000 */
[----:B------:R-:W-:Y:S04]  /*4d490*/  STL.64 [R1+0x430], R24 ;  /* 0x0004301801007387 */ /* 0x000fe80000100a00 */
[----:B------:R0:W-:Y:S04]  /*4d4a0*/  STL.64 [R1+0x438], R26 ;  /* 0x0004381a01007387 */ /* 0x0001e80000100a00 */
[----:B0-----:R-:W2:Y:S02]  /*4d4b0*/  LDL.LU.64 R26, [R1+0x1f98] ;  /* 0x001f9800011a7983 */ /* 0x001ea40000300a00 */
[----:B--2---:R-:W-:Y:S02]  /*4d4c0*/  HMMA.16816.F32.BF16 R24, R4, R26, R20 ;  /* 0x0000001a0418723c */ /* 0x004fe40000041814 */
[----:B------:R-:W2:Y:S04]  /*4d4d0*/  LDL.LU.64 R22, [R1+0x1f90] ;  /* 0x001f900001167983 */ /* 0x000ea80000300a00 */
[----:B------:R-:W2:-:S15]  /*4d4e0*/  LDL.LU.64 R20, [R1+0x1f88] ;  /* 0x001f880001147983 */ /* 0x000e9e0000300a00 */
[----:B------:R-:W-:-:S02]  /*4d4f0*/  NOP ;  /* 0x0000000000007918 */ /* 0x000fc40000000000 */
        /* <DEDUP_REMOVED lines=30> */
[----:B0-----:R-:W3:Y:S04]  /*4d6e0*/  LDL.LU.64 R26, [R1+0x1f20] ;  /* 0x001f2000011a7983 */ /* 0x001ee80000300a00 */
[----:B------:R-:W3:Y:S02]  /*4d6f0*/  LDL.LU.64 R24, [R1+0x1f18] ;  /* 0x001f180001187983 */ /* 0x000ee40000300a00 */
[----:B---3--:R-:W-:Y:S02]  /*4d700*/  HMMA.16816.F32.BF16 R8, R4, R10, R24 ;  /* 0x0000000a0408723c */ /* 0x008fe40000041818 */
[----:B------:R-:W2:-:S15]  /*4d710*/  LDL.LU.64 R26, [R1+0x1f10] ;  /* 0x001f1000011a7983 */ /* 0x000e9e0000300a00 */
[----:B------:R-:W-:-:S06]  /*4d720*/  NOP ;  /* 0x0000000000007918 */ /* 0x000fcc0000000000 */
[----:B------:R-:W-:Y:S04]  /*4d730*/  STL.64 [R1+0x160], R8 ;  /* 0x0001600801007387 */ /* 0x000fe80000100a00 */
[----:B------:R2:W-:Y:S02]  /*4d740*/  STL.64 [R1+0x168], R10 ;  /* 0x0001680a01007387 */ /* 0x0005e40000100a00 */
[----:B--2---:R-:W-:Y:S02]  /*4d750*/  HMMA.16816.F32.BF16 R8, R4, R26, R20 ;  /* 0x0000001a0408723c */ /* 0x004fe40000041814 */
[----:B------:R-:W2:-:S15]  /*4d760*/  LDL.LU R26, [R1+0x1b8] ;  /* 0x0001b800011a7983 */ /* 0x000e9e0000300800 */
[----:B------:R-:W-:-:S06]  /*4d770*/  NOP ;  /* 0x0000000000007918 */ /* 0x000fcc0000000000 */
[----:B------:R-:W-:Y:S04]  /*4d780*/  STL.64 [R1+0x150], R8 ;  /* 0x0001500801007387 */ /* 0x000fe80000100a00 */
[----:B------:R-:W-:Y:S04]  /*4d790*/  STL.64 [R1+0x158], R10 ;  /* 0x0001580a01007387 */ /* 0x000fe80000100a00 */
[----:B------:R-:W2:Y:S04]  /*4d7a0*/  LDL.LU R27, [R1+0x1bc] ;  /* 0x0001bc00011b7983 */ /* 0x000ea80000300800 */
[----:B--2---:R0:W-:Y:S04]  /*4d7b0*/  STL.64 [R1+0x1d98], R26 ;  /* 0x001d981a01007387 */ /* 0x0041e80000100a00 */
[----:B------:R-:W2:Y:S04]  /*4d7c0*/  LDL.LU R22, [R1+0x1a8] ;  /* 0x0001a80001167983 */ /* 0x000ea80000300800 */
[----:B------:R-:W2:Y:S04]  /*4d7d0*/  LDL.LU R23, [R1+0x1ac] ;  /* 0x0001ac0001177983 */ /* 0x000ea80000300800 */
[----:B0-----:R-:W3:Y:S04]  /*4d7e0*/  LDL.LU R26, [R1+0x1c8] ;  /* 0x0001c800011a7983 */ /* 0x001ee80000300800 */
[----:B------:R-:W3:Y:S04]  /*4d7f0*/  LDL.LU R27, [R1+0x1cc] ;  /* 0x0001cc00011b7983 */ /* 0x000ee80000300800 */
[----:B---3--:R-:W-:Y:S04]  /*4d800*/  STL.64 [R1+0x1db0], R26 ;  /* 0x001db01a01007387 */ /* 0x008fe80000100a00 */
[----:B--2---:R0:W-:Y:S04]  /*4d810*/  STL.64 [R1+0x1d90], R22 ;  /* 0x001d901601007387 */ /* 0x0041e80000100a00 */
[----:B------:R-:W2:Y:S04]  /*4d820*/  LDL.LU R20, [R1] ;  /* 0x0000000001147983 */ /* 0x000ea80000300800 */
[----:B------:R-:W2:Y:S04]  /*4d830*/  LDL.LU R21, [R1+0x4] ;  /* 0x0000040001157983 */ /* 0x000ea80000300800 */
[----:B0-----:R-:W3:Y:S01]  /*4d840*/  LDL.LU R22, [R1+0x8] ;  /* 0x0000080001167983 */ /* 0x001ee20000300800 */
[----:B------:R-:W-:-:S03]  /*4d850*/  IMAD.MOV.U32 R23, RZ, RZ, R28 ;  /* 0x000000ffff177224 */ /* 0x000fc600078e001c */
[----:B------:R-:W4:Y:S04]  /*4d860*/  LDL.LU R28, [R1+0x1f0c] ;  /* 0x001f0c00011c7983 */ /* 0x000f280000300800 */
[----:B------:R-:W2:Y:S04]  /*4d870*/  LDL.LU R26, [R1+0x1d8] ;  /* 0x0001d800011a7983 */ /* 0x000ea80000300800 */
[----:B------:R-:W2:Y:S04]  /*4d880*/  LDL.LU R27, [R1+0x1dc] ;  /* 0x0001dc00011b7983 */ /* 0x000ea80000300800 */
[----:B--2---:R-:W-:Y:S04]  /*4d890*/  STL.64 [R1+0x1dc8], R26 ;  /* 0x001dc81a01007387 */ /* 0x004fe80000100a00 */
[----:B---3--:R-:W-:Y:S04]  /*4d8a0*/  STL.64 [R1+0x1da8], R22 ;  /* 0x001da81601007387 */ /* 0x008fe80000100a00 */
[----:B------:R0:W-:Y:S04]  /*4d8b0*/  STL.64 [R1+0x1da0], R20 ;  /* 0x001da01401007387 */ /* 0x0001e80000100a00 */
[----:B0-----:R-:W2:Y:S04]  /*4d8c0*/  LDL.LU R20, [R1+0x10] ;  /* 0x0000100001147983 */ /* 0x001ea80000300800 */
[----:B------:R-:W2:Y:S04]  /*4d8d0*/  LDL.LU R21, [R1+0x14] ;  /* 0x0000140001157983 */ /* 0x000ea80000300800 */
[----:B------:R-:W3:Y:S01]  /*4d8e0*/  LDL.LU R22, [R1+0x18] ;  /* 0x0000180001167983 */ /* 0x000ee20000300800 */
        /* <DEDUP_REMOVED lines=10> */
[----:B----4-:R-:W-:-:S03]  /*4d990*/  IMAD.MOV.U32 R23, RZ, RZ, R28 ;  /* 0x000000ffff177224 */ /* 0x010fc600078e001c */
        /* <DEDUP_REMOVED lines=13> */
[----:B--2---:R0:W-:Y:S04]  /*4da70*/  STL.64 [R1+0x1e10], R26 ;  /* 0x001e101a01007387 */ /* 0x0041e80000100a00 */
[----:B0-----:R-:W2:Y:S04]  /*4da80*/  LDL.LU R26, [R1+0x218] ;  /* 0x00021800011a7983 */ /* 0x001ea80000300800 */
        /* <DEDUP_REMOVED lines=62> */
[----:B------:R-:W4:Y:S04]  /*4de70*/  LDL.LU R10, [R1+0x298] ;  /* 0x00029800010a7983 */ /* 0x000f280000300800 */
[----:B------:R-:W4:Y:S04]  /*4de80*/  LDL.LU R11, [R1+0x29c] ;  /* 0x00029c00010b7983 */ /* 0x000f280000300800 */
[----:B------:R-:W2:Y:S04]  /*4de90*/  LDL.LU R26, [R1+0x288] ;  /* 0x00028800011a7983 */ /* 0x000ea80000300800 */
[----:B------:R-:W2:Y:S04]  /*4dea0*/  LDL.LU R27, [R1+0x28c] ;  /* 0x00028c00011b7983 */ /* 0x000ea80000300800 */
[----:B--2---:R0:W-:Y:S04]  /*4deb0*/  STL.64 [R1+0x1ed0], R26 ;  /* 0x001ed01a01007387 */ /* 0x0041e80000100a00 */
[----:B------:R-:W2:Y:S04]  /*4dec0*/  LDL.LU R24, [R1+0xe0] ;  /* 0x0000e00001187983 */ /* 0x000ea80000300800 */
[----:B------:R-:W2:Y:S04]  /*4ded0*/  LDL.LU R25, [R1+0xe4] ;  /* 0x0000e40001197983 */ /* 0x000ea80000300800 */
[----:B0-----:R-:W2:Y:S04]  /*4dee0*/  LDL.LU R26, [R1+0xe8] ;  /* 0x0000e800011a7983 */ /* 0x001ea80000300800 */
[----:B------:R-:W2:Y:S04]  /*4def0*/  LDL.LU R27, [R1+0xec] ;  /* 0x0000ec00011b7983 */ /* 0x000ea80000300800 */
[----:B---3--:R-:W-:Y:S04]  /*4df00*/  STL.64 [R1+0x1e80], R22 ;  /* 0x001e801601007387 */ /* 0x008fe80000100a00 */
[----:B------:R0:W-:Y:S04]  /*4df10*/  STL.64 [R1+0x1e78], R20 ;  /* 0x001e781401007387 */ /* 0x0001e80000100a00 */
[----:B0-----:R-:W3:Y:S04]  /*4df20*/  LDL.LU R20, [R1+0xa0] ;  /* 0x0000a00001147983 */ /* 0x001ee80000300800 */
[----:B------:R-:W3:Y:S04]  /*4df30*/  LDL.LU R21, [R1+0xa4] ;  /* 0x0000a40001157983 */ /* 0x000ee80000300800 */
[----:B------:R-:W2:Y:S01]  /*4df40*/  LDL.LU R22, [R1+0xa8] ;  /* 0x0000a80001167983 */ /* 0x000ea20000300800 */
[----:B----4-:R-:W-:-:S03]  /*4df50*/  IMAD.MOV.U32 R23, RZ, RZ, R28 ;  /* 0x000000ffff177224 */ /* 0x010fc600078e001c */
[----:B------:R-:W4:Y:S04]  /*4df60*/  LDL.LU R28, [R1+0x1ee4] ;  /* 0x001ee400011c7983 */ /* 0x000f280000300800 */
[----:B--2---:R-:W-:Y:S04]  /*4df70*/  STL.64 [R1+0x1e98], R22 ;  /* 0x001e981601007387 */ /* 0x004fe80000100a00 */
[----:B---3--:R0:W-:Y:S04]  /*4df80*/  STL.64 [R1+0x1e90], R20 ;  /* 0x001e901401007387 */ /* 0x0081e80000100a00 */
[----:B0-----:R-:W2:Y:S04]  /*4df90*/  LDL.LU R20, [R1+0xb0] ;  /* 0x0000b00001147983 */ /* 0x001ea80000300800 */
[----:B------:R-:W2:Y:S04]  /*4dfa0*/  LDL.LU R21, [R1+0xb4] ;  /* 0x0000b40001157983 */ /* 0x000ea80000300800 */
[----:B------:R-:W3:Y:S01]  /*4dfb0*/  LDL.LU R22, [R1+0xb8] ;  /* 0x0000b80001167983 */ /* 0x000ee20000300800 */
[----:B------:R-:W-:-:S03]  /*4dfc0*/  IMAD.MOV.U32 R23, RZ, RZ, R29 ;  /* 0x000000ffff177224 */ /* 0x000fc600078e001d */
[----:B------:R-:W4:Y:S04]  /*4dfd0*/  LDL.LU R29, [R1+0x1ee0] ;  /* 0x001ee000011d7983 */ /* 0x000f280000300800 */
[----:B---3--:R-:W-:Y:S04]  /*4dfe0*/  STL.64 [R1+0x1eb0], R22 ;  /* 0x001eb01601007387 */ /* 0x008fe80000100a00 */
[----:B--2---:R0:W-:Y:S04]  /*4dff0*/  STL.64 [R1+0x1ea8], R20 ;  /* 0x001ea81401007387 */ /* 0x0041e80000100a00 */
[----:B0-----:R-:W2:Y:S04]  /*4e000*/  LDL.LU R20, [R1+0xc0] ;  /* 0x0000c00001147983 */ /* 0x001ea80000300800 */
[----:B------:R-:W2:Y:S04]  /*4e010*/  LDL.LU R21, [R1+0xc4] ;  /* 0x0000c40001157983 */ /* 0x000ea80000300800 */
[----:B------:R-:W3:Y:S01]  /*4e020*/  LDL.LU R22, [R1+0xc8] ;  /* 0x0000c80001167983 */ /* 0x000ee20000300800 */
[----:B----4-:R-:W-:-:S03]  /*4e030*/  IMAD.MOV.U32 R23, RZ, RZ, R28 ;  /* 0x000000ffff177224 */ /* 0x010fc600078e001c */
[----:B------:R-:W4:Y:S01]  /*4e040*/  LDL.LU R28, [R1+0x1edc] ;  /* 0x001edc00011c7983 */ /* 0x000f220000300800 */
[----:B------:R-:W-:Y:S03]  /*4e050*/  HMMA.16816.F32.BF16 R8, R4, R10, R24 ;  /* 0x0000000a0408723c */ /* 0x000fe60000041818 */
[----:B---3--:R-:W-:Y:S04]  /*4e060*/  STL.64 [R1+0x1ec8], R22 ;  /* 0x001ec81601007387 */ /* 0x008fe80000100a00 */
[----:B--2---:R0:W-:Y:S02]  /*4e070*/  STL.64 [R1+0x1ec0], R20 ;  /* 0x001ec01401007387 */ /* 0x0041e40000100a00 */
[----:B0-----:R-:W-:-:S02]  /*4e080*/  IMAD.MOV.U32 R20, RZ, RZ, R29 ;  /* 0x000000ffff147224 */ /* 0x001fc400078e001d */
[----:B------:R-:W2:Y:S04]  /*4e090*/  LDL.LU R29, [R1+0x1ed8] ;  /* 0x001ed800011d7983 */ /* 0x000ea80000300800 */
[----:B------:R-:W3:Y:S04]  /*4e0a0*/  LDL.LU R21, [R1+0xd4] ;  /* 0x0000d40001157983 */ /* 0x000ee80000300800 */
[----:B------:R-:W3:Y:S04]  /*4e0b0*/  LDL.LU R22, [R1+0xd8] ;  /* 0x0000d80001167983 */ /* 0x000ee80000300800 */
[----:B------:R-:W3:Y:S04]  /*4e0c0*/  LDL.LU R23, [R1+0xdc] ;  /* 0x0000dc0001177983 */ /* 0x000ee80000300800 */
[----:B------:R-:W3:Y:S04]  /*4e0d0*/  LDL.LU R18, [R1+0x198] ;  /* 0x0001980001127983 */ /* 0x000ee80000300800 */
[----:B------:R-:W3:Y:S04]  /*4e0e0*/  LDL.LU R19, [R1+0x19c] ;  /* 0x00019c0001137983 */ /* 0x000ee80000300800 */
[----:B------:R-:W3:Y:S01]  /*4e0f0*/  LDL.LU.64 R26, [R1+0x1ed0] ;  /* 0x001ed000011a7983 */ /* 0x000ee20000300a00 */
[----:B----4-:R-:W-:-:S03]  /*4e100*/  IMAD.MOV.U32 R15, RZ, RZ, R28 ;  /* 0x000000ffff0f7224 */ /* 0x010fc600078e001c */
[----:B------:R-:W-:Y:S01]  /*4e110*/  STL.64 [R1+0x140], R8 ;  /* 0x0001400801007387 */ /* 0x000fe20000100a00 */
[----:B------:R-:W-:Y:S02]  /*4e120*/  IMAD.MOV.U32 R28, RZ, RZ, R11 ;  /* 0x000000ffff1c7224 */ /* 0x000fe400078e000b */
[----:B--2---:R-:W-:Y:S02]  /*4e130*/  IMAD.MOV.U32 R14, RZ, RZ, R29 ;  /* 0x000000ffff0e7224 */ /* 0x004fe400078e001d */
[----:B------:R-:W-:Y:S02]  /*4e140*/  IMAD.MOV.U32 R29, RZ, RZ, R10 ;  /* 0x000000ffff1d7224 */ /* 0x000fe400078e000a */
[----:B------:R-:W2:Y:S04]  /*4e150*/  LDL.LU R10, [R1+0x358] ;  /* 0x00035800010a7983 */ /* 0x000ea80000300800 */
[----:B------:R-:W2:Y:S01]  /*4e160*/  LDL.LU R11, [R1+0x35c] ;  /* 0x00035c00010b7983 */ /* 0x000ea20000300800 */
[C---:B---3--:R-:W-:Y:S03]  /*4e170*/  HMMA.16816.F32.BF16 R24, R4.reuse, R26, R20 ;  /* 0x0000001a0418723c */ /* 0x048fe60000041814 */
[----:B--2---:R-:W-:Y:S04]  /*4e180*/  STL.64 [R1+0x1d48], R10 ;  /* 0x001d480a01007387 */ /* 0x004fe80000100a00 */
[----:B------:R-:W-:Y:S04]  /*4e190*/  STL [R1+0x1d04], R28 ;  /* 0x001d041c01007387 */ /* 0x000fe80000100800 */
[----:B------:R-:W-:Y:S04]  /*4e1a0*/  STL [R1+0x1d00], R29 ;  /* 0x001d001d01007387 */ /* 0x000fe80000100800 */
[----:B------:R-:W2:Y:S04]  /*4e1b0*/  LDL.LU.64 R22, [R1+0x1ec8] ;  /* 0x001ec80001167983 */ /* 0x000ea80000300a00 */
[----:B------:R-:W2:Y:S04]  /*4e1c0*/  LDL.LU.64 R20, [R1+0x1ec0] ;  /* 0x001ec00001147983 */ /* 0x000ea80000300a00 */
        /* <DEDUP_REMOVED lines=88> */
[----:B------:R-:W2:-:S15]  /*4e750*/  LDL.LU.64 R22, [R1+0x1d90] ;  /* 0x001d900001167983 */ /* 0x000e9e0000300a00 */
[----:B------:R-:W-:-:S06]  /*4e760*/  NOP ;  /* 0x0000000000007918 */ /* 0x000fcc0000000000 */
[----:B------:R-:W-:Y:S04]  /*4e770*/  STL.64 [R1+0x60], R24 ;  /* 0x0000601801007387 */ /* 0x000fe80000100a00 */
[----:B------:R0:W-:Y:S04]  /*4e780*/  STL.64 [R1+0x68], R26 ;  /* 0x0000681a01007387 */ /* 0x0001e80000100a00 */
[----:B0-----:R-:W2:Y:S04]  /*4e790*/  LDL.LU.64 R26, [R1+0x1d88] ;  /* 0x001d8800011a7983 */ /* 0x001ea80000300a00 */
[----:B------:R-:W2:Y:S02]  /*4e7a0*/  LDL.LU.64 R24, [R1+0x1d80] ;  /* 0x001d800001187983 */ /* 0x000ea40000300a00 */
[----:B--2---:R-:W-:Y:S02]  /*4e7b0*/  HMMA.16816.F32.BF16 R24, R4, R22, R24 ;  /* 0x000000160418723c */ /* 0x004fe40000041818 */
[----:B------:R-:W2:Y:S04]  /*4e7c0*/  LDL.LU.64 R22, [R1+0x1d78] ;  /* 0x001d780001167983 */ /* 0x000ea80000300a00 */
[----:B------:R-:W2:Y:S01]  /*4e7d0*/  LDL.LU.64 R20, [R1+0x1d70] ;  /* 0x001d700001147983 */ /* 0x000ea20000300a00 */
[----:B------:R-:W-:-:S02]  /*4e7e0*/  IMAD.MOV.U32 R8, RZ, RZ, R17 ;  /* 0x000000ffff087224 */ /* 0x000fc400078e0011 */
[----:B------:R-:W-:-:S14]  /*4e7f0*/  IMAD.MOV.U32 R9, RZ, RZ, R16 ;  /* 0x000000ffff097224 */ /* 0x000fdc00078e0010 */
[----:B------:R-:W-:Y:S04]  /*4e800*/  STL.64 [R1+0x50], R24 ;  /* 0x0000501801007387 */ /* 0x000fe80000100a00 */
[----:B------:R0:W-:Y:S04]  /*4e810*/  STL.64 [R1+0x58], R26 ;  /* 0x0000581a01007387 */ /* 0x0001e80000100a00 */
[----:B0-----:R-:W3:Y:S04]  /*4e820*/  LDL.LU R26, [R1+0x178] ;  /* 0x00017800011a7983 */ /* 0x001ee80000300800 */
[----:B------:R-:W3:Y:S01]  /*4e830*/  LDL.LU R27, [R1+0x17c] ;  /* 0x00017c00011b7983 */ /* 0x000ee20000300800 */
[----:B--2---:R-:W-:Y:S03]  /*4e840*/  HMMA.16816.F32.BF16 R20, R4, R18, R20 ;  /* 0x000000120414723c */ /* 0x004fe60000041814 */
[----:B------:R-:W2:Y:S04]  /*4e850*/  LDL.LU.64 R18, [R1+0x1d68] ;  /* 0x001d680001127983 */ /* 0x000ea80000300a00 */
[----:B------:R-:W2:Y:S01]  /*4e860*/  LDL.LU.64 R16, [R1+0x1d60] ;  /* 0x001d600001107983 */ /* 0x000ea20000300a00 */
[----:B------:R-:W-:-:S02]  /*4e870*/  IMAD.MOV.U32 R10, RZ, RZ, R13 ;  /* 0x000000ffff0a7224 */ /* 0x000fc400078e000d */
[----:B------:R-:W-:-:S13]  /*4e880*/  IMAD.MOV.U32 R11, RZ, RZ, R12 ;  /* 0x000000ffff0b7224 */ /* 0x000fda00078e000c */
[----:B------:R-:W-:Y:S04]  /*4e890*/  STL.64 [R1+0x40], R20 ;  /* 0x0000401401007387 */ /* 0x000fe80000100a00 */
[----:B------:R0:W-:Y:S04]  /*4e8a0*/  STL.64 [R1+0x48], R22 ;  /* 0x0000481601007387 */ /* 0x0001e80000100a00 */
[----:B0-----:R-:W4:Y:S04]  /*4e8b0*/  LDL.LU R22, [R1+0x338] ;  /* 0x0003380001167983 */ /* 0x001f280000300800 */
[----:B------:R-:W4:Y:S01]  /*4e8c0*/  LDL.LU R23, [R1+0x33c] ;  /* 0x00033c0001177983 */ /* 0x000f220000300800 */
[----:B--2---:R-:W-:Y:S03]  /*4e8d0*/  HMMA.16816.F32.BF16 R16, R4, R14, R16 ;  /* 0x0000000e0410723c */ /* 0x004fe60000041810 */
[----:B------:R-:W3:Y:S04]  /*4e8e0*/  LDL.LU.64 R14, [R1+0x1d58] ;  /* 0x001d5800010e7983 */ /* 0x000ee80000300a00 */
[----:B------:R-:W3:-:S15]  /*4e8f0*/  LDL.LU.64 R12, [R1+0x1d50] ;  /* 0x001d5000010c7983 */ /* 0x000ede0000300a00 */
[----:B------:R-:W-:-:S01]  /*4e900*/  NOP ;  /* 0x0000000000007918 */ /* 0x000fc20000000000 */
[----:B------:R-:W-:Y:S01]  /*4e910*/  STL.64 [R1+0x10], R16 ;  /* 0x0000101001007387 */ /* 0x000fe20000100a00 */
[C---:B----4-:R-:W-:Y:S03]  /*4e920*/  HMMA.16816.F32.BF16 R20, R4.reuse, R22, R8 ;  /* 0x000000160414723c */ /* 0x050fe60000041808 */
[----:B------:R0:W-:Y:S04]  /*4e930*/  STL.64 [R1+0x18], R18 ;  /* 0x0000181201007387 */ /* 0x0001e80000100a00 */
[----:B0-----:R-:W2:Y:S01]  /*4e940*/  LDL R19, [R1+0x6c4] ;  /* 0x0006c40001137983 */ /* 0x001ea20000100800 */
[----:B---3--:R-:W-:Y:S03]  /*4e950*/  HMMA.16816.F32.BF16 R24, R4, R26, R12 ;  /* 0x0000001a0418723c */ /* 0x008fe6000004180c */
[----:B------:R-:W3:Y:S04]  /*4e960*/  LDL.LU R14, [R1+0x378] ;  /* 0x00037800010e7983 */ /* 0x000ee80000300800 */
[----:B------:R-:W3:-:S15]  /*4e970*/  LDL.LU R15, [R1+0x37c] ;  /* 0x00037c00010f7983 */ /* 0x000ede0000300800 */
[----:B------:R-:W-:-:S01]  /*4e980*/  NOP ;  /* 0x0000000000007918 */ /* 0x000fc20000000000 */
[----:B------:R-:W-:Y:S04]  /*4e990*/  STL.64 [R1+0x1b50], R26 ;  /* 0x001b501a01007387 */ /* 0x000fe80000100a00 */
[----:B------:R0:W-:Y:S04]  /*4e9a0*/  STL.64 [R1+0x1b48], R24 ;  /* 0x001b481801007387 */ /* 0x0001e80000100a00 */
[----:B0-----:R-:W3:Y:S04]  /*4e9b0*/  LDL.LU R24, [R1+0x360] ;  /* 0x0003600001187983 */ /* 0x001ee80000300800 */
[----:B------:R-:W3:Y:S04]  /*4e9c0*/  LDL.LU R25, [R1+0x364] ;  /* 0x0003640001197983 */ /* 0x000ee80000300800 */
[----:B------:R-:W3:Y:S04]  /*4e9d0*/  LDL.LU R26, [R1+0x368] ;  /* 0x00036800011a7983 */ /* 0x000ee80000300800 */
[----:B------:R-:W3:Y:S04]  /*4e9e0*/  LDL.LU R27, [R1+0x36c] ;  /* 0x00036c00011b7983 */ /* 0x000ee80000300800 */
[----:B------:R-:W4:Y:S04]  /*4e9f0*/  LDL.LU.64 R10, [R1+0x1d48] ;  /* 0x001d4800010a7983 */ /* 0x000f280000300a00 */
[----:B------:R-:W-:Y:S04]  /*4ea00*/  STL.64 [R1+0x1b40], R22 ;  /* 0x001b401601007387 */ /* 0x000fe80000100a00 */
[----:B------:R0:W-:Y:S04]  /*4ea10*/  STL.64 [R1+0x1b38], R20 ;  /* 0x001b381401007387 */ /* 0x0001e80000100a00 */
[----:B0-----:R-:W4:Y:S04]  /*4ea20*/  LDL.LU R20, [R1+0x340] ;  /* 0x0003400001147983 */ /* 0x001f280000300800 */
[----:B------:R-:W4:Y:S04]  /*4ea30*/  LDL.LU R21, [R1+0x344] ;  /* 0x0003440001157983 */ /* 0x000f280000300800 */
[----:B------:R-:W4:Y:S01]  /*4ea40*/  LDL.LU R22, [R1+0x348] ;  /* 0x0003480001167983 */ /* 0x000f220000300800 */
[----:B------:R-:W0:Y:S01]  /*4ea50*/  S2R R28, SR_TID.X ;  /* 0x00000000001c7919 */ /* 0x000e220000002100 */
[----:B------:R-:W-:Y:S01]  /*4ea60*/  IMAD.MOV.U32 R23, RZ, RZ, R3 ;  /* 0x000000ffff177224 */ /* 0x000fe200078e0003 */
[C---:B0-----:R-:W-:Y:S01]  /*4ea70*/  LOP3.LUT R3, R28.reuse, 0x7, RZ, 0xc0, !PT ;  /* 0x000000071c037812 */ /* 0x041fe200078ec0ff */
[----:B------:R-:W-:-:S04]  /*4ea80*/  IMAD.SHL.U32 R29, R28, 0x2, RZ ;  /* 0x000000021c1d7824 */ /* 0x000fc800078e00ff */
[----:B------:R-:W-:Y:S02]  /*4ea90*/  IMAD R3, R3, 0x90, RZ ;  /* 0x0000009003037824 */ /* 0x000fe400078e02ff */
[----:B------:R-:W-:-:S03]  /*4eaa0*/  IMAD.SHL.U32 R28, R28, 0x20, RZ ;  /* 0x000000201c1c7824 */ /* 0x000fc600078e00ff */
[----:B------:R-:W-:-:S04]  /*4eab0*/  LOP3.LUT R3, R3, 0x30, R29, 0x78, !PT ;  /* 0x0000003003037812 */ /* 0x000fc800078e781d */
[----:B------:R-:W-:-:S04]  /*4eac0*/  LOP3.LUT R3, R3, 0x400, R28, 0xf8, !PT ;  /* 0x0000040003037812 */ /* 0x000fc800078ef81c */
[----:B------:R-:W-:Y:S01]  /*4ead0*/  LOP3.LUT R3, R3, 0x40, RZ, 0x3c, !PT ;  /* 0x0000004003037812 */ /* 0x000fe200078e3cff */
[----:B----4-:R-:W-:Y:S04]  /*4eae0*/  HMMA.16816.F32.BF16 R8, R4, R10, R20 ;  /* 0x0000000a0408723c */ /* 0x010fe80000041814 */
[----:B------:R-:W-:-:S15]  /*4eaf0*/  LDSM.16.M88.4 R20, [R3+UR5+0x3000] ;  /* 0x003000050314783b */ /* 0x000fde0008000200 */
[----:B------:R-:W-:-:S04]  /*4eb00*/  NOP ;  /* 0x0000000000007918 */ /* 0x000fc80000000000 */
[----:B------:R-:W-:Y:S04]  /*4eb10*/  STL [R1+0x1b34], R8 ;  /* 0x001b340801007387 */ /* 0x000fe80000100800 */
[----:B------:R-:W-:Y:S04]  /*4eb20*/  STL [R1+0x1b30], R9 ;  /* 0x001b300901007387 */ /* 0x000fe80000100800 */
[----:B------:R-:W-:Y:S04]  /*4eb30*/  STL [R1+0x1b2c], R10 ;  /* 0x001b2c0a01007387 */ /* 0x000fe80000100800 */
[----:B------:R3:W-:Y:S04]  /*4eb40*/  STL [R1+0x1b28], R11 ;  /* 0x001b280b01007387 */ /* 0x0007e80000100800 */
[----:B------:R-:W-:Y:S04]  /*4eb50*/  STL.64 [R1+0x1d40], R6 ;  /* 0x001d400601007387 */ /* 0x000fe80000100a00 */
[----:B------:R-:W-:Y:S01]  /*4eb60*/  STL.64 [R1+0x1d38], R4 ;  /* 0x001d380401007387 */ /* 0x000fe20000100a00 */
[----:B---3--:R-:W-:Y:S03]  /*4eb70*/  HMMA.16816.F32.BF16 R8, R4, R14, R24 ;  /* 0x0000000e0408723c */ /* 0x008fe60000041818 */
[----:B--2---:R-:W0:Y:S04]  /*4eb80*/  LDSM.16.MT88.4 R12, [R19+0x10400] ;  /* 0x01040000130c783b */ /* 0x004e280000004200 */
[----:B------:R-:W1:Y:S04]  /*4eb90*/  LDSM.16.M88.4 R4, [R3+UR5] ;  /* 0x000000050304783b */ /* 0x000e680008000200 */
[----:B------:R-:W-:Y:S04]  /*4eba0*/  LDSM.16.M88.4 R24, [R3+UR5+0x5000] ;  /* 0x005000050318783b */ /* 0x000fe80008000200 */
[----:B------:R-:W-:Y:S08]  /*4ebb0*/  LDSM.16.MT88.4 R16, [R19+0x10600] ;  /* 0x010600001310783b */ /* 0x000ff00000004200 */
[----:B------:R-:W-:Y:S04]  /*4ebc0*/  STL.64 [R1], R8 ;  /* 0x0000000801007387 */ /* 0x000fe80000100a00 */
[----:B------:R-:W-:Y:S04]  /*4ebd0*/  STL.64 [R1+0x8], R10 ;  /* 0x0000080a01007387 */ /* 0x000fe80000100a00 */
[----:B0-----:R-:W-:Y:S04]  /*4ebe0*/  STL [R1+0x1d14], R12 ;  /* 0x001d140c01007387 */ /* 0x001fe80000100800 */
[----:B------:R-:W-:Y:S04]  /*4ebf0*/  STL [R1+0x1d10], R13 ;  /* 0x001d100d01007387 */ /* 0x000fe80000100800 */
[----:B------:R-:W-:Y:S04]  /*4ec00*/  STL [R1+0x1d0c], R14 ;  /* 0x001d0c0e01007387 */ /* 0x000fe80000100800 */
[----:B------:R-:W-:Y:S01]  /*4ec10*/  STL [R1+0x1d08], R15 ;  /* 0x001d080f01007387 */ /* 0x000fe20000100800 */
[----:B-1----:R-:W-:-:S03]  /*4ec20*/  IMAD.MOV.U32 R28, RZ, RZ, R4 ;  /* 0x000000ffff1c7224 */ /* 0x002fc600078e0004 */
[----:B------:R-:W-:Y:S01]  /*4ec30*/  STL.64 [R1+0x3d8], R6 ;  /* 0x0003d80601007387 */ /* 0x000fe20000100a00 */
[----:B------:R-:W-:-:S03]  /*4ec40*/  IMAD.MOV.U32 R29, RZ, RZ, R5 ;  /* 0x000000ffff1d7224 */ /* 0x000fc600078e0005 */
[----:B------:R-:W0:Y:S04]  /*4ec50*/  LDSM.16.M88.4 R4, [R3+UR5+0x800] ;  /* 0x000800050304783b */ /* 0x000e280008000200 */
[----:B------:R-:W-:Y:S04]  /*4ec60*/  STL [R1+0x1d1c], R29 ;  /* 0x001d1c1d01007387 */ /* 0x000fe80000100800 */
[----:B------:R-:W-:Y:S01]  /*4ec70*/  STL [R1+0x1d18], R28 ;  /* 0x001d181c01007387 */ /* 0x000fe20000100800 */
[----:B0-----:R-:W-:Y:S02]  /*4ec80*/  IMAD.MOV.U32 R14, RZ, RZ, R4 ;  /* 0x000000ffff0e7224 */ /* 0x001fe400078e0004 */
[----:B------:R-:W-:Y:S01]  /*4ec90*/  IMAD.MOV.U32 R15, RZ, RZ, R5 ;  /* 0x000000ffff0f7224 */ /* 0x000fe200078e0005 */
[----:B------:R-:W-:Y:S01]  /*4eca0*/  STL [R1+0x3cc], R7 ;  /* 0x0003cc0701007387 */ /* 0x000fe20000100800 */
[----:B------:R-:W-:-:S03]  /*4ecb0*/  IMAD.MOV.U32 R11, RZ, RZ, R6 ;  /* 0x000000ffff0b7224 */ /* 0x000fc600078e0006 */
[----:B------:R-:W0:Y:S04]  /*4ecc0*/  LDSM.16.M88.4 R4, [R3+UR5+0x1000] ;  /* 0x001000050304783b */ /* 0x000e280008000200 */
[----:B------:R-:W-:Y:S04]  /*4ecd0*/  STL [R1+0x1d24], R15 ;  /* 0x001d240f01007387 */ /* 0x000fe80000100800 */
[----:B------:R-:W-:Y:S01]  /*4ece0*/  STL [R1+0x1d20], R14 ;  /* 0x001d200e01007387 */ /* 0x000fe20000100800 */
[----:B0-----:R-:W-:-:S03]  /*4ecf0*/  IMAD.MOV.U32 R12, RZ, RZ, R4 ;  /* 0x000000ffff0c7224 */ /* 0x001fc600078e0004 */
[----:B------:R-:W-:Y:S01]  /*4ed00*/  STL.64 [R1+0x3b8], R6 ;  /* 0x0003b80601007387 */ /* 0x000fe20000100a00 */
        /* <DEDUP_REMOVED lines=20> */
[----:B------:R-:W1:Y:S01]  /*4ee50*/  LDSM.16.M88.4 R20, [R3+UR5+0x4000] ;  /* 0x004000050314783b */ /* 0x000e620008000200 */
[----:B0-----:R-:W-:-:S03]  /*4ee60*/  IMAD.MOV.U32 R28, RZ, RZ, R4 ;  /* 0x000000ffff1c7224 */ /* 0x001fc600078e0004 */
[----:B------:R-:W-:Y:S01]  /*4ee70*/  STL.64 [R1+0x368], R6 ;  /* 0x0003680601007387 */ /* 0x000fe20000100a00 */
[----:B------:R-:W-:-:S03]  /*4ee80*/  IMAD.MOV.U32 R29, RZ, RZ, R5 ;  /* 0x000000ffff1d7224 */ /* 0x000fc600078e0005 */
[----:B------:R-:W0:Y:S04]  /*4ee90*/  LDSM.16.M88.4 R4, [R3+UR5+0x4800] ;  /* 0x004800050304783b */ /* 0x000e280008000200 */
[----:B-1----:R-:W-:Y:S04]  /*4eea0*/  STL.64 [R1+0x350], R20 ;  /* 0x0003501401007387 */ /* 0x002fe80000100a00 */
[----:B------:R-:W-:Y:S04]  /*4eeb0*/  STL.64 [R1+0x358], R22 ;  /* 0x0003581601007387 */ /* 0x000fe80000100a00 */
[----:B------:R-:W1:Y:S04]  /*4eec0*/  LDSM.16.M88.4 R20, [R3+UR5+0x5800] ;  /* 0x005800050314783b */ /* 0x000e680008000200 */
[----:B0-----:R-:W-:Y:S04]  /*4eed0*/  STL.64 [R1+0x340], R4 ;  /* 0x0003400401007387 */ /* 0x001fe80000100a00 */
[----:B------:R-:W-:Y:S04]  /*4eee0*/  STL.64 [R1+0x348], R6 ;  /* 0x0003480601007387 */ /* 0x000fe80000100a00 */
[----:B------:R-:W0:Y:S04]  /*4eef0*/  LDSM.16.M88.4 R4, [R3+UR5+0x6000] ;  /* 0x006000050304783b */ /* 0x000e280008000200 */
[----:B------:R-:W-:Y:S04]  /*4ef00*/  STL.64 [R1+0x330], R24 ;  /* 0x0003301801007387 */ /* 0x000fe80000100a00 */
[----:B------:R-:W-:Y:S04]  /*4ef10*/  STL.64 [R1+0x338], R26 ;  /* 0x0003381a01007387 */ /* 0x000fe80000100a00 */
[----:B------:R-:W2:Y:S04]  /*4ef20*/  LDSM.16.M88.4 R24, [R3+UR5+0x6800] ;  /* 0x006800050318783b */ /* 0x000ea80008000200 */
[----:B-1----:R-:W-:Y:S04]  /*4ef30*/  STL.64 [R1+0x320], R20 ;  /* 0x0003201401007387 */ /* 0x002fe80000100a00 */
[----:B------:R-:W-:Y:S04]  /*4ef40*/  STL.64 [R1+0x328], R22 ;  /* 0x0003281601007387 */ /* 0x000fe80000100a00 */
[----:B------:R-:W1:Y:S04]  /*4ef50*/  LDSM.16.M88.4 R20, [R3+UR5+0x7000] ;  /* 0x007000050314783b */ /* 0x000e680008000200 */
[----:B0-----:R-:W-:Y:S04]  /*4ef60*/  STL.64 [R1+0x310], R4 ;  /* 0x0003100401007387 */ /* 0x001fe80000100a00 */
[----:B------:R-:W-:Y:S04]  /*4ef70*/  STL.64 [R1+0x318], R6 ;  /* 0x0003180601007387 */ /* 0x000fe80000100a00 */
[----:B------:R-:W0:Y:S04]  /*4ef80*/  LDSM.16.M88.4 R4, [R3+UR5+0x7800] ;  /* 0x007800050304783b */ /* 0x000e280008000200 */
[----:B--2---:R-:W-:Y:S04]  /*4ef90*/  STL.64 [R1+0x300], R24 ;  /* 0x0003001801007387 */ /* 0x004fe80000100a00 */
        /* <DEDUP_REMOVED lines=28> */
[----:B-1----:R-:W-:Y:S04]  /*4f160*/  STL.64 [R1+0x260], R20 ;  /* 0x0002601401007387 */ /* 0x002fe80000100a00 */
[----:B------:R-:W-:Y:S04]  /*4f170*/  STL.64 [R1+0x268], R22 ;  /* 0x0002681601007387 */ /* 0x000fe80000100a00 */
[----:B------:R-:W-:Y:S04]  /*4f180*/  LDSM.16.M88.4 R24, [R3+UR5+0xc800] ;  /* 0x00c800050318783b */ /* 0x000fe80008000200 */
[----:B------:R-:W-:Y:S04]  /*4f190*/  LDSM.16.M88.4 R20, [R3+UR5+0xd000] ;  /* 0x00d000050314783b */ /* 0x000fe80008000200 */
[----:B0-----:R-:W-:Y:S04]  /*4f1a0*/  STL.64 [R1+0x250], R4 ;  /* 0x0002500401007387 */ /* 0x001fe80000100a00 */
[----:B------:R-:W-:Y:S04]  /*4f1b0*/  STL.64 [R1+0x258], R6 ;  /* 0x0002580601007387 */ /* 0x000fe80000100a00 */
[----:B------:R-:W0:Y:S04]  /*4f1c0*/  LDSM.16.M88.4 R4, [R3+UR5+0xd800] ;  /* 0x00d800050304783b */ /* 0x000e280008000200 */
[----:B0-----:R-:W-:Y:S04]  /*4f1d0*/  STL [R1+0x220], R4 ;  /* 0x0002200401007387 */ /* 0x001fe80000100800 */
[----:B------:R-:W-:Y:S01]  /*4f1e0*/  STL.64 [R1+0x228], R6 ;  /* 0x0002280601007387 */ /* 0x000fe20000100a00 */
[----:B------:R-:W-:-:S03]  /*4f1f0*/  IMAD.MOV.U32 R8, RZ, RZ, R5 ;  /* 0x000000ffff087224 */ /* 0x000fc600078e0005 */
[----:B------:R-:W0:Y:S04]  /*4f200*/  LDSM.16.M88.4 R4, [R3+UR5+0xe000] ;  /* 0x00e000050304783b */ /* 0x000e280008000200 */
[----:B------:R1:W-:Y:S04]  /*4f210*/  STL.64 [R1+0x248], R26 ;  /* 0x0002481a01007387 */ /* 0x0003e80000100a00 */
[----:B------:R-:W-:Y:S04]  /*4f220*/  STL.64 [R1+0x1b68], R24 ;  /* 0x001b681801007387 */ /* 0x000fe80000100a00 */
[----:B-1----:R-:W2:Y:S04]  /*4f230*/  LDL.LU R26, [R1+0x468] ;  /* 0x00046800011a7983 */ /* 0x002ea80000300800 */
[----:B------:R-:W2:Y:S01]  /*4f240*/  LDL.LU R27, [R1+0x46c] ;  /* 0x00046c00011b7983 */ /* 0x000ea20000300800 */
[----:B0-----:R-:W-:-:S03]  /*4f250*/  IMAD.MOV.U32 R9, RZ, RZ, R4 ;  /* 0x000000ffff097224 */ /* 0x001fc600078e0004 */
[----:B------:R-:W-:Y:S01]  /*4f260*/  STL.64 [R1+0x218], R6 ;  /* 0x0002180601007387 */ /* 0x000fe20000100a00 */
[----:B------:R-:W-:-:S03]  /*4f270*/  IMAD.MOV.U32 R10, RZ, RZ, R5 ;  /* 0x000000ffff0a7224 */ /* 0x000fc600078e0005 */
[----:B------:R-:W0:Y:S04]  /*4f280*/  LDSM.16.M88.4 R4, [R3+UR5+0xe800] ;  /* 0x00e800050304783b */ /* 0x000e280008000200 */
[----:B------:R1:W-:Y:S04]  /*4f290*/  STL.64 [R1+0x1b60], R10 ;  /* 0x001b600a01007387 */ /* 0x0003e80000100a00 */
[----:B------:R-:W-:Y:S04]  /*4f2a0*/  STL.64 [R1+0x1b58], R8 ;  /* 0x001b580801007387 */ /* 0x000fe80000100a00 */
[----:B-1----:R-:W3:Y:S04]  /*4f2b0*/  LDL.LU R10, [R1+0x478] ;  /* 0x00047800010a7983 */ /* 0x002ee80000300800 */
[----:B------:R-:W3:Y:S04]  /*4f2c0*/  LDL.LU R11, [R1+0x47c] ;  /* 0x00047c00010b7983 */ /* 0x000ee80000300800 */
[----:B------:R-:W-:Y:S04]  /*4f2d0*/  STL.64 [R1+0x238], R22 ;  /* 0x0002381601007387 */ /* 0x000fe80000100a00 */
[----:B------:R1:W-:Y:S04]  /*4f2e0*/  STL.64 [R1+0x1b70], R20 ;  /* 0x001b701401007387 */ /* 0x0003e80000100a00 */
[----:B-1----:R-:W3:Y:S04]  /*4f2f0*/  LDL.LU R20, [R1+0x440] ;  /* 0x0004400001147983 */ /* 0x002ee80000300800 */
[----:B------:R-:W3:Y:S04]  /*4f300*/  LDL.LU R21, [R1+0x444] ;  /* 0x0004440001157983 */ /* 0x000ee80000300800 */
[----:B0-----:R-:W-:Y:S04]  /*4f310*/  STL.64 [R1+0x200], R4 ;  /* 0x0002000401007387 */ /* 0x001fe80000100a00 */
[----:B------:R-:W-:Y:S04]  /*4f320*/  STL.64 [R1+0x208], R6 ;  /* 0x0002080601007387 */ /* 0x000fe80000100a00 */
[----:B------:R-:W0:Y:S01]  /*4f330*/  LDSM.16.M88.4 R4, [R3+UR5+0xf000] ;  /* 0x00f000050304783b */ /* 0x000e220008000200 */
[----:B------:R-:W-:-:S02]  /*4f340*/  IMAD.MOV.U32 R22, RZ, RZ, R2 ;  /* 0x000000ffff167224 */ /* 0x000fc400078e0002 */
[----:B------:R-:W-:Y:S02]  /*4f350*/  IMAD.MOV.U32 R23, RZ, RZ, R0 ;  /* 0x000000ffff177224 */ /* 0x000fe400078e0000 */
[----:B0-----:R-:W-:Y:S01]  /*4f360*/  IMAD.MOV.U32 R2, RZ, RZ, R6 ;  /* 0x000000ffff027224 */ /* 0x001fe200078e0006 */
[----:B------:R-:W-:Y:S01]  /*4f370*/  STL.64 [R1+0x1f0], R4 ;  /* 0x0001f00401007387 */ /* 0x000fe20000100a00 */
[----:B------:R-:W-:-:S03]  /*4f380*/  IMAD.MOV.U32 R0, RZ, RZ, R7 ;  /* 0x000000ffff007224 */ /* 0x000fc600078e0007 */
[----:B------:R-:W0:Y:S04]  /*4f390*/  LDSM.16.M88.4 R4, [R3+UR5+0xf800] ;  /* 0x00f800050304783b */ /* 0x000e280008000200 */
[----:B------:R-:W-:Y:S04]  /*4f3a0*/  STL [R1+0x1a6c], R0 ;  /* 0x001a6c0001007387 */ /* 0x000fe80000100800 */
[----:B------:R-:W-:Y:S01]  /*4f3b0*/  STL [R1+0x1a68], R2 ;  /* 0x001a680201007387 */ /* 0x000fe20000100800 */
[----:B0-----:R-:W-:-:S03]  /*4f3c0*/  IMAD.MOV.U32 R3, RZ, RZ, R7 ;  /* 0x000000ffff037224 */ /* 0x001fc600078e0007 */
[----:B------:R-:W-:Y:S04]  /*4f3d0*/  STL.64 [R1+0x1e0], R4 ;  /* 0x0001e00401007387 */ /* 0x000fe80000100a00 */
[----:B------:R0:W-:Y:S04]  /*4f3e0*/  STL [R1+0x1e8], R6 ;  /* 0x0001e80601007387 */ /* 0x0001e80000100800 */
[----:B0-----:R-:W2:Y:S04]  /*4f3f0*/  LDL.LU.64 R6, [R1+0x1d40] ;  /* 0x001d400001067983 */ /* 0x001ea80000300a00 */
[----:B------:R-:W2:Y:S04]  /*4f400*/  LDL.LU.64 R4, [R1+0x1d38] ;  /* 0x001d380001047983 */ /* 0x000ea80000300a00 */
[----:B------:R-:W-:Y:S04]  /*4f410*/  STL [R1+0x1a70], R3 ;  /* 0x001a700301007387 */ /* 0x000fe80000100800 */
[----:B------:R-:W-:Y:S04]  /*4f420*/  STL.64 [R1+0x1b00], R18 ;  /* 0x001b001201007387 */ /* 0x000fe80000100a00 */
[----:B------:R0:W-:Y:S04]  /*4f430*/  STL.64 [R1+0x1af8], R16 ;  /* 0x001af81001007387 */ /* 0x0001e80000100a00 */
[----:B0-----:R-:W2:Y:S04]  /*4f440*/  LDL.LU R16, [R1+0x450] ;  /* 0x0004500001107983 */ /* 0x001ea80000300800 */
[----:B------:R-:W2:Y:S04]  /*4f450*/  LDL.LU R17, [R1+0x454] ;  /* 0x0004540001117983 */ /* 0x000ea80000300800 */
[----:B------:R-:W2:Y:S04]  /*4f460*/  LDL.LU R18, [R1+0x458] ;  /* 0x0004580001127983 */ /* 0x000ea80000300800 */
[----:B------:R-:W2:Y:S01]  /*4f470*/  LDL.LU R19, [R1+0x45c] ;  /* 0x00045c0001137983 */ /* 0x000ea20000300800 */
[----:B------:R-:W-:-:S02]  /*4f480*/  IMAD.MOV.U32 R24, RZ, RZ, R28 ;  /* 0x000000ffff187224 */ /* 0x000fc400078e001c */
[----:B------:R-:W-:Y:S01]  /*4f490*/  IMAD.MOV.U32 R25, RZ, RZ, R29 ;  /* 0x000000ffff197224 */ /* 0x000fe200078e001d */
[C---:B--2---:R-:W-:Y:S06]  /*4f4a0*/  HMMA.16816.F32.BF16 R16, R4.reuse, R26, R16 ;  /* 0x0000001a0410723c */ /* 0x044fec0000041810 */
[----:B---3--:R-:W-:-:S15]  /*4f4b0*/  HMMA.16816.F32.BF16 R4, R4, R10, R20 ;  /* 0x0000000a0404723c */ /* 0x008fde0000041814 */
[----:B------:R-:W-:-:S03]  /*4f4c0*/  NOP ;  /* 0x0000000000007918 */ /* 0x000fc60000000000 */
[----:B------:R-:W-:Y:S02]  /*4f4d0*/  IMAD.MOV.U32 R27, RZ, RZ, R18 ;  /* 0x000000ffff1b7224 */ /* 0x000fe400078e0012 */
[----:B------:R-:W-:Y:S01]  /*4f4e0*/  IMAD.MOV.U32 R26, RZ, RZ, R19 ;  /* 0x000000ffff1a7224 */ /* 0x000fe200078e0013 */
[----:B------:R-:W-:Y:S04]  /*4f4f0*/  STL.64 [R1+0x30], R16 ;  /* 0x0000301001007387 */ /* 0x000fe80000100a00 */
[----:B------:R-:W-:Y:S04]  /*4f500*/  STL.64 [R1+0x1bb0], R26 ;  /* 0x001bb01a01007387 */ /* 0x000fe80000100a00 */
[----:B------:R-:W2:Y:S04]  /*4f510*/  LDL.LU R28, [R1+0x1d34] ;  /* 0x001d3400011c7983 */ /* 0x000ea80000300800 */
[----:B------:R0:W-:Y:S04]  /*4f520*/  STL.64 [R1+0x20], R4 ;  /* 0x0000200401007387 */ /* 0x0001e80000100a00 */
[----:B------:R1:W-:Y:S04]  /*4f530*/  STL.64 [R1+0x28], R6 ;  /* 0x0000280601007387 */ /* 0x0003e80000100a00 */
[----:B------:R-:W3:Y:S04]  /*4f540*/  LDL.LU R29, [R1+0x1d30] ;  /* 0x001d3000011d7983 */ /* 0x000ee80000300800 */
[----:B------:R-:W-:Y:S04]  /*4f550*/  STL.64 [R1+0x1c70], R24 ;  /* 0x001c701801007387 */ /* 0x000fe80000100a00 */
[----:B0-----:R-:W4:Y:S04]  /*4f560*/  LDL.LU R4, [R1+0x150] ;  /* 0x0001500001047983 */ /* 0x001f280000300800 */
[----:B------:R-:W4:Y:S04]  /*4f570*/  LDL.LU R5, [R1+0x154] ;  /* 0x0001540001057983 */ /* 0x000f280000300800 */
[----:B-1----:R-:W2:Y:S04]  /*4f580*/  LDL.LU R6, [R1+0x158] ;  /* 0x0001580001067983 */ /* 0x002ea80000300800 */
[----:B------:R-:W2:Y:S04]  /*4f590*/  LDL.LU R7, [R1+0x15c] ;  /* 0x00015c0001077983 */ /* 0x000ea80000300800 */
[----:B--2---:R-:W-:Y:S04]  /*4f5a0*/  STL.64 [R1+0x1c80], R6 ;  /* 0x001c800601007387 */ /* 0x004fe80000100a00 */
[----:B----4-:R0:W-:Y:S02]  /*4f5b0*/  STL.64 [R1+0x1c78], R4 ;  /* 0x001c780401007387 */ /* 0x0101e40000100a00 */
[----:B0-----:R-:W-:-:S02]  /*4f5c0*/  IMAD.MOV.U32 R4, RZ, RZ, R13 ;  /* 0x000000ffff047224 */ /* 0x001fc400078e000d */
[----:B------:R-:W-:Y:S01]  /*4f5d0*/  IMAD.MOV.U32 R5, RZ, RZ, R12 ;  /* 0x000000ffff057224 */ /* 0x000fe200078e000c */
[----:B------:R-:W2:Y:S04]  /*4f5e0*/  LDL.LU R13, [R1+0x1d2c] ;  /* 0x001d2c00010d7983 */ /* 0x000ea80000300800 */
[----:B------:R-:W4:Y:S04]  /*4f5f0*/  LDL.LU R12, [R1+0x1d28] ;  /* 0x001d2800010c7983 */ /* 0x000f280000300800 */
[----:B------:R0:W-:Y:S02]  /*4f600*/  STL.64 [R1+0x1c98], R4 ;  /* 0x001c980401007387 */ /* 0x0001e40000100a00 */
[----:B0-----:R-:W-:-:S02]  /*4f610*/  IMAD.MOV.U32 R4, RZ, RZ, R15 ;  /* 0x000000ffff047224 */ /* 0x001fc400078e000f */
[----:B------:R-:W-:Y:S01]  /*4f620*/  IMAD.MOV.U32 R5, RZ, RZ, R14 ;  /* 0x000000ffff057224 */ /* 0x000fe200078e000e */
[----:B------:R-:W4:Y:S04]  /*4f630*/  LDL.LU R15, [R1+0x1d24] ;  /* 0x001d2400010f7983 */ /* 0x000f280000300800 */
[----:B------:R-:W4:Y:S04]  /*4f640*/  LDL.LU R14, [R1+0x1d20] ;  /* 0x001d2000010e7983 */ /* 0x000f280000300800 */
[----:B------:R3:W-:Y:S02]  /*4f650*/  STL.64 [R1+0x1cb0], R4 ;  /* 0x001cb00401007387 */ /* 0x0007e40000100a00 */
[----:B---3--:R-:W-:-:S02]  /*4f660*/  IMAD.MOV.U32 R4, RZ, RZ, R29 ;  /* 0x000000ffff047224 */ /* 0x008fc400078e001d */
[----:B------:R-:W-:Y:S01]  /*4f670*/  IMAD.MOV.U32 R5, RZ, RZ, R28 ;  /* 0x000000ffff057224 */ /* 0x000fe200078e001c */
[----:B------:R-:W3:Y:S04]  /*4f680*/  LDL.LU R29, [R1+0x1d1c] ;  /* 0x001d1c00011d7983 */ /* 0x000ee80000300800 */
[----:B------:R-:W3:Y:S04]  /*4f690*/  LDL.LU R28, [R1+0x1d18] ;  /* 0x001d1800011c7983 */ /* 0x000ee80000300800 */
[----:B------:R2:W-:Y:S04]  /*4f6a0*/  STL.64 [R1+0x1cc8], R4 ;  /* 0x001cc80401007387 */ /* 0x0005e80000100a00 */
[----:B------:R-:W3:Y:S04]  /*4f6b0*/  LDL.LU R24, [R1+0x160] ;  /* 0x0001600001187983 */ /* 0x000ee80000300800 */
[----:B------:R-:W3:Y:S04]  /*4f6c0*/  LDL.LU R25, [R1+0x164] ;  /* 0x0001640001197983 */ /* 0x000ee80000300800 */
[----:B------:R-:W3:Y:S04]  /*4f6d0*/  LDL.LU R26, [R1+0x168] ;  /* 0x00016800011a7983 */ /* 0x000ee80000300800 */
[----:B------:R-:W3:Y:S01]  /*4f6e0*/  LDL.LU R27, [R1+0x16c] ;  /* 0x00016c00011b7983 */ /* 0x000ee20000300800 */
[----:B--2---:R-:W-:-:S02]  /*4f6f0*/  IMAD.MOV.U32 R5, RZ, RZ, R13 ;  /* 0x000000ffff057224 */ /* 0x004fc400078e000d */
[----:B----4-:R-:W-:Y:S02]  /*4f700*/  IMAD.MOV.U32 R4, RZ, RZ, R12 ;  /* 0x000000ffff047224 */ /* 0x010fe400078e000c */
[----:B------:R-:W2:Y:S04]  /*4f710*/  LDL.LU R12, [R1+0x1d14] ;  /* 0x001d1400010c7983 */ /* 0x000ea80000300800 */
[----:B------:R-:W2:Y:S04]  /*4f720*/  LDL.LU R13, [R1+0x1d10] ;  /* 0x001d1000010d7983 */ /* 0x000ea80000300800 */
[----:B------:R-:W-:Y:S04]  /*4f730*/  STL.64 [R1+0x1ce0], R4 ;  /* 0x001ce00401007387 */ /* 0x000fe80000100a00 */
[----:B---3--:R-:W-:Y:S04]  /*4f740*/  STL.64 [R1+0x1c90], R26 ;  /* 0x001c901a01007387 */ /* 0x008fe80000100a00 */
[----:B------:R0:W-:Y:S04]  /*4f750*/  STL.64 [R1+0x1c88], R24 ;  /* 0x001c881801007387 */ /* 0x0001e80000100a00 */
[----:B0-----:R-:W3:Y:S04]  /*4f760*/  LDL.LU R24, [R1+0x3e0] ;  /* 0x0003e00001187983 */ /* 0x001ee80000300800 */
[----:B------:R-:W3:Y:S04]  /*4f770*/  LDL.LU R25, [R1+0x3e4] ;  /* 0x0003e40001197983 */ /* 0x000ee80000300800 */
[----:B------:R-:W4:Y:S04]  /*4f780*/  LDL.LU R26, [R1+0x3e8] ;  /* 0x0003e800011a7983 */ /* 0x000f280000300800 */
[----:B------:R-:W4:Y:S01]  /*4f790*/  LDL.LU R27, [R1+0x3ec] ;  /* 0x0003ec00011b7983 */ /* 0x000f220000300800 */
[----:B------:R-:W-:-:S02]  /*4f7a0*/  IMAD.MOV.U32 R4, RZ, RZ, R14 ;  /* 0x000000ffff047224 */ /* 0x000fc400078e000e */
[----:B------:R-:W-:Y:S01]  /*4f7b0*/  IMAD.MOV.U32 R5, RZ, RZ, R15 ;  /* 0x000000ffff057224 */ /* 0x000fe200078e000f */
[----:B------:R-:W2:Y:S04]  /*4f7c0*/  LDL.LU R14, [R1+0x1d0c] ;  /* 0x001d0c00010e7983 */ /* 0x000ea80000300800 */
[----:B------:R-:W2:Y:S01]  /*4f7d0*/  LDL.LU R15, [R1+0x1d08] ;  /* 0x001d0800010f7983 */ /* 0x000ea20000300800 */
[----:B------:R-:W-:Y:S02]  /*4f7e0*/  IMAD.MOV.U32 R16, RZ, RZ, R28 ;  /* 0x000000ffff107224 */ /* 0x000fe400078e001c */
[----:B------:R-:W-:Y:S01]  /*4f7f0*/  IMAD.MOV.U32 R17, RZ, RZ, R29 ;  /* 0x000000ffff117224 */ /* 0x000fe200078e001d */
[----:B------:R-:W2:Y:S04]  /*4f800*/  LDL.LU R28, [R1+0x1d04] ;  /* 0x001d0400011c7983 */ /* 0x000ea80000300800 */
[----:B------:R-:W2:Y:S04]  /*4f810*/  LDL.LU R29, [R1+0x1d00] ;  /* 0x001d0000011d7983 */ /* 0x000ea80000300800 */
[----:B------:R0:W-:Y:S04]  /*4f820*/  STL.64 [R1+0x1cf8], R4 ;  /* 0x001cf80401007387 */ /* 0x0001e80000100a00 */
[----:B0-----:R-:W2:Y:S04]  /*4f830*/  LDL.LU R4, [R1+0x430] ;  /* 0x0004300001047983 */ /* 0x001ea80000300800 */
[----:B------:R-:W2:Y:S04]  /*4f840*/  LDL.LU R5, [R1+0x434] ;  /* 0x0004340001057983 */ /* 0x000ea80000300800 */
[----:B------:R-:W2:Y:S04]  /*4f850*/  LDL.LU R6, [R1+0x438] ;  /* 0x0004380001067983 */ /* 0x000ea80000300800 */
[----:B------:R-:W2:Y:S04]  /*4f860*/  LDL.LU R7, [R1+0x43c] ;  /* 0x00043c0001077983 */ /* 0x000ea80000300800 */
[----:B----4-:R-:W-:Y:S04]  /*4f870*/  STL.64 [R1+0x1ca8], R26 ;  /* 0x001ca81a01007387 */ /* 0x010fe80000100a00 */
[----:B---3--:R0:W-:Y:S04]  /*4f880*/  STL.64 [R1+0x1ca0], R24 ;  /* 0x001ca01801007387 */ /* 0x0081e80000100a00 */
[----:B0-----:R-:W3:Y:S04]  /*4f890*/  LDL.LU R24, [R1+0x3f0] ;  /* 0x0003f00001187983 */ /* 0x001ee80000300800 */
[----:B------:R-:W3:Y:S04]  /*4f8a0*/  LDL.LU R25, [R1+0x3f4] ;  /* 0x0003f40001197983 */ /* 0x000ee80000300800 */
[----:B------:R-:W4:Y:S04]  /*4f8b0*/  LDL.LU R26, [R1+0x3f8] ;  /* 0x0003f800011a7983 */ /* 0x000f280000300800 */
[----:B------:R-:W4:Y:S04]  /*4f8c0*/  LDL.LU R27, [R1+0x3fc] ;  /* 0x0003fc00011b7983 */ /* 0x000f280000300800 */
[----:B----4-:R-:W-:Y:S04]  /*4f8d0*/  STL.64 [R1+0x1cc0], R26 ;  /* 0x001cc01a01007387 */ /* 0x010fe80000100a00 */
[----:B---3--:R0:W-:Y:S04]  /*4f8e0*/  STL.64 [R1+0x1cb8], R24 ;  /* 0x001cb81801007387 */ /* 0x0081e80000100a00 */
[----:B0-----:R-:W3:Y:S04]  /*4f8f0*/  LDL.LU R24, [R1+0x400] ;  /* 0x0004000001187983 */ /* 0x001ee80000300800 */
[----:B------:R-:W3:Y:S04]  /*4f900*/  LDL.LU R25, [R1+0x404] ;  /* 0x0004040001197983 */ /* 0x000ee80000300800 */
[----:B------:R-:W4:Y:S04]  /*4f910*/  LDL.LU R26, [R1+0x408] ;  /* 0x00040800011a7983 */ /* 0x000f280000300800 */
[----:B------:R-:W4:Y:S01]  /*4f920*/  LDL.LU R27, [R1+0x40c] ;  /* 0x00040c00011b7983 */ /* 0x000f220000300800 */
[----:B--2---:R-:W-:Y:S03]  /*4f930*/  HMMA.16816.F32.BF16 R4, R12, R16, R4 ;  /* 0x000000100c04723c */ /* 0x004fe60000041804 */
[----:B----4-:R-:W-:Y:S04]  /*4f940*/  STL.64 [R1+0x1cd8], R26 ;  /* 0x001cd81a01007387 */ /* 0x010fe80000100a00 */
[----:B---3--:R0:W-:Y:S04]  /*4f950*/  STL.64 [R1+0x1cd0], R24 ;  /* 0x001cd01801007387 */ /* 0x0081e80000100a00 */
[----:B0-----:R-:W2:Y:S04]  /*4f960*/  LDL.LU R24, [R1+0x410] ;  /* 0x0004100001187983 */ /* 0x001ea80000300800 */
[----:B------:R-:W2:Y:S04]  /*4f970*/  LDL.LU R25, [R1+0x414] ;  /* 0x0004140001197983 */ /* 0x000ea80000300800 */
[----:B------:R-:W3:Y:S04]  /*4f980*/  LDL.LU R26, [R1+0x418] ;  /* 0x00041800011a7983 */ /* 0x000ee80000300800 */
[----:B------:R-:W3:Y:S01]  /*4f990*/  LDL.LU R27, [R1+0x41c] ;  /* 0x00041c00011b7983 */ /* 0x000ee20000300800 */
[----:B------:R-:W-:-:S02]  /*4f9a0*/  IMAD.MOV.U32 R22, RZ, RZ, R29 ;  /* 0x000000ffff167224 */ /* 0x000fc400078e001d */
[----:B------:R-:W-:Y:S02]  /*4f9b0*/  IMAD.MOV.U32 R23, RZ, RZ, R28 ;  /* 0x000000ffff177224 */ /* 0x000fe400078e001c */
[----:B------:R-:W-:Y:S02]  /*4f9c0*/  IMAD.MOV.U32 R29, RZ, RZ, R4 ;  /* 0x000000ffff1d7224 */ /* 0x000fe400078e0004 */
[----:B------:R-:W-:Y:S01]  /*4f9d0*/  IMAD.MOV.U32 R28, RZ, RZ, R5 ;  /* 0x000000ffff1c7224 */ /* 0x000fe200078e0005 */
[----:B---3--:R-:W-:Y:S04]  /*4f9e0*/  STL.64 [R1+0x1cf0], R26 ;  /* 0x001cf01a01007387 */ /* 0x008fe80000100a00 */
[----:B--2---:R0:W-:Y:S04]  /*4f9f0*/  STL.64 [R1+0x1ce8], R24 ;  /* 0x001ce81801007387 */ /* 0x0041e80000100a00 */
[----:B0-----:R-:W2:Y:S04]  /*4fa00*/  LDL.LU R24, [R1+0x420] ;  /* 0x0004200001187983 */ /* 0x001ea80000300800 */
[----:B------:R-:W2:Y:S04]  /*4fa10*/  LDL.LU R25, [R1+0x424] ;  /* 0x0004240001197983 */ /* 0x000ea80000300800 */
[----:B------:R-:W2:Y:S04]  /*4fa20*/  LDL.LU R26, [R1+0x428] ;  /* 0x00042800011a7983 */ /* 0x000ea80000300800 */
[----:B------:R-:W2:Y:S04]  /*4fa30*/  LDL.LU R27, [R1+0x42c] ;  /* 0x00042c00011b7983 */ /* 0x000ea80000300800 */
[----:B------:R-:W3:Y:S04]  /*4fa40*/  LDL.LU R8, [R1+0x350] ;  /* 0x0003500001087983 */ /* 0x000ee80000300800 */
[----:B------:R-:W3:Y:S04]  /*4fa50*/  LDL.LU R9, [R1+0x354] ;  /* 0x0003540001097983 */ /* 0x000ee80000300800 */
[----:B------:R-:W3:Y:S04]  /*4fa60*/  LDL.LU R20, [R1+0x140] ;  /* 0x0001400001147983 */ /* 0x000ee80000300800 */
[----:B------:R-:W3:Y:S04]  /*4fa70*/  LDL.LU R21, [R1+0x144] ;  /* 0x0001440001157983 */ /* 0x000ee80000300800 */
[----:B------:R-:W2:Y:S01]  /*4fa80*/  LDL.LU.64 R4, [R1+0x1cf8] ;  /* 0x001cf80001047983 */ /* 0x000ea20000300a00 */
[----:B------:R-:W-:-:S02]  /*4fa90*/  IMAD.MOV.U32 R19, RZ, RZ, R6 ;  /* 0x000000ffff137224 */ /* 0x000fc400078e0006 */
[----:B------:R-:W-:-:S05]  /*4faa0*/  IMAD.MOV.U32 R18, RZ, RZ, R7 ;  /* 0x000000ffff127224 */ /* 0x000fca00078e0007 */
[----:B------:R-:W-:Y:S04]  /*4fab0*/  STL.64 [R1+0x1b78], R18 ;  /* 0x001b781201007387 */ /* 0x000fe80000100a00 */
[----:B------:R-:W4:Y:S04]  /*4fac0*/  LDL.LU R16, [R1+0x370] ;  /* 0x0003700001107983 */ /* 0x000f280000300800 */
[----:B------:R-:W4:Y:S01]  /*4fad0*/  LDL.LU R17, [R1+0x374] ;  /* 0x0003740001117983 */ /* 0x000f220000300800 */
[----:B--2---:R-:W-:Y:S03]  /*4fae0*/  HMMA.16816.F32.BF16 R4, R12, R4, R24 ;  /* 0x000000040c04723c */ /* 0x004fe60000041818 */
[----:B------:R-:W2:Y:S04]  /*4faf0*/  LDL.LU.64 R26, [R1+0x1cf0] ;  /* 0x001cf000011a7983 */ /* 0x000ea80000300a00 */
[----:B------:R-:W2:-:S15]  /*4fb00*/  LDL.LU.64 R24, [R1+0x1ce8] ;  /* 0x001ce80001187983 */ /* 0x000e9e0000300a00 */
[----:B------:R-:W-:-:S01]  /*4fb10*/  NOP ;  /* 0x0000000000007918 */ /* 0x000fc20000000000 */
        /* <DEDUP_REMOVED lines=9> */
[----:B0-----:R-:W2:Y:S02]  /*4fbb0*/  LDL.LU.64 R4, [R1+0x1cc8] ;  /* 0x001cc80001047983 */ /* 0x001ea40000300a00 */
[----:B--2---:R-:W-:Y:S02]  /*4fbc0*/  HMMA.16816.F32.BF16 R4, R12, R4, R24 ;  /* 0x000000040c04723c */ /* 0x004fe40000041818 */
[----:B------:R-:W2:Y:S04]  /*4fbd0*/  LDL.LU.64 R26, [R1+0x1cc0] ;  /* 0x001cc000011a7983 */ /* 0x000ea80000300a00 */
[----:B------:R-:W2:-:S15]  /*4fbe0*/  LDL.LU.64 R24, [R1+0x1cb8] ;  /* 0x001cb80001187983 */ /* 0x000e9e0000300a00 */
[----:B------:R-:W-:-:S02]  /*4fbf0*/  NOP ;  /* 0x0000000000007918 */ /* 0x000fc40000000000 */
[----:B------:R0:W-:Y:S01]  /*4fc00*/  STL [R1+0x1a0], R4 ;  /* 0x0001a00401007387 */ /* 0x0001e20000100800 */
[----:B------:R-:W-:-:S03]  /*4fc10*/  IMAD.MOV.U32 R3, RZ, RZ, R5 ;  /* 0x000000ffff037224 */ /* 0x000fc600078e0005 */
[----:B0-----:R-:W2:Y:S01]  /*4fc20*/  LDL.LU.64 R4, [R1+0x1cb0] ;  /* 0x001cb00001047983 */ /* 0x001ea20000300a00 */
[----:B------:R-:W-:Y:S02]  /*4fc30*/  IMAD.MOV.U32 R0, RZ, RZ, R6 ;  /* 0x000000ffff007224 */ /* 0x000fe400078e0006 */
[----:B------:R-:W-:-:S05]  /*4fc40*/  IMAD.MOV.U32 R2, RZ, RZ, R7 ;  /* 0x000000ffff027224 */ /* 0x000fca00078e0007 */
[----:B------:R-:W-:Y:S04]  /*4fc50*/  STL [R1+0x1a7c], R2 ;  /* 0x001a7c0201007387 */ /* 0x000fe80000100800 */
[----:B------:R-:W-:Y:S04]  /*4fc60*/  STL [R1+0x1a78], R0 ;  /* 0x001a780001007387 */ /* 0x000fe80000100800 */
[----:B------:R-:W-:Y:S01]  /*4fc70*/  STL [R1+0x1a74], R3 ;  /* 0x001a740301007387 */ /* 0x000fe20000100800 */
        /* <DEDUP_REMOVED lines=8> */
[----:B------:R-:W4:Y:S04]  /*4fd00*/  LDL.LU.64 R26, [R1+0x1c90] ;  /* 0x001c9000011a7983 */ /* 0x000f280000300a00 */
[----:B------:R-:W4:-:S15]  /*4fd10*/  LDL.LU.64 R24, [R1+0x1c88] ;  /* 0x001c880001187983 */ /* 0x000f1e0000300a00 */
[----:B------:R-:W-:-:S03]  /*4fd20*/  NOP ;  /* 0x0000000000007918 */ /* 0x000fc60000000000 */
[----:B------:R-:W-:Y:S02]  /*4fd30*/  IMAD.MOV.U32 R3, RZ, RZ, R7 ;  /* 0x000000ffff037224 */ /* 0x000fe400078e0007 */
[----:B------:R-:W-:Y:S02]  /*4fd40*/  IMAD.MOV.U32 R0, RZ, RZ, R6 ;  /* 0x000000ffff007224 */ /* 0x000fe400078e0006 */
[----:B------:R-:W-:Y:S01]  /*4fd50*/  IMAD.MOV.U32 R2, RZ, RZ, R5 ;  /* 0x000000ffff027224 */ /* 0x000fe200078e0005 */
[----:B------:R0:W-:Y:S04]  /*4fd60*/  STL [R1+0x180], R4 ;  /* 0x0001800401007387 */ /* 0x0001e80000100800 */
[----:B------:R-:W2:Y:S04]  /*4fd70*/  LDL.LU.64 R6, [R1+0x1c80] ;  /* 0x001c800001067983 */ /* 0x000ea80000300a00 */
[----:B0-----:R-:W2:Y:S04]  /*4fd80*/  LDL.LU.64 R4, [R1+0x1c78] ;  /* 0x001c780001047983 */ /* 0x001ea80000300a00 */
[----:B------:R0:W-:Y:S04]  /*4fd90*/  STL [R1+0x1a88], R3 ;  /* 0x001a880301007387 */ /* 0x0001e80000100800 */
[----:B------:R1:W-:Y:S04]  /*4fda0*/  STL [R1+0x1a84], R0 ;  /* 0x001a840001007387 */ /* 0x0003e80000100800 */
[----:B------:R3:W-:Y:S01]  /*4fdb0*/  STL [R1+0x1a80], R2 ;  /* 0x001a800201007387 */ /* 0x0007e20000100800 */
[----:B----4-:R-:W-:Y:S03]  /*4fdc0*/  HMMA.16816.F32.BF16 R16, R12, R16, R24 ;  /* 0x000000100c10723c */ /* 0x010fe60000041818 */
[----:B------:R-:W2:-:S15]  /*4fdd0*/  LDL.LU.64 R24, [R1+0x1c70] ;  /* 0x001c700001187983 */ /* 0x000e9e0000300a00 */
[----:B------:R-:W-:-:S05]  /*4fde0*/  NOP ;  /* 0x0000000000007918 */ /* 0x000fca0000000000 */
[----:B------:R-:W-:Y:S04]  /*4fdf0*/  STL.64 [R1+0x170], R16 ;  /* 0x0001701001007387 */ /* 0x000fe80000100a00 */
[----:B------:R-:W-:Y:S01]  /*4fe00*/  STL.64 [R1+0x178], R18 ;  /* 0x0001781201007387 */ /* 0x000fe20000100a00 */
[----:B--2---:R-:W-:-:S15]  /*4fe10*/  HMMA.16816.F32.BF16 R4, R12, R24, R4 ;  /* 0x000000180c04723c */ /* 0x004fde0000041804 */
[----:B------:R-:W-:-:S08]  /*4fe20*/  NOP ;  /* 0x0000000000007918 */ /* 0x000fd00000000000 */
[----:B------:R2:W-:Y:S01]  /*4fe30*/  STL [R1+0x160], R4 ;  /* 0x0001600401007387 */ /* 0x0005e20000100800 */
[----:B0-----:R-:W-:Y:S02]  /*4fe40*/  IMAD.MOV.U32 R3, RZ, RZ, R5 ;  /* 0x000000ffff037224 */ /* 0x001fe400078e0005 */
[----:B-1----:R-:W-:Y:S02]  /*4fe50*/  IMAD.MOV.U32 R0, RZ, RZ, R6 ;  /* 0x000000ffff007224 */ /* 0x002fe400078e0006 */
[----:B---3--:R-:W-:Y:S02]  /*4fe60*/  IMAD.MOV.U32 R2, RZ, RZ, R7 ;  /* 0x000000ffff027224 */ /* 0x008fe400078e0007 */
[C---:B--2---:R-:W-:Y:S03]  /*4fe70*/  HMMA.16816.F32.BF16 R4, R12.reuse, R8, R20 ;  /* 0x000000080c04723c */ /* 0x044fe60000041814 */
[----:B------:R-:W-:Y:S04]  /*4fe80*/  STL [R1+0x1a94], R2 ;  /* 0x001a940201007387 */ /* 0x000fe80000100800 */
[----:B------:R-:W-:Y:S04]  /*4fe90*/  STL [R1+0x1a90], R0 ;  /* 0x001a900001007387 */ /* 0x000fe80000100800 */
[----:B------:R-:W-:Y:S04]  /*4fea0*/  STL [R1+0x1a8c], R3 ;  /* 0x001a8c0301007387 */ /* 0x000fe80000100800 */
[----:B------:R-:W2:Y:S08]  /*4feb0*/  LDL.LU R8, [R1+0x2c0] ;  /* 0x0002c00001087983 */ /* 0x000eb00000300800 */
[----:B------:R-:W-:Y:S04]  /*4fec0*/  STL.64 [R1+0x150], R4 ;  /* 0x0001500401007387 */ /* 0x000fe80000100a00 */
[----:B------:R-:W-:Y:S04]  /*4fed0*/  STL.64 [R1+0x158], R6 ;  /* 0x0001580601007387 */ /* 0x000fe80000100a00 */
[----:B------:R-:W2:Y:S04]  /*4fee0*/  LDL.LU R9, [R1+0x2c4] ;  /* 0x0002c40001097983 */ /* 0x000ea80000300800 */
[----:B--2---:R-:W-:Y:S04]  /*4fef0*/  STL.64 [R1+0x1bd8], R8 ;  /* 0x001bd80801007387 */ /* 0x004fe80000100a00 */
[----:B------:R-:W2:Y:S04]  /*4ff00*/  LDL.LU R20, [R1+0xb0] ;  /* 0x0000b00001147983 */ /* 0x000ea80000300800 */
[----:B------:R-:W2:Y:S04]  /*4ff10*/  LDL.LU R21, [R1+0xb4] ;  /* 0x0000b40001157983 */ /* 0x000ea80000300800 */
[----:B------:R-:W3:Y:S04]  /*4ff20*/  LDL.LU R22, [R1+0xb8] ;  /* 0x0000b80001167983 */ /* 0x000ee80000300800 */
[----:B------:R-:W3:Y:S04]  /*4ff30*/  LDL.LU R23, [R1+0xbc] ;  /* 0x0000bc0001177983 */ /* 0x000ee80000300800 */
[----:B---3--:R-:W-:Y:S04]  /*4ff40*/  STL.64 [R1+0x1be8], R22 ;  /* 0x001be81601007387 */ /* 0x008fe80000100a00 */
[----:B--2---:R0:W-:Y:S04]  /*4ff50*/  STL.64 [R1+0x1be0], R20 ;  /* 0x001be01401007387 */ /* 0x0041e80000100a00 */
[----:B------:R-:W2:Y:S04]  /*4ff60*/  LDL.LU R16, [R1+0x2e0] ;  /* 0x0002e00001107983 */ /* 0x000ea80000300800 */
[----:B------:R-:W2:Y:S04]  /*4ff70*/  LDL.LU R17, [R1+0x2e4] ;  /* 0x0002e40001117983 */ /* 0x000ea80000300800 */
[----:B--2---:R-:W-:Y:S04]  /*4ff80*/  STL.64 [R1+0x1bf0], R16 ;  /* 0x001bf01001007387 */ /* 0x004fe80000100a00 */
[----:B0-----:R-:W2:Y:S04]  /*4ff90*/  LDL.LU R20, [R1+0x2f0] ;  /* 0x0002f00001147983 */ /* 0x001ea80000300800 */
[----:B------:R-:W2:Y:S04]  /*4ffa0*/  LDL.LU R21, [R1+0x2f4] ;  /* 0x0002f40001157983 */ /* 0x000ea80000300800 */
[----:B--2---:R0:W-:Y:S04]  /*4ffb0*/  STL.64 [R1+0x1bf8], R20 ;  /* 0x001bf81401007387 */ /* 0x0041e80000100a00 */
[----:B0-----:R-:W2:Y:S04]  /*4ffc0*/  LDL.LU R20, [R1+0x300] ;  /* 0x0003000001147983 */ /* 0x001ea80000300800 */
[----:B------:R-:W2:Y:S04]  /*4ffd0*/  LDL.LU R21, [R1+0x304] ;  /* 0x0003040001157983 */ /* 0x000ea80000300800 */
[----:B--2---:R0:W-:Y:S04]  /*4ffe0*/  STL.64 [R1+0x1c10], R20 ;  /* 0x001c101401007387 */ /* 0x0041e80000100a00 */
[----:B------:R-:W2:Y:S04]  /*4fff0*/  LDL.LU R16, [R1+0xe0] ;  /* 0x0000e00001107983 */ /* 0x000ea80000300800 */
[----:B------:R-:W2:Y:S04]  /*50000*/  LDL.LU R17, [R1+0xe4] ;  /* 0x0000e40001117983 */ /* 0x000ea80000300800 */
[----:B------:R-:W3:Y:S04]  /*50010*/  LDL.LU R18, [R1+0xe8] ;  /* 0x0000e80001127983 */ /* 0x000ee80000300800 */
[----:B------:R-:W3:Y:S04]  /*50020*/  LDL.LU R19, [R1+0xec] ;  /* 0x0000ec0001137983 */ /* 0x000ee80000300800 */
[----:B0-----:R-:W4:Y:S04]  /*50030*/  LDL.LU R20, [R1+0x310] ;  /* 0x0003100001147983 */ /* 0x001f280000300800 */
[----:B------:R-:W4:Y:S04]  /*50040*/  LDL.LU R21, [R1+0x314] ;  /* 0x0003140001157983 */ /* 0x000f280000300800 */
[----:B----4-:R0:W-:Y:S04]  /*50050*/  STL.64 [R1+0x1c28], R20 ;  /* 0x001c281401007387 */ /* 0x0101e80000100a00 */
        /* <DEDUP_REMOVED lines=8> */
[----:B---3--:R-:W-:Y:S04]  /*500e0*/  STL.64 [R1+0x1c08], R18 ;  /* 0x001c081201007387 */ /* 0x008fe80000100a00 */
[----:B--2---:R0:W-:Y:S04]  /*500f0*/  STL.64 [R1+0x1c00], R16 ;  /* 0x001c001001007387 */ /* 0x0041e80000100a00 */
[----:B0-----:R-:W2:Y:S04]  /*50100*/  LDL.LU R16, [R1+0xf0] ;  /* 0x0000f00001107983 */ /* 0x001ea80000300800 */
[----:B------:R-:W2:Y:S04]  /*50110*/  LDL.LU R17, [R1+0xf4] ;  /* 0x0000f40001117983 */ /* 0x000ea80000300800 */
[----:B------:R-:W3:Y:S04]  /*50120*/  LDL.LU R18, [R1+0xf8] ;  /* 0x0000f80001127983 */ /* 0x000ee80000300800 */
[----:B------:R-:W3:Y:S04]  /*50130*/  LDL.LU R19, [R1+0xfc] ;  /* 0x0000fc0001137983 */ /* 0x000ee80000300800 */
        /* <DEDUP_REMOVED lines=20> */
[----:B0-----:R-:W4:Y:S04]  /*50280*/  LDL.LU R16, [R1+0x130] ;  /* 0x0001300001107983 */ /* 0x001f280000300800 */
[----:B------:R-:W4:Y:S04]  /*50290*/  LDL.LU R17, [R1+0x134] ;  /* 0x0001340001117983 */ /* 0x000f280000300800 */
[----:B------:R-:W4:Y:S04]  /*502a0*/  LDL.LU R18, [R1+0x138] ;  /* 0x0001380001127983 */ /* 0x000f280000300800 */
[----:B------:R-:W4:Y:S04]  /*502b0*/  LDL.LU R19, [R1+0x13c] ;  /* 0x00013c0001137983 */ /* 0x000f280000300800 */
[----:B------:R-:W2:Y:S04]  /*502c0*/  LDL.LU R8, [R1+0xd0] ;  /* 0x0000d00001087983 */ /* 0x000ea80000300800 */
[----:B------:R-:W2:Y:S04]  /*502d0*/  LDL.LU R9, [R1+0xd4] ;  /* 0x0000d40001097983 */ /* 0x000ea80000300800 */
[----:B------:R-:W2:Y:S04]  /*502e0*/  LDL.LU R10, [R1+0xd8] ;  /* 0x0000d800010a7983 */ /* 0x000ea80000300800 */
[----:B------:R-:W2:Y:S04]  /*502f0*/  LDL.LU R11, [R1+0xdc] ;  /* 0x0000dc00010b7983 */ /* 0x000ea80000300800 */
[----:B------:R-:W3:Y:S04]  /*50300*/  LDL.LU R24, [R1+0x2d0] ;  /* 0x0002d00001187983 */ /* 0x000ee80000300800 */
[----:B------:R-:W3:Y:S04]  /*50310*/  LDL.LU R25, [R1+0x2d4] ;  /* 0x0002d40001197983 */ /* 0x000ee80000300800 */
[----:B------:R-:W3:Y:S04]  /*50320*/  LDL.LU R4, [R1+0xc0] ;  /* 0x0000c00001047983 */ /* 0x000ee80000300800 */
[----:B------:R-:W3:Y:S04]  /*50330*/  LDL.LU R5, [R1+0xc4] ;  /* 0x0000c40001057983 */ /* 0x000ee80000300800 */
[----:B------:R-:W3:Y:S04]  /*50340*/  LDL.LU R6, [R1+0xc8] ;  /* 0x0000c80001067983 */ /* 0x000ee80000300800 */
[----:B------:R-:W3:Y:S01]  /*50350*/  LDL.LU R7, [R1+0xcc] ;  /* 0x0000cc0001077983 */ /* 0x000ee20000300800 */
[----:B----4-:R-:W-:Y:S03]  /*50360*/  HMMA.16816.F32.BF16 R20, R12, R20, R16 ;  /* 0x000000140c14723c */ /* 0x010fe60000041810 */
[----:B------:R-:W4:Y:S04]  /*50370*/  LDL.LU.64 R18, [R1+0x1c68] ;  /* 0x001c680001127983 */ /* 0x000f280000300a00 */
[----:B------:R-:W4:-:S15]  /*50380*/  LDL.LU.64 R16, [R1+0x1c60] ;  /* 0x001c600001107983 */ /* 0x000f1e0000300a00 */
[----:B------:R-:W-:-:S01]  /*50390*/  NOP ;  /* 0x0000000000007918 */ /* 0x000fc20000000000 */
[----:B------:R0:W-:Y:S01]  /*503a0*/  STL [R1+0x140], R20 ;  /* 0x0001401401007387 */ /* 0x0001e20000100800 */
[----:B------:R-:W-:-:S03]  /*503b0*/  IMAD.MOV.U32 R2, RZ, RZ, R21 ;  /* 0x000000ffff027224 */ /* 0x000fc600078e0015 */
[----:B0-----:R-:W4:Y:S01]  /*503c0*/  LDL.LU.64 R20, [R1+0x1c58] ;  /* 0x001c580001147983 */ /* 0x001f220000300a00 */
[----:B------:R-:W-:Y:S02]  /*503d0*/  IMAD.MOV.U32 R0, RZ, RZ, R22 ;  /* 0x000000ffff007224 */ /* 0x000fe400078e0016 */
[----:B------:R-:W-:-:S05]  /*503e0*/  IMAD.MOV.U32 R3, RZ, RZ, R23 ;  /* 0x000000ffff037224 */ /* 0x000fca00078e0017 */
[----:B------:R-:W-:Y:S04]  /*503f0*/  STL [R1+0x1aa0], R3 ;  /* 0x001aa00301007387 */ /* 0x000fe80000100800 */
[----:B------:R-:W-:Y:S04]  /*50400*/  STL [R1+0x1a9c], R0 ;  /* 0x001a9c0001007387 */ /* 0x000fe80000100800 */
[----:B------:R-:W-:Y:S01]  /*50410*/  STL [R1+0x1a98], R2 ;  /* 0x001a980201007387 */ /* 0x000fe20000100800 */
[----:B----4-:R-:W-:Y:S03]  /*50420*/  HMMA.16816.F32.BF16 R20, R12, R20, R16 ;  /* 0x000000140c14723c */ /* 0x010fe60000041810 */
[----:B------:R-:W4:Y:S04]  /*50430*/  LDL.LU.64 R18, [R1+0x1c50] ;  /* 0x001c500001127983 */ /* 0x000f280000300a00 */
[----:B------:R-:W4:-:S15]  /*50440*/  LDL.LU.64 R16, [R1+0x1c48] ;  /* 0x001c480001107983 */ /* 0x000f1e0000300a00 */
[----:B------:R-:W-:-:S01]  /*50450*/  NOP ;  /* 0x0000000000007918 */ /* 0x000fc20000000000 */
[----:B------:R0:W-:Y:S04]  /*50460*/  STL.64 [R1+0x130], R20 ;  /* 0x0001301401007387 */ /* 0x0001e80000100a00 */
[----:B------:R4:W-:Y:S04]  /*50470*/  STL.64 [R1+0x138], R22 ;  /* 0x0001381601007387 */ /* 0x0009e80000100a00 */
[----:B0-----:R-:W4:Y:S02]  /*50480*/  LDL.LU.64 R20, [R1+0x1c40] ;  /* 0x001c400001147983 */ /* 0x001f240000300a00 */
[----:B----4-:R-:W-:Y:S02]  /*50490*/  HMMA.16816.F32.BF16 R20, R12, R20, R16 ;  /* 0x000000140c14723c */ /* 0x010fe40000041810 */
[----:B------:R-:W4:Y:S04]  /*504a0*/  LDL.LU.64 R18, [R1+0x1c38] ;  /* 0x001c380001127983 */ /* 0x000f280000300a00 */
[----:B------:R-:W4:-:S15]  /*504b0*/  LDL.LU.64 R16, [R1+0x1c30] ;  /* 0x001c300001107983 */ /* 0x000f1e0000300a00 */
[----:B------:R-:W-:-:S02]  /*504c0*/  NOP ;  /* 0x0000000000007918 */ /* 0x000fc40000000000 */
        /* <DEDUP_REMOVED lines=23> */
[----:B------:R-:W-:-:S03]  /*50640*/  IMAD.MOV.U32 R0, RZ, RZ, R22 ;  /* 0x000000ffff007224 */ /* 0x000fc600078e0016 */
[----:B------:R-:W-:Y:S04]  /*50650*/  STL [R1+0x1ab8], R3 ;  /* 0x001ab80301007387 */ /* 0x000fe80000100800 */
[----:B------:R-:W-:Y:S04]  /*50660*/  STL [R1+0x1ab4], R0 ;  /* 0x001ab40001007387 */ /* 0x000fe80000100800 */
[----:B------:R-:W-:Y:S01]  /*50670*/  STL [R1+0x1ab0], R2 ;  /* 0x001ab00201007387 */ /* 0x000fe20000100800 */
[----:B----4-:R-:W-:Y:S03]  /*50680*/  HMMA.16816.F32.BF16 R20, R12, R20, R16 ;  /* 0x000000140c14723c */ /* 0x010fe60000041810 */
[----:B------:R-:W2:-:S15]  /*50690*/  LDL.LU.64 R16, [R1+0x1bf0] ;  /* 0x001bf00001107983 */ /* 0x000e9e0000300a00 */
[----:B------:R-:W-:-:S05]  /*506a0*/  NOP ;  /* 0x0000000000007918 */ /* 0x000fca0000000000 */
[----:B------:R-:W-:Y:S04]  /*506b0*/  STL.64 [R1+0xf0], R20 ;  /* 0x0000f01401007387 */ /* 0x000fe80000100a00 */
[----:B------:R0:W-:Y:S04]  /*506c0*/  STL.64 [R1+0xf8], R22 ;  /* 0x0000f81601007387 */ /* 0x0001e80000100a00 */
[----:B0-----:R-:W4:Y:S04]  /*506d0*/  LDL.LU.64 R22, [R1+0x1be8] ;  /* 0x001be80001167983 */ /* 0x001f280000300a00 */
[----:B------:R-:W4:Y:S01]  /*506e0*/  LDL.LU.64 R20, [R1+0x1be0] ;  /* 0x001be00001147983 */ /* 0x000f220000300a00 */
[----:B--2---:R-:W-:Y:S03]  /*506f0*/  HMMA.16816.F32.BF16 R16, R12, R16, R8 ;  /* 0x000000100c10723c */ /* 0x004fe60000041808 */
[----:B------:R-:W4:-:S15]  /*50700*/  LDL.LU.64 R8, [R1+0x1bd8] ;  /* 0x001bd80001087983 */ /* 0x000f1e0000300a00 */
[----:B------:R-:W-:-:S05]  /*50710*/  NOP ;  /* 0x0000000000007918 */ /* 0x000fca0000000000 */
[----:B------:R3:W-:Y:S01]  /*50720*/  STL [R1+0xe0], R16 ;  /* 0x0000e01001007387 */ /* 0x0007e20000100800 */
[----:B------:R-:W-:Y:S02]  /*50730*/  IMAD.MOV.U32 R3, RZ, RZ, R17 ;  /* 0x000000ffff037224 */ /* 0x000fe400078e0011 */
[----:B------:R-:W-:Y:S02]  /*50740*/  IMAD.MOV.U32 R0, RZ, RZ, R18 ;  /* 0x000000ffff007224 */ /* 0x000fe400078e0012 */
[----:B------:R-:W-:Y:S02]  /*50750*/  IMAD.MOV.U32 R2, RZ, RZ, R19 ;  /* 0x000000ffff027224 */ /* 0x000fe400078e0013 */
[----:B---3--:R-:W-:Y:S03]  /*50760*/  HMMA.16816.F32.BF16 R16, R12, R24, R4 ;  /* 0x000000180c10723c */ /* 0x008fe60000041804 */
[----:B------:R0:W-:Y:S04]  /*50770*/  STL [R1+0x1ac4], R2 ;  /* 0x001ac40201007387 */ /* 0x0001e80000100800 */
[----:B------:R-:W-:Y:S04]  /*50780*/  STL [R1+0x1ac0], R0 ;  /* 0x001ac00001007387 */ /* 0x000fe80000100800 */
[----:B------:R-:W-:-:S12]  /*50790*/  STL [R1+0x1abc], R3 ;  /* 0x001abc0301007387 */ /* 0x000fd80000100800 */
[----:B------:R-:W-:Y:S04]  /*507a0*/  STL.64 [R1+0xd0], R16 ;  /* 0x0000d01001007387 */ /* 0x000fe80000100a00 */
[----:B------:R-:W-:Y:S01]  /*507b0*/  STL.64 [R1+0xd8], R18 ;  /* 0x0000d81201007387 */ /* 0x000fe20000100a00 */
[----:B----4-:R-:W-:-:S15]  /*507c0*/  HMMA.16816.F32.BF16 R4, R12, R8, R20 ;  /* 0x000000080c04723c */ /* 0x010fde0000041814 */
[----:B------:R-:W-:-:S08]  /*507d0*/  NOP ;  /* 0x0000000000007918 */ /* 0x000fd00000000000 */
[----:B------:R1:W-:Y:S01]  /*507e0*/  STL [R1+0xc0], R4 ;  /* 0x0000c00401007387 */ /* 0x0003e20000100800 */
[----:B0-----:R-:W-:-:S03]  /*507f0*/  IMAD.MOV.U32 R2, RZ, RZ, R5 ;  /* 0x000000ffff027224 */ /* 0x001fc600078e0005 */
[----:B-1----:R-:W2:Y:S04]  /*50800*/  LDL.LU R4, [R1+0x260] ;  /* 0x0002600001047983 */ /* 0x002ea80000300800 */
        /* <DEDUP_REMOVED lines=9> */
[----:B------:R-:W4:Y:S04]  /*508a0*/  LDL.LU R24, [R1+0x2b0] ;  /* 0x0002b00001187983 */ /* 0x000f280000300800 */
[----:B------:R-:W4:Y:S04]  /*508b0*/  LDL.LU R25, [R1+0x2b4] ;  /* 0x0002b40001197983 */ /* 0x000f280000300800 */
[----:B---3--:R0:W-:Y:S04]  /*508c0*/  STL.64 [R1+0x1bb8], R8 ;  /* 0x001bb80801007387 */ /* 0x0081e80000100a00 */
[----:B0-----:R-:W3:Y:S04]  /*508d0*/  LDL.LU R8, [R1+0x90] ;  /* 0x0000900001087983 */ /* 0x001ee80000300800 */
[----:B------:R-:W3:Y:S04]  /*508e0*/  LDL.LU R9, [R1+0x94] ;  /* 0x0000940001097983 */ /* 0x000ee80000300800 */
[----:B------:R-:W2:Y:S04]  /*508f0*/  LDL.LU R10, [R1+0x98] ;  /* 0x00009800010a7983 */ /* 0x000ea80000300800 */
[----:B------:R-:W2:Y:S04]  /*50900*/  LDL.LU R11, [R1+0x9c] ;  /* 0x00009c00010b7983 */ /* 0x000ea80000300800 */
[----:B--2---:R-:W-:Y:S04]  /*50910*/  STL.64 [R1+0x1bd0], R10 ;  /* 0x001bd00a01007387 */ /* 0x004fe80000100a00 */
[----:B---3--:R0:W-:Y:S04]  /*50920*/  STL.64 [R1+0x1bc8], R8 ;  /* 0x001bc80801007387 */ /* 0x0081e80000100a00 */
        /* <DEDUP_REMOVED lines=8> */
[----:B------:R0:W-:Y:S04]  /*509b0*/  STL.64 [R1+0x1b98], R4 ;  /* 0x001b980401007387 */ /* 0x0001e80000100a00 */
[----:B0-----:R-:W3:Y:S04]  /*509c0*/  LDL.LU R4, [R1+0x280] ;  /* 0x0002800001047983 */ /* 0x001ee80000300800 */
[----:B------:R-:W3:Y:S04]  /*509d0*/  LDL.LU R5, [R1+0x284] ;  /* 0x0002840001057983 */ /* 0x000ee80000300800 */
[----:B------:R-:W4:Y:S04]  /*509e0*/  LDL.LU R16, [R1+0x50] ;  /* 0x0000500001107983 */ /* 0x000f280000300800 */
[----:B------:R-:W4:Y:S04]  /*509f0*/  LDL.LU R17, [R1+0x54] ;  /* 0x0000540001117983 */ /* 0x000f280000300800 */
[----:B------:R-:W2:Y:S04]  /*50a00*/  LDL.LU R18, [R1+0x58] ;  /* 0x0000580001127983 */ /* 0x000ea80000300800 */
[----:B------:R-:W2:Y:S04]  /*50a10*/  LDL.LU R19, [R1+0x5c] ;  /* 0x00005c0001137983 */ /* 0x000ea80000300800 */
[----:B--2---:R-:W-:Y:S04]  /*50a20*/  STL.64 [R1+0x1b90], R18 ;  /* 0x001b901201007387 */ /* 0x004fe80000100a00 */
[----:B----4-:R0:W-:Y:S04]  /*50a30*/  STL.64 [R1+0x1b88], R16 ;  /* 0x001b881001007387 */ /* 0x0101e80000100a00 */
[----:B0-----:R-:W2:Y:S04]  /*50a40*/  LDL.LU R16, [R1+0x60] ;  /* 0x0000600001107983 */ /* 0x001ea80000300800 */
[----:B------:R-:W2:Y:S04]  /*50a50*/  LDL.LU R17, [R1+0x64] ;  /* 0x0000640001117983 */ /* 0x000ea80000300800 */
[----:B------:R-:W4:Y:S04]  /*50a60*/  LDL.LU R18, [R1+0x68] ;  /* 0x0000680001127983 */ /* 0x000f280000300800 */
[----:B------:R-:W4:Y:S01]  /*50a70*/  LDL.LU R19, [R1+0x6c] ;  /* 0x00006c0001137983 */ /* 0x000f220000300800 */
[----:B------:R-:W-:Y:S01]  /*50a80*/  HMMA.16816.F32.BF16 R24, R12, R24, R8 ;  /* 0x000000180c18723c */ /* 0x000fe20000041808 */
[----:B------:R-:W-:-:S02]  /*50a90*/  IMAD.MOV.U32 R3, RZ, RZ, R7 ;  /* 0x000000ffff037224 */ /* 0x000fc400078e0007 */
[----:B------:R-:W-:Y:S01]  /*50aa0*/  IMAD.MOV.U32 R0, RZ, RZ, R6 ;  /* 0x000000ffff007224 */ /* 0x000fe200078e0006 */
[----:B----4-:R-:W-:Y:S04]  /*50ab0*/  STL.64 [R1+0x1ba8], R18 ;  /* 0x001ba81201007387 */ /* 0x010fe80000100a00 */
[----:B--2---:R0:W-:Y:S04]  /*50ac0*/  STL.64 [R1+0x1ba0], R16 ;  /* 0x001ba01001007387 */ /* 0x0041e80000100a00 */
[----:B0-----:R-:W3:Y:S04]  /*50ad0*/  LDL.LU R16, [R1+0x70] ;  /* 0x0000700001107983 */ /* 0x001ee80000300800 */
[----:B------:R-:W3:Y:S04]  /*50ae0*/  LDL.LU R17, [R1+0x74] ;  /* 0x0000740001117983 */ /* 0x000ee80000300800 */
[----:B------:R-:W3:Y:S04]  /*50af0*/  LDL.LU R18, [R1+0x78] ;  /* 0x0000780001127983 */ /* 0x000ee80000300800 */
[----:B------:R-:W3:Y:S04]  /*50b00*/  LDL.LU R19, [R1+0x7c] ;  /* 0x00007c0001137983 */ /* 0x000ee80000300800 */
[----:B------:R-:W-:Y:S04]  /*50b10*/  STL [R1+0x1ad0], R3 ;  /* 0x001ad00301007387 */ /* 0x000fe80000100800 */
[----:B------:R-:W-:Y:S04]  /*50b20*/  STL [R1+0x1acc], R0 ;  /* 0x001acc0001007387 */ /* 0x000fe80000100800 */
[----:B------:R-:W-:Y:S04]  /*50b30*/  STL [R1+0x1ac8], R2 ;  /* 0x001ac80201007387 */ /* 0x000fe80000100800 */
[----:B------:R-:W2:Y:S04]  /*50b40*/  LDL.LU.64 R10, [R1+0x1bd0] ;  /* 0x001bd000010a7983 */ /* 0x000ea80000300a00 */
[----:B------:R-:W2:Y:S04]  /*50b50*/  LDL.LU.64 R8, [R1+0x1bc8] ;  /* 0x001bc80001087983 */ /* 0x000ea80000300a00 */
[----:B------:R0:W-:Y:S04]  /*50b60*/  STL.64 [R1+0xb0], R24 ;  /* 0x0000b01801007387 */ /* 0x0001e80000100a00 */
[----:B------:R2:W-:Y:S04]  /*50b70*/  STL.64 [R1+0xb8], R26 ;  /* 0x0000b81a01007387 */ /* 0x0005e80000100a00 */
[----:B0-----:R-:W2:Y:S02]  /*50b80*/  LDL.LU.64 R24, [R1+0x1bc0] ;  /* 0x001bc00001187983 */ /* 0x001ea40000300a00 */
[C---:B--2---:R-:W-:Y:S02]  /*50b90*/  HMMA.16816.F32.BF16 R24, R12.reuse, R24, R8 ;  /* 0x000000180c18723c */ /* 0x044fe40000041808 */
[----:B------:R-:W2:Y:S04]  /*50ba0*/  LDL.LU.64 R8, [R1+0x1bb8] ;  /* 0x001bb80001087983 */ /* 0x000ea80000300a00 */
[----:B---3--:R-:W-:-:S15]  /*50bb0*/  HMMA.16816.F32.BF16 R4, R12, R4, R16 ;  /* 0x000000040c04723c */ /* 0x008fde0000041810 */
[----:B------:R-:W-:-:S03]  /*50bc0*/  NOP ;  /* 0x0000000000007918 */ /* 0x000fc60000000000 */
[----:B------:R-:W-:Y:S02]  /*50bd0*/  IMAD.MOV.U32 R2, RZ, RZ, R27 ;  /* 0x000000ffff027224 */ /* 0x000fe400078e001b */
[----:B------:R-:W-:Y:S02]  /*50be0*/  IMAD.MOV.U32 R0, RZ, RZ, R26 ;  /* 0x000000ffff007224 */ /* 0x000fe400078e001a */
[----:B------:R-:W-:Y:S01]  /*50bf0*/  IMAD.MOV.U32 R3, RZ, RZ, R25 ;  /* 0x000000ffff037224 */ /* 0x000fe200078e0019 */
[----:B------:R-:W-:Y:S04]  /*50c00*/  STL [R1+0xa0], R24 ;  /* 0x0000a01801007387 */ /* 0x000fe80000100800 */
[----:B------:R-:W3:Y:S04]  /*50c10*/  LDL.LU.64 R26, [R1+0x1bb0] ;  /* 0x001bb000011a7983 */ /* 0x000ee80000300a00 */
[----:B------:R0:W-:Y:S04]  /*50c20*/  STL [R1+0x1adc], R2 ;  /* 0x001adc0201007387 */ /* 0x0001e80000100800 */
[----:B------:R-:W-:Y:S04]  /*50c30*/  STL [R1+0x1ad8], R0 ;  /* 0x001ad80001007387 */ /* 0x000fe80000100800 */
[----:B------:R-:W-:Y:S01]  /*50c40*/  STL [R1+0x1ad4], R3 ;  /* 0x001ad40301007387 */ /* 0x000fe20000100800 */
[----:B0-----:R-:W-:Y:S01]  /*50c50*/  IMAD.MOV.U32 R2, RZ, RZ, R5 ;  /* 0x000000ffff027224 */ /* 0x001fe200078e0005 */
[----:B--2---:R-:W-:Y:S02]  /*50c60*/  HMMA.16816.F32.BF16 R20, R12, R8, R20 ;  /* 0x000000080c14723c */ /* 0x004fe40000041814 */
[----:B------:R-:W2:-:S15]  /*50c70*/  LDL.LU R8, [R1+0x10] ;  /* 0x0000100001087983 */ /* 0x000e9e0000300800 */
[----:B------:R-:W-:-:S06]  /*50c80*/  NOP ;  /* 0x0000000000007918 */ /* 0x000fcc0000000000 */
[----:B------:R0:W-:Y:S04]  /*50c90*/  STL.64 [R1+0x90], R20 ;  /* 0x0000901401007387 */ /* 0x0001e80000100a00 */
[----:B------:R1:W-:Y:S04]  /*50ca0*/  STL.64 [R1+0x98], R22 ;  /* 0x0000981601007387 */ /* 0x0003e80000100a00 */
[----:B------:R-:W2:Y:S04]  /*50cb0*/  LDL.LU R9, [R1+0x14] ;  /* 0x0000140001097983 */ /* 0x000ea80000300800 */
[----:B------:R-:W2:Y:S04]  /*50cc0*/  LDL.LU R10, [R1+0x18] ;  /* 0x00001800010a7983 */ /* 0x000ea80000300800 */
[----:B------:R-:W2:Y:S04]  /*50cd0*/  LDL.LU R11, [R1+0x1c] ;  /* 0x00001c00010b7983 */ /* 0x000ea80000300800 */
[----:B------:R-:W4:Y:S04]  /*50ce0*/  LDL.LU R24, [R1+0x250] ;  /* 0x0002500001187983 */ /* 0x000f280000300800 */
[----:B------:R-:W4:Y:S04]  /*50cf0*/  LDL.LU R25, [R1+0x254] ;  /* 0x0002540001197983 */ /* 0x000f280000300800 */
[----:B0-----:R-:W4:Y:S04]  /*50d00*/  LDL.LU R20, [R1+0x40] ;  /* 0x0000400001147983 */ /* 0x001f280000300800 */
[----:B------:R-:W4:Y:S04]  /*50d10*/  LDL.LU R21, [R1+0x44] ;  /* 0x0000440001157983 */ /* 0x000f280000300800 */
[----:B-1----:R-:W4:Y:S04]  /*50d20*/  LDL.LU R22, [R1+0x48] ;  /* 0x0000480001167983 */ /* 0x002f280000300800 */
[----:B------:R-:W4:Y:S04]  /*50d30*/  LDL.LU R23, [R1+0x4c] ;  /* 0x00004c0001177983 */ /* 0x000f280000300800 */
[----:B------:R-:W3:Y:S04]  /*50d40*/  LDL.LU.64 R18, [R1+0x1ba8] ;  /* 0x001ba80001127983 */ /* 0x000ee80000300a00 */
[----:B------:R-:W3:Y:S04]  /*50d50*/  LDL.LU.64 R16, [R1+0x1ba0] ;  /* 0x001ba00001107983 */ /* 0x000ee80000300a00 */
[----:B------:R0:W-:Y:S04]  /*50d60*/  STL [R1+0x80], R4 ;  /* 0x0000800401007387 */ /* 0x0001e80000100800 */
[----:B0-----:R-:W3:Y:S01]  /*50d70*/  LDL.LU.64 R4, [R1+0x1b98] ;  /* 0x001b980001047983 */ /* 0x001ee20000300a00 */
[----:B------:R-:W-:-:S02]  /*50d80*/  IMAD.MOV.U32 R0, RZ, RZ, R6 ;  /* 0x000000ffff007224 */ /* 0x000fc400078e0006 */
[----:B------:R-:W-:-:S05]  /*50d90*/  IMAD.MOV.U32 R3, RZ, RZ, R7 ;  /* 0x000000ffff037224 */ /* 0x000fca00078e0007 */
[----:B------:R-:W-:Y:S04]  /*50da0*/  STL [R1+0x1ae8], R3 ;  /* 0x001ae80301007387 */ /* 0x000fe80000100800 */
[----:B------:R-:W-:Y:S04]  /*50db0*/  STL [R1+0x1ae4], R0 ;  /* 0x001ae40001007387 */ /* 0x000fe80000100800 */
[----:B------:R-:W-:Y:S01]  /*50dc0*/  STL [R1+0x1ae0], R2 ;  /* 0x001ae00201007387 */ /* 0x000fe20000100800 */
[----:B---3--:R-:W-:Y:S03]  /*50dd0*/  HMMA.16816.F32.BF16 R4, R12, R4, R16 ;  /* 0x000000040c04723c */ /* 0x008fe60000041810 */
[----:B------:R-:W3:Y:S04]  /*50de0*/  LDL.LU.64 R18, [R1+0x1b90] ;  /* 0x001b900001127983 */ /* 0x000ee80000300a00 */
[----:B------:R-:W3:-:S15]  /*50df0*/  LDL.LU.64 R16, [R1+0x1b88] ;  /* 0x001b880001107983 */ /* 0x000ede0000300a00 */
[----:B------:R-:W-:-:S01]  /*50e00*/  NOP ;  /* 0x0000000000007918 */ /* 0x000fc20000000000 */
[----:B------:R0:W-:Y:S04]  /*50e10*/  STL.64 [R1+0x70], R4 ;  /* 0x0000700401007387 */ /* 0x0001e80000100a00 */
[----:B------:R3:W-:Y:S04]  /*50e20*/  STL.64 [R1+0x78], R6 ;  /* 0x0000780601007387 */ /* 0x0007e80000100a00 */
[----:B0-----:R-:W3:Y:S02]  /*50e30*/  LDL.LU.64 R4, [R1+0x1b80] ;  /* 0x001b800001047983 */ /* 0x001ee40000300a00 */
[----:B---3--:R-:W-:Y:S02]  /*50e40*/  HMMA.16816.F32.BF16 R4, R12, R4, R16 ;  /* 0x000000040c04723c */ /* 0x008fe40000041810 */
[----:B------:R-:W3:-:S15]  /*50e50*/  LDL.LU.64 R18, [R1+0x1b78] ;  /* 0x001b780001127983 */ /* 0x000ede0000300a00 */
[----:B------:R-:W-:-:S06]  /*50e60*/  NOP ;  /* 0x0000000000007918 */ /* 0x000fcc0000000000 */
[----:B------:R0:W-:Y:S04]  /*50e70*/  STL [R1+0x60], R4 ;  /* 0x0000600401007387 */ /* 0x0001e80000100800 */
[----:B------:R-:W2:Y:S04]  /*50e80*/  LDL.LU R16, [R1+0x1e0] ;  /* 0x0001e00001107983 */ /* 0x000ea80000300800 */
[----:B------:R-:W2:Y:S01]  /*50e90*/  LDL.LU R17, [R1+0x1e4] ;  /* 0x0001e40001117983 */ /* 0x000ea20000300800 */
[----:B------:R-:W-:-:S03]  /*50ea0*/  IMAD.MOV.U32 R3, RZ, RZ, R5 ;  /* 0x000000ffff037224 */ /* 0x000fc600078e0005 */
[----:B---3--:R1:W-:Y:S04]  /*50eb0*/  STL.64 [R1+0x1b18], R18 ;  /* 0x001b181201007387 */ /* 0x0083e80000100a00 */
[----:B--2---:R-:W-:Y:S04]  /*50ec0*/  STL.64 [R1+0x1b10], R16 ;  /* 0x001b101001007387 */ /* 0x004fe80000100a00 */
[----:B0-----:R-:W2:Y:S04]  /*50ed0*/  LDL.LU R4, [R1+0x1f0] ;  /* 0x0001f00001047983 */ /* 0x001ea80000300800 */
[----:B------:R-:W2:Y:S01]  /*50ee0*/  LDL.LU R5, [R1+0x1f4] ;  /* 0x0001f40001057983 */ /* 0x000ea20000300800 */
[----:B-1----:R-:W-:-:S02]  /*50ef0*/  IMAD.MOV.U32 R18, RZ, RZ, R27 ;  /* 0x000000ffff127224 */ /* 0x002fc400078e001b */
[----:B------:R-:W-:Y:S02]  /*50f00*/  IMAD.MOV.U32 R19, RZ, RZ, R26 ;  /* 0x000000ffff137224 */ /* 0x000fe400078e001a */
[C---:B----4-:R-:W-:Y:S01]  /*50f10*/  HMMA.16816.F32.BF16 R24, R12.reuse, R24, R20 ;  /* 0x000000180c18723c */ /* 0x050fe20000041814 */
[----:B------:R-:W-:Y:S02]  /*50f20*/  IMAD.MOV.U32 R0, RZ, RZ, R6 ;  /* 0x000000ffff007224 */ /* 0x000fe400078e0006 */
[----:B------:R-:W-:Y:S01]  /*50f30*/  IMAD.MOV.U32 R2, RZ, RZ, R7 ;  /* 0x000000ffff027224 */ /* 0x000fe200078e0007 */
[----:B--2---:R0:W-:Y:S04]  /*50f40*/  STL.64 [R1+0x1b20], R4 ;  /* 0x001b200401007387 */ /* 0x0041e80000100a00 */
[----:B0-----:R-:W2:Y:S04]  /*50f50*/  LDL.LU R4, [R1] ;  /* 0x0000000001047983 */ /* 0x001ea80000300800 */
[----:B------:R-:W2:Y:S04]  /*50f60*/  LDL.LU R5, [R1+0x4] ;  /* 0x0000040001057983 */ /* 0x000ea80000300800 */
[----:B------:R-:W2:Y:S04]  /*50f70*/  LDL.LU R6, [R1+0x8] ;  /* 0x0000080001067983 */ /* 0x000ea80000300800 */
[----:B------:R-:W2:Y:S04]  /*50f80*/  LDL.LU R7, [R1+0xc] ;  /* 0x00000c0001077983 */ /* 0x000ea80000300800 */
[----:B------:R-:W3:Y:S04]  /*50f90*/  LDL.LU R16, [R1+0x30] ;  /* 0x0000300001107983 */ /* 0x000ee80000300800 */
[----:B------:R-:W3:Y:S04]  /*50fa0*/  LDL.LU R17, [R1+0x34] ;  /* 0x0000340001117983 */ /* 0x000ee80000300800 */
[----:B------:R-:W-:Y:S04]  /*50fb0*/  STL [R1+0x1af4], R2 ;  /* 0x001af40201007387 */ /* 0x000fe80000100800 */
[----:B------:R-:W-:Y:S04]  /*50fc0*/  STL [R1+0x1af0], R0 ;  /* 0x001af00001007387 */ /* 0x000fe80000100800 */
[----:B------:R-:W-:Y:S04]  /*50fd0*/  STL [R1+0x1aec], R3 ;  /* 0x001aec0301007387 */ /* 0x000fe80000100800 */
[----:B------:R-:W4:Y:S04]  /*50fe0*/  LDL.LU.64 R20, [R1+0x1b70] ;  /* 0x001b700001147983 */ /* 0x000f280000300a00 */
[----:B------:R0:W-:Y:S04]  /*50ff0*/  STL.64 [R1+0x50], R24 ;  /* 0x0000501801007387 */ /* 0x0001e80000100a00 */
[----:B------:R1:W-:Y:S04]  /*51000*/  STL.64 [R1+0x58], R26 ;  /* 0x0000581a01007387 */ /* 0x0003e80000100a00 */
[----:B0-----:R-:W1:Y:S02]  /*51010*/  LDL.LU.64 R24, [R1+0x1b68] ;  /* 0x001b680001187983 */ /* 0x001e640000300a00 */
[----:B-1----:R-:W-:Y:S02]  /*51020*/  HMMA.16816.F32.BF16 R24, R12, R24, R8 ;  /* 0x000000180c18723c */ /* 0x002fe40000041808 */
[----:B------:R-:W2:Y:S04]  /*51030*/  LDL.LU.64 R10, [R1+0x1b60] ;  /* 0x001b6000010a7983 */ /* 0x000ea80000300a00 */
[----:B------:R-:W3:-:S15]  /*51040*/  LDL.LU.64 R8, [R1+0x1b58] ;  /* 0x001b580001087983 */ /* 0x000ede0000300a00 */
[----:B------:R-:W-:-:S02]  /*51050*/  NOP ;  /* 0x0000000000007918 */ /* 0x000fc40000000000 */
[----:B------:R0:W-:Y:S01]  /*51060*/  STL [R1+0x40], R24 ;  /* 0x0000401801007387 */ /* 0x0001e20000100800 */
[----:B------:R-:W-:Y:S02]  /*51070*/  IMAD.MOV.U32 R0, RZ, RZ, R26 ;  /* 0x000000ffff007224 */ /* 0x000fe400078e001a */
[----:B------:R-:W-:Y:S02]  /*51080*/  IMAD.MOV.U32 R3, RZ, RZ, R27 ;  /* 0x000000ffff037224 */ /* 0x000fe400078e001b */
[----:B------:R-:W-:Y:S01]  /*51090*/  IMAD.MOV.U32 R2, RZ, RZ, R25 ;  /* 0x000000ffff027224 */ /* 0x000fe200078e0019 */
[----:B------:R-:W4:Y:S04]  /*510a0*/  LDL.LU.64 R26, [R1+0x1b50] ;  /* 0x001b5000011a7983 */ /* 0x000f280000300a00 */
[----:B0-----:R-:W4:Y:S04]  /*510b0*/  LDL.LU.64 R24, [R1+0x1b48] ;  /* 0x001b480001187983 */ /* 0x001f280000300a00 */
[----:B------:R-:W2:Y:S01]  /*510c0*/  LDL.LU.64 R22, [R1+0x1b40] ;  /* 0x001b400001167983 */ /* 0x000ea20000300a00 */
[----:B----4-:R-:W-:Y:S03]  /*510d0*/  HMMA.16816.F32.BF16 R24, R12, R20, R24 ;  /* 0x000000140c18723c */ /* 0x010fe60000041818 */
[----:B------:R-:W2:-:S15]  /*510e0*/  LDL.LU.64 R20, [R1+0x1b38] ;  /* 0x001b380001147983 */ /* 0x000e9e0000300a00 */
[----:B------:R-:W-:-:S05]  /*510f0*/  NOP ;  /* 0x0000000000007918 */ /* 0x000fca0000000000 */
[----:B------:R0:W-:Y:S04]  /*51100*/  STL.64 [R1+0x10], R24 ;  /* 0x0000101801007387 */ /* 0x0001e80000100a00 */
[----:B------:R2:W-:Y:S04]  /*51110*/  STL.64 [R1+0x18], R26 ;  /* 0x0000181a01007387 */ /* 0x0005e80000100a00 */
[----:B0-----:R-:W2:Y:S01]  /*51120*/  LDL.LU R24, [R1+0x220] ;  /* 0x0002200001187983 */ /* 0x001ea20000300800 */
[----:B---3--:R-:W-:-:S03]  /*51130*/  IMAD.MOV.U32 R25, RZ, RZ, R8 ;  /* 0x000000ffff197224 */ /* 0x008fc600078e0008 */
[----:B------:R-:W3:Y:S04]  /*51140*/  LDL.LU R8, [R1+0x1b34] ;  /* 0x001b340001087983 */ /* 0x000ee80000300800 */
[----:B--2---:R-:W-:Y:S07]  /*51150*/  HMMA.16816.F32.BF16 R24, R12, R24, R20 ;  /* 0x000000180c18723c */ /* 0x004fee0000041814 */
[----:B------:R-:W-:-:S02]  /*51160*/  IMAD.MOV.U32 R20, RZ, RZ, R9 ;  /* 0x000000ffff147224 */ /* 0x000fc400078e0009 */
[----:B------:R-:W-:Y:S01]  /*51170*/  IMAD.MOV.U32 R21, RZ, RZ, R10 ;  /* 0x000000ffff157224 */ /* 0x000fe200078e000a */
[----:B------:R-:W3:Y:S04]  /*51180*/  LDL.LU R9, [R1+0x1b30] ;  /* 0x001b300001097983 */ /* 0x000ee80000300800 */
[----:B------:R-:W3:Y:S09]  /*51190*/  LDL.LU R10, [R1+0x1b2c] ;  /* 0x001b2c00010a7983 */ /* 0x000ef20000300800 */
[----:B------:R0:W-:Y:S04]  /*511a0*/  STL.64 [R1+0x1820], R26 ;  /* 0x0018201a01007387 */ /* 0x0001e80000100a00 */
[----:B------:R1:W-:Y:S01]  /*511b0*/  STL.64 [R1+0x1818], R24 ;  /* 0x0018181801007387 */ /* 0x0003e20000100a00 */
[----:B0-----:R-:W-:-:S03]  /*511c0*/  IMAD.MOV.U32 R26, RZ, RZ, R11 ;  /* 0x000000ffff1a7224 */ /* 0x001fc600078e000b */
[----:B------:R-:W3:Y:S04]  /*511d0*/  LDL.LU R11, [R1+0x1b28] ;  /* 0x001b2800010b7983 */ /* 0x000ee80000300800 */
[----:B------:R-:W2:Y:S04]  /*511e0*/  LDL.LU R27, [R1+0x3cc] ;  /* 0x0003cc00011b7983 */ /* 0x000ea80000300800 */
[----:B--2---:R0:W-:Y:S04]  /*511f0*/  STL.64 [R1+0x1b08], R26 ;  /* 0x001b081a01007387 */ /* 0x0041e80000100a00 */
[----:B-1----:R-:W2:Y:S04]  /*51200*/  LDL.LU R24, [R1+0x20] ;  /* 0x0000200001187983 */ /* 0x002ea80000300800 */
[----:B------:R-:W2:Y:S01]  /*51210*/  LDL.LU R25, [R1+0x24] ;  /* 0x0000240001197983 */ /* 0x000ea20000300800 */
[C---:B---3--:R-:W-:Y:S03]  /*51220*/  HMMA.16816.F32.BF16 R20, R12.reuse, R20, R8 ;  /* 0x000000140c14723c */ /* 0x048fe60000041808 */
[----:B0-----:R-:W2:Y:S04]  /*51230*/  LDL.LU R26, [R1+0x28] ;  /* 0x00002800011a7983 */ /* 0x001ea80000300800 */
[----:B------:R-:W2:Y:S04]  /*51240*/  LDL.LU R27, [R1+0x2c] ;  /* 0x00002c00011b7983 */ /* 0x000ea80000300800 */
[----:B------:R-:W3:Y:S04]  /*51250*/  LDL.LU R8, [R1+0x200] ;  /* 0x0002000001087983 */ /* 0x000ee80000300800 */
[----:B------:R-:W3:Y:S08]  /*51260*/  LDL.LU R9, [R1+0x204] ;  /* 0x0002040001097983 */ /* 0x000ef00000300800 */
[----:B------:R-:W-:Y:S04]  /*51270*/  STL.64 [R1+0x1810], R22 ;  /* 0x0018101601007387 */ /* 0x000fe80000100a00 */
[----:B------:R0:W-:Y:S04]  /*51280*/  STL.64 [R1+0x1808], R20 ;  /* 0x0018081401007387 */ /* 0x0001e80000100a00 */
[----:B0-----:R-:W4:Y:S04]  /*51290*/  LDL.LU R20, [R1+0x1c0] ;  /* 0x0001c00001147983 */ /* 0x001f280000300800 */
[----:B------:R-:W4:Y:S04]  /*512a0*/  LDL.LU R21, [R1+0x1c4] ;  /* 0x0001c40001157983 */ /* 0x000f280000300800 */
[----:B------:R-:W4:Y:S04]  /*512b0*/  LDL.LU R22, [R1+0x1c8] ;  /* 0x0001c80001167983 */ /* 0x000f280000300800 */
[----:B------:R-:W4:Y:S01]  /*512c0*/  LDL.LU R23, [R1+0x1cc] ;  /* 0x0001cc0001177983 */ /* 0x000f220000300800 */
[----:B---3--:R-:W-:Y:S03]  /*512d0*/  HMMA.16816.F32.BF16 R8, R12, R8, R4 ;  /* 0x000000080c08723c */ /* 0x008fe60000041804 */
[----:B------:R-:W3:-:S15]  /*512e0*/  LDL.LU.64 R4, [R1+0x1b20] ;  /* 0x001b200001047983 */ /* 0x000ede0000300a00 */
[----:B------:R-:W-:-:S05]  /*512f0*/  NOP ;  /* 0x0000000000007918 */ /* 0x000fca0000000000 */
[----:B------:R0:W-:Y:S04]  /*51300*/  STL.64 [R1+0x1800], R10 ;  /* 0x0018000a01007387 */ /* 0x0001e80000100a00 */
[----:B------:R-:W-:Y:S04]  /*51310*/  STL.64 [R1+0x17f8], R8 ;  /* 0x0017f80801007387 */ /* 0x000fe80000100a00 */
[----:B0-----:R-:W4:Y:S04]  /*51320*/  LDL.LU R10, [R1+0x3d8] ;  /* 0x0003d800010a7983 */ /* 0x001f280000300800 */
[----:B------:R-:W4:Y:S01]  /*51330*/  LDL.LU R11, [R1+0x3dc] ;  /* 0x0003dc00010b7983 */ /* 0x000f220000300800 */
[----:B---3--:R-:W-:Y:S03]  /*51340*/  HMMA.16816.F32.BF16 R4, R12, R4, R16 ;  /* 0x000000040c04723c */ /* 0x008fe60000041810 */
[----:B------:R-:W3:Y:S04]  /*51350*/  LDL.LU.64 R18, [R1+0x1b18] ;  /* 0x001b180001127983 */ /* 0x000ee80000300a00 */
[----:B------:R-:W2:-:S15]  /*51360*/  LDL.LU.64 R16, [R1+0x1b10] ;  /* 0x001b100001107983 */ /* 0x000e9e0000300a00 */
[----:B------:R-:W-:-:S01]  /*51370*/  NOP ;  /* 0x0000000000007918 */ /* 0x000fc20000000000 */
[----:B------:R3:W-:Y:S04]  /*51380*/  STL.64 [R1+0x17f0], R6 ;  /* 0x0017f00601007387 */ /* 0x0007e80000100a00 */
[----:B------:R0:W-:Y:S01]  /*51390*/  STL.64 [R1+0x17e8], R4 ;  /* 0x0017e80401007387 */ /* 0x0001e20000100a00 */
[----:B---3--:R-:W-:Y:S01]  /*513a0*/  IMAD.MOV.U32 R6, RZ, RZ, R19 ;  /* 0x000000ffff067224 */ /* 0x008fe200078e0013 */
[----:B--2---:R-:W-:Y:S01]  /*513b0*/  HMMA.16816.F32.BF16 R12, R12, R16, R24 ;  /* 0x000000100c0c723c */ /* 0x004fe20000041818 */
[----:B------:R-:W-:Y:S01]  /*513c0*/  IMAD.MOV.U32 R7, RZ, RZ, R18 ;  /* 0x000000ffff077224 */ /* 0x000fe200078e0012 */
[----:B------:R-:W2:Y:S04]  /*513d0*/  LDL.LU.64 R26, [R1+0x1b08] ;  /* 0x001b0800011a7983 */ /* 0x000ea80000300a00 */
[----:B------:R-:W4:Y:S04]  /*513e0*/  LDL.LU.64 R18, [R1+0x1b00] ;  /* 0x001b000001127983 */ /* 0x000f280000300a00 */
[----:B------:R-:W4:Y:S01]  /*513f0*/  LDL.LU.64 R16, [R1+0x1af8] ;  /* 0x001af80001107983 */ /* 0x000f220000300a00 */
[----:B0-----:R-:W-:-:S02]  /*51400*/  IMAD.MOV.U32 R4, RZ, RZ, R29 ;  /* 0x000000ffff047224 */ /* 0x001fc400078e001d */
[----:B------:R-:W-:-:S10]  /*51410*/  IMAD.MOV.U32 R5, RZ, RZ, R28 ;  /* 0x000000ffff057224 */ /* 0x000fd400078e001c */
[----:B------:R-:W-:Y:S04]  /*51420*/  STL.64 [R1+0x1830], R14 ;  /* 0x0018300e01007387 */ /* 0x000fe80000100a00 */
[----:B------:R-:W-:Y:S01]  /*51430*/  STL.64 [R1+0x1828], R12 ;  /* 0x0018280c01007387 */ /* 0x000fe20000100a00 */
[----:B----4-:R-:W-:-:S15]  /*51440*/  HMMA.16816.F32.BF16 R4, R16, R10, R4 ;  /* 0x0000000a1004723c */ /* 0x010fde0000041804 */
[----:B------:R-:W-:-:S08]  /*51450*/  NOP ;  /* 0x0000000000007918 */ /* 0x000fd00000000000 */
[----:B------:R-:W-:Y:S04]  /*51460*/  STL.64 [R1+0x560], R4 ;  /* 0x0005600401007387 */ /* 0x000fe80000100a00 */
[----:B------:R2:W-:Y:S01]  /*51470*/  STL.64 [R1+0x568], R6 ;  /* 0x0005680601007387 */ /* 0x0005e20000100a00 */
[----:B------:R-:W-:Y:S02]  /*51480*/  IMAD.MOV.U32 R28, RZ, RZ, R4 ;  /* 0x000000ffff1c7224 */ /* 0x000fe400078e0004 */
[----:B--2---:R-:W-:Y:S03]  /*51490*/  HMMA.16816.F32.BF16 R4, R16, R26, R20 ;  /* 0x0000001a1004723c */ /* 0x004fe60000041814 */
[----:B------:R-:W-:-:S15]  /*514a0*/  STL [R1+0x17e0], R28 ;  /* 0x0017e01c01007387 */ /* 0x000fde0000100800 */
[----:B------:R-:W-:-:S05]  /*514b0*/  NOP ;  /* 0x0000000000007918 */ /* 0x000fca0000000000 */
[----:B------:R-:W-:Y:S04]  /*514c0*/  STL.64 [R1+0x550], R4 ;  /* 0x0005500401007387 */ /* 0x000fe80000100a00 */
[----:B------:R-:W-:Y:S04]  /*514d0*/  STL.64 [R1+0x558], R6 ;  /* 0x0005580601007387 */ /* 0x000fe80000100a00 */
[----:B------:R-:W2:Y:S04]  /*514e0*/  LDL.LU R26, [R1+0x238] ;  /* 0x00023800011a7983 */ /* 0x000ea80000300800 */
[----:B------:R-:W2:Y:S04]  /*514f0*/  LDL.LU R27, [R1+0x23c] ;  /* 0x00023c00011b7983 */ /* 0x000ea80000300800 */
[----:B--2---:R0:W-:Y:S04]  /*51500*/  STL.64 [R1+0x1838], R26 ;  /* 0x0018381a01007387 */ /* 0x0041e80000100a00 */
[----:B------:R-:W2:Y:S04]  /*51510*/  LDL.LU R12, [R1+0x10] ;  /* 0x00001000010c7983 */ /* 0x000ea80000300800 */
[----:B------:R-:W2:Y:S04]  /*51520*/  LDL.LU R13, [R1+0x14] ;  /* 0x00001400010d7983 */ /* 0x000ea80000300800 */
[----:B------:R-:W3:Y:S04]  /*51530*/  LDL.LU R14, [R1+0x18] ;  /* 0x00001800010e7983 */ /* 0x000ee80000300800 */
[----:B------:R-:W3:Y:S04]  /*51540*/  LDL.LU R15, [R1+0x1c] ;  /* 0x00001c00010f7983 */ /* 0x000ee80000300800 */
[----:B---3--:R-:W-:Y:S04]  /*51550*/  STL.64 [R1+0x1848], R14 ;  /* 0x0018480e01007387 */ /* 0x008fe80000100a00 */
[----:B--2---:R-:W-:Y:S04]  /*51560*/  STL.64 [R1+0x1840], R12 ;  /* 0x0018400c01007387 */ /* 0x004fe80000100a00 */
[----:B0-----:R-:W2:Y:S04]  /*51570*/  LDL.LU R26, [R1+0x248] ;  /* 0x00024800011a7983 */ /* 0x001ea80000300800 */
[----:B------:R-:W2:Y:S04]  /*51580*/  LDL.LU R27, [R1+0x24c] ;  /* 0x00024c00011b7983 */ /* 0x000ea80000300800 */
[----:B--2---:R0:W-:Y:S04]  /*51590*/  STL.64 [R1+0x1850], R26 ;  /* 0x0018501a01007387 */ /* 0x0041e80000100a00 */
[----:B0-----:R-:W2:Y:S04]  /*515a0*/  LDL.LU R26, [R1+0x258] ;  /* 0x00025800011a7983 */ /* 0x001ea80000300800 */
[----:B------:R-:W2:Y:S01]  /*515b0*/  LDL.LU R27, [R1+0x25c] ;  /* 0x00025c00011b7983 */ /* 0x000ea20000300800 */
[----:B------:R-:W-:-:S02]  /*515c0*/  IMAD.MOV.U32 R13, RZ, RZ, R2 ;  /* 0x000000ffff0d7224 */ /* 0x000fc400078e0002 */
[----:B------:R-:W-:Y:S02]  /*515d0*/  IMAD.MOV.U32 R14, RZ, RZ, R0 ;  /* 0x000000ffff0e7224 */ /* 0x000fe400078e0000 */
[----:B------:R-:W-:Y:S01]  /*515e0*/  IMAD.MOV.U32 R15, RZ, RZ, R3 ;  /* 0x000000ffff0f7224 */ /* 0x000fe200078e0003 */
[----:B--2---:R0:W-:Y:S04]  /*515f0*/  STL.64 [R1+0x1868], R26 ;  /* 0x0018681a01007387 */ /* 0x0041e80000100a00 */
[----:B------:R-:W2:Y:S04]  /*51600*/  LDL.LU R12, [R1+0x40] ;  /* 0x00004000010c7983 */ /* 0x000ea80000300800 */
[----:B------:R-:W3:Y:S04]  /*51610*/  LDL.LU R2, [R1+0x1af4] ;  /* 0x001af40001027983 */ /* 0x000ee80000300800 */
[----:B------:R-:W4:Y:S04]  /*51620*/  LDL.LU R0, [R1+0x1af0] ;  /* 0x001af00001007983 */ /* 0x000f280000300800 */
[----:B------:R-:W3:Y:S04]  /*51630*/  LDL.LU R3, [R1+0x1aec] ;  /* 0x001aec0001037983 */ /* 0x000ee80000300800 */
[----:B0-----:R-:W2:Y:S04]  /*51640*/  LDL.LU R26, [R1+0x268] ;  /* 0x00026800011a7983 */ /* 0x001ea80000300800 */
[----:B------:R-:W2:Y:S04]  /*51650*/  LDL.LU R27, [R1+0x26c] ;  /* 0x00026c00011b7983 */ /* 0x000ea80000300800 */
[----:B--2---:R-:W-:Y:S04]  /*51660*/  STL.64 [R1+0x1880], R26 ;  /* 0x0018801a01007387 */ /* 0x004fe80000100a00 */
[----:B------:R-:W-:Y:S04]  /*51670*/  STL.64 [R1+0x1860], R14 ;  /* 0x0018600e01007387 */ /* 0x000fe80000100a00 */
[----:B------:R0:W-:Y:S04]  /*51680*/  STL.64 [R1+0x1858], R12 ;  /* 0x0018580c01007387 */ /* 0x0001e80000100a00 */
[----:B0-----:R-:W2:Y:S04]  /*51690*/  LDL.LU R12, [R1+0x50] ;  /* 0x00005000010c7983 */ /* 0x001ea80000300800 */
[----:B------:R-:W2:Y:S04]  /*516a0*/  LDL.LU R13, [R1+0x54] ;  /* 0x00005400010d7983 */ /* 0x000ea80000300800 */
[----:B------:R-:W4:Y:S04]  /*516b0*/  LDL.LU R14, [R1+0x58] ;  /* 0x00005800010e7983 */ /* 0x000f280000300800 */
[----:B------:R-:W4:Y:S04]  /*516c0*/  LDL.LU R15, [R1+0x5c] ;  /* 0x00005c00010f7983 */ /* 0x000f280000300800 */
[----:B------:R-:W3:Y:S04]  /*516d0*/  LDL.LU R26, [R1+0x278] ;  /* 0x00027800011a7983 */ /* 0x000ee80000300800 */
[----:B------:R-:W3:Y:S04]  /*516e0*/  LDL.LU R27, [R1+0x27c] ;  /* 0x00027c00011b7983 */ /* 0x000ee80000300800 */
[----:B---3--:R-:W-:Y:S04]  /*516f0*/  STL.64 [R1+0x1898], R26 ;  /* 0x0018981a01007387 */ /* 0x008fe80000100a00 */
[----:B----4-:R0:W-:Y:S04]  /*51700*/  STL.64 [R1+0x1878], R14 ;  /* 0x0018780e01007387 */ /* 0x0101e80000100a00 */
[----:B--2---:R1:W-:Y:S01]  /*51710*/  STL.64 [R1+0x1870], R12 ;  /* 0x0018700c01007387 */ /* 0x0043e20000100a00 */
[----:B0-----:R-:W-:-:S03]  /*51720*/  IMAD.MOV.U32 R14, RZ, RZ, R0 ;  /* 0x000000ffff0e7224 */ /* 0x001fc600078e0000 */
[----:B-1----:R-:W2:Y:S01]  /*51730*/  LDL.LU R12, [R1+0x60] ;  /* 0x00006000010c7983 */ /* 0x002ea20000300800 */
[----:B------:R-:W-:-:S03]  /*51740*/  IMAD.MOV.U32 R13, RZ, RZ, R3 ;  /* 0x000000ffff0d7224 */ /* 0x000fc600078e0003 */
[----:B------:R-:W3:Y:S04]  /*51750*/  LDL.LU R3, [R1+0x1ae8] ;  /* 0x001ae80001037983 */ /* 0x000ee80000300800 */
[----:B------:R-:W4:Y:S01]  /*51760*/  LDL.LU R0, [R1+0x1ae4] ;  /* 0x001ae40001007983 */ /* 0x000f220000300800 */
[----:B------:R-:W-:-:S03]  /*51770*/  IMAD.MOV.U32 R15, RZ, RZ, R2 ;  /* 0x000000ffff0f7224 */ /* 0x000fc600078e0002 */
[----:B------:R-:W3:Y:S04]  /*51780*/  LDL.LU R2, [R1+0x1ae0] ;  /* 0x001ae00001027983 */ /* 0x000ee80000300800 */
[----:B------:R-:W2:Y:S04]  /*51790*/  LDL.LU R26, [R1+0x288] ;  /* 0x00028800011a7983 */ /* 0x000ea80000300800 */
        /* <DEDUP_REMOVED lines=22> */
[----:B--2---:R0:W-:Y:S04]  /*51900*/  STL.64 [R1+0x18e0], R26 ;  /* 0x0018e01a01007387 */ /* 0x0041e80000100a00 */
        /* <DEDUP_REMOVED lines=144> */
[----:B------:R-:W3:Y:S04]  /*52210*/  LDL.LU R6, [R1+0x3b8] ;  /* 0x0003b80001067983 */ /* 0x000ee80000300800 */
[----:B------:R-:W3:Y:S04]  /*52220*/  LDL.LU R7, [R1+0x3bc] ;  /* 0x0003bc0001077983 */ /* 0x000ee80000300800 */
[----:B------:R-:W3:Y:S04]  /*52230*/  LDL.LU R24, [R1+0x1b0] ;  /* 0x0001b00001187983 */ /* 0x000ee80000300800 */
[----:B------:R-:W3:Y:S04]  /*52240*/  LDL.LU R25, [R1+0x1b4] ;  /* 0x0001b40001197983 */ /* 0x000ee80000300800 */
[----:B0-----:R-:W3:Y:S04]  /*52250*/  LDL.LU R26, [R1+0x1b8] ;  /* 0x0001b800011a7983 */ /* 0x001ee80000300800 */
[----:B------:R-:W3:Y:S04]  /*52260*/  LDL.LU R27, [R1+0x1bc] ;  /* 0x0001bc00011b7983 */ /* 0x000ee80000300800 */
[----:B----4-:R-:W-:Y:S04]  /*52270*/  STL.64 [R1+0x19f8], R14 ;  /* 0x0019f80e01007387 */ /* 0x010fe80000100a00 */
[----:B--2---:R0:W-:Y:S04]  /*52280*/  STL.64 [R1+0x19f0], R12 ;  /* 0x0019f00c01007387 */ /* 0x0041e80000100a00 */
[----:B0-----:R-:W2:Y:S01]  /*52290*/  LDL.LU R12, [R1+0x160] ;  /* 0x00016000010c7983 */ /* 0x001ea20000300800 */
[----:B------:R-:W-:-:S02]  /*522a0*/  IMAD.MOV.U32 R14, RZ, RZ, R0 ;  /* 0x000000ffff0e7224 */ /* 0x000fc400078e0000 */
[----:B------:R-:W-:Y:S02]  /*522b0*/  IMAD.MOV.U32 R15, RZ, RZ, R2 ;  /* 0x000000ffff0f7224 */ /* 0x000fe400078e0002 */
[----:B------:R-:W-:Y:S02]  /*522c0*/  IMAD.MOV.U32 R13, RZ, RZ, R3 ;  /* 0x000000ffff0d7224 */ /* 0x000fe400078e0003 */
[----:B------:R-:W4:Y:S04]  /*522d0*/  LDL.LU R3, [R1+0x1a88] ;  /* 0x001a880001037983 */ /* 0x000f280000300800 */
[----:B------:R-:W3:Y:S04]  /*522e0*/  LDL.LU R0, [R1+0x1a84] ;  /* 0x001a840001007983 */ /* 0x000ee80000300800 */
[----:B------:R-:W4:Y:S04]  /*522f0*/  LDL.LU R2, [R1+0x1a80] ;  /* 0x001a800001027983 */ /* 0x000f280000300800 */
[----:B------:R-:W-:Y:S04]  /*52300*/  STL.64 [R1+0x1a10], R14 ;  /* 0x001a100e01007387 */ /* 0x000fe80000100a00 */
[----:B--2---:R0:W-:Y:S04]  /*52310*/  STL.64 [R1+0x1a08], R12 ;  /* 0x001a080c01007387 */ /* 0x0041e80000100a00 */
[----:B0-----:R-:W2:Y:S04]  /*52320*/  LDL.LU R12, [R1+0x170] ;  /* 0x00017000010c7983 */ /* 0x001ea80000300800 */
[----:B------:R-:W2:Y:S04]  /*52330*/  LDL.LU R13, [R1+0x174] ;  /* 0x00017400010d7983 */ /* 0x000ea80000300800 */
[----:B------:R-:W3:Y:S04]  /*52340*/  LDL.LU R14, [R1+0x178] ;  /* 0x00017800010e7983 */ /* 0x000ee80000300800 */
[----:B------:R-:W3:Y:S04]  /*52350*/  LDL.LU R15, [R1+0x17c] ;  /* 0x00017c00010f7983 */ /* 0x000ee80000300800 */
[----:B---3--:R-:W-:Y:S04]  /*52360*/  STL.64 [R1+0x1a28], R14 ;  /* 0x001a280e01007387 */ /* 0x008fe80000100a00 */
[----:B--2---:R0:W-:Y:S04]  /*52370*/  STL.64 [R1+0x1a20], R12 ;  /* 0x001a200c01007387 */ /* 0x0041e80000100a00 */
[----:B0-----:R-:W2:Y:S01]  /*52380*/  LDL.LU R12, [R1+0x180] ;  /* 0x00018000010c7983 */ /* 0x001ea20000300800 */
[----:B------:R-:W-:-:S02]  /*52390*/  IMAD.MOV.U32 R14, RZ, RZ, R0 ;  /* 0x000000ffff0e7224 */ /* 0x000fc400078e0000 */
[----:B----4-:R-:W-:Y:S02]  /*523a0*/  IMAD.MOV.U32 R15, RZ, RZ, R3 ;  /* 0x000000ffff0f7224 */ /* 0x010fe400078e0003 */
[----:B------:R-:W-:Y:S02]  /*523b0*/  IMAD.MOV.U32 R13, RZ, RZ, R2 ;  /* 0x000000ffff0d7224 */ /* 0x000fe400078e0002 */
[----:B------:R-:W3:Y:S04]  /*523c0*/  LDL.LU R2, [R1+0x1a7c] ;  /* 0x001a7c0001027983 */ /* 0x000ee80000300800 */
[----:B------:R-:W4:Y:S04]  /*523d0*/  LDL.LU R0, [R1+0x1a78] ;  /* 0x001a780001007983 */ /* 0x000f280000300800 */
[----:B------:R-:W3:Y:S04]  /*523e0*/  LDL.LU R3, [R1+0x1a74] ;  /* 0x001a740001037983 */ /* 0x000ee80000300800 */
[----:B------:R-:W-:Y:S04]  /*523f0*/  STL.64 [R1+0x1a40], R14 ;  /* 0x001a400e01007387 */ /* 0x000fe80000100a00 */
[----:B--2---:R0:W-:Y:S04]  /*52400*/  STL.64 [R1+0x1a38], R12 ;  /* 0x001a380c01007387 */ /* 0x0041e80000100a00 */
[----:B0-----:R-:W2:Y:S04]  /*52410*/  LDL.LU R12, [R1+0x190] ;  /* 0x00019000010c7983 */ /* 0x001ea80000300800 */
[----:B------:R-:W2:Y:S04]  /*52420*/  LDL.LU R13, [R1+0x194] ;  /* 0x00019400010d7983 */ /* 0x000ea80000300800 */
[----:B------:R-:W4:Y:S04]  /*52430*/  LDL.LU R14, [R1+0x198] ;  /* 0x00019800010e7983 */ /* 0x000f280000300800 */
[----:B------:R-:W4:Y:S01]  /*52440*/  LDL.LU R15, [R1+0x19c] ;  /* 0x00019c00010f7983 */ /* 0x000f220000300800 */
[----:B------:R-:W-:-:S02]  /*52450*/  IMAD.MOV.U32 R29, RZ, RZ, R4 ;  /* 0x000000ffff1d7224 */ /* 0x000fc400078e0004 */
[----:B------:R-:W-:Y:S01]  /*52460*/  HMMA.16816.F32.BF16 R4, R16, R6, R24 ;  /* 0x000000061004723c */ /* 0x000fe20000041818 */
[----:B----4-:R0:W-:Y:S04]  /*52470*/  STL.64 [R1+0x1a58], R14 ;  /* 0x001a580e01007387 */ /* 0x0101e80000100a00 */
[----:B--2---:R1:W-:Y:S01]  /*52480*/  STL.64 [R1+0x1a50], R12 ;  /* 0x001a500c01007387 */ /* 0x0043e20000100a00 */
[----:B0-----:R-:W-:-:S03]  /*52490*/  IMAD.MOV.U32 R14, RZ, RZ, R0 ;  /* 0x000000ffff0e7224 */ /* 0x001fc600078e0000 */
[----:B-1----:R-:W2:Y:S01]  /*524a0*/  LDL.LU R12, [R1+0x1a0] ;  /* 0x0001a000010c7983 */ /* 0x002ea20000300800 */
[----:B---3--:R-:W-:-:S03]  /*524b0*/  IMAD.MOV.U32 R13, RZ, RZ, R3 ;  /* 0x000000ffff0d7224 */ /* 0x008fc600078e0003 */
[----:B------:R-:W3:Y:S04]  /*524c0*/  LDL.LU R3, [R1+0x1a70] ;  /* 0x001a700001037983 */ /* 0x000ee80000300800 */
[----:B------:R-:W4:Y:S01]  /*524d0*/  LDL.LU R0, [R1+0x1a6c] ;  /* 0x001a6c0001007983 */ /* 0x000f220000300800 */
[----:B------:R-:W-:-:S03]  /*524e0*/  IMAD.MOV.U32 R15, RZ, RZ, R2 ;  /* 0x000000ffff0f7224 */ /* 0x000fc600078e0002 */
[----:B------:R-:W3:Y:S04]  /*524f0*/  LDL.LU R2, [R1+0x1a68] ;  /* 0x001a680001027983 */ /* 0x000ee80000300800 */
[----:B------:R-:W4:Y:S04]  /*52500*/  LDL.LU R22, [R1+0x228] ;  /* 0x0002280001167983 */ /* 0x000f280000300800 */
[----:B------:R-:W4:Y:S04]  /*52510*/  LDL.LU R23, [R1+0x22c] ;  /* 0x00022c0001177983 */ /* 0x000f280000300800 */
[----:B------:R-:W3:Y:S04]  /*52520*/  LDL.LU R10, [R1+0x218] ;  /* 0x00021800010a7983 */ /* 0x000ee80000300800 */
[----:B------:R-:W3:Y:S04]  /*52530*/  LDL.LU R11, [R1+0x21c] ;  /* 0x00021c00010b7983 */ /* 0x000ee80000300800 */
[----:B------:R0:W-:Y:S04]  /*52540*/  STL [R1+0x17e4], R29 ;  /* 0x0017e41d01007387 */ /* 0x0001e80000100800 */
[----:B------:R-:W2:Y:S04]  /*52550*/  LDL.LU.64 R26, [R1+0x1a60] ;  /* 0x001a6000011a7983 */ /* 0x000ea80000300a00 */
[----:B------:R-:W-:Y:S04]  /*52560*/  STL.64 [R1+0x540], R4 ;  /* 0x0005400401007387 */ /* 0x000fe80000100a00 */
[----:B------:R1:W-:Y:S01]  /*52570*/  STL.64 [R1+0x548], R6 ;  /* 0x0005480601007387 */ /* 0x0003e20000100a00 */
[----:B0-----:R-:W0:Y:S03]  /*52580*/  LDC R29, c[0x0][0x230] ;  /* 0x00008c00ff1d7b82 */ /* 0x001e260000000800 */
[----:B-1----:R-:W3:Y:S04]  /*52590*/  LDL.LU R6, [R1+0x208] ;  /* 0x0002080001067983 */ /* 0x002ee80000300800 */
[----:B------:R-:W3:Y:S01]  /*525a0*/  LDL.LU R7, [R1+0x20c] ;  /* 0x00020c0001077983 */ /* 0x000ee20000300800 */
[----:B--2---:R-:W-:Y:S03]  /*525b0*/  HMMA.16816.F32.BF16 R24, R16, R26, R12 ;  /* 0x0000001a1018723c */ /* 0x004fe6000004180c */
[----:B------:R-:W2:Y:S04]  /*525c0*/  LDL.LU.64 R14, [R1+0x1a58] ;  /* 0x001a5800010e7983 */ /* 0x000ea80000300a00 */
[----:B------:R-:W2:-:S15]  /*525d0*/  LDL.LU.64 R12, [R1+0x1a50] ;  /* 0x001a5000010c7983 */ /* 0x000e9e0000300a00 */
[----:B------:R-:W-:-:S01]  /*525e0*/  NOP ;  /* 0x0000000000007918 */ /* 0x000fc20000000000 */
[----:B------:R-:W-:Y:S04]  /*525f0*/  STL.64 [R1+0x530], R24 ;  /* 0x0005301801007387 */ /* 0x000fe80000100a00 */
[----:B------:R1:W-:Y:S04]  /*52600*/  STL.64 [R1+0x538], R26 ;  /* 0x0005381a01007387 */ /* 0x0003e80000100a00 */
[----:B-1----:R-:W2:Y:S02]  /*52610*/  LDL.LU.64 R26, [R1+0x1a48] ;  /* 0x001a4800011a7983 */ /* 0x002ea40000300a00 */
[----:B--2---:R-:W-:Y:S02]  /*52620*/  HMMA.16816.F32.BF16 R24, R16, R26, R12 ;  /* 0x0000001a1018723c */ /* 0x004fe4000004180c */
[----:B------:R-:W2:Y:S04]  /*52630*/  LDL.LU.64 R14, [R1+0x1a40] ;  /* 0x001a4000010e7983 */ /* 0x000ea80000300a00 */
[----:B------:R-:W2:-:S15]  /*52640*/  LDL.LU.64 R12, [R1+0x1a38] ;  /* 0x001a3800010c7983 */ /* 0x000e9e0000300a00 */
[----:B------:R-:W-:-:S02]  /*52650*/  NOP ;  /* 0x0000000000007918 */ /* 0x000fc40000000000 */
        /* <DEDUP_REMOVED lines=156> */
[----:B-1----:R-:W4:Y:S04]  /*53020*/  LDL.LU.64 R26, [R1+0x1820] ;  /* 0x00182000011a7983 */ /* 0x002f280000300a00 */
[----:B------:R-:W4:Y:S02]  /*53030*/  LDL.LU.64 R24, [R1+0x1818] ;  /* 0x0018180001187983 */ /* 0x000f240000300a00 */
[----:B----4-:R-:W-:Y:S02]  /*53040*/  HMMA.16816.F32.BF16 R24, R16, R22, R24 ;  /* 0x000000161018723c */ /* 0x010fe40000041818 */
[----:B------:R-:W3:Y:S04]  /*53050*/  LDL.LU.64 R22, [R1+0x1810] ;  /* 0x0018100001167983 */ /* 0x000ee80000300a00 */
[----:B------:R-:W3:-:S15]  /*53060*/  LDL.LU.64 R20, [R1+0x1808] ;  /* 0x0018080001147983 */ /* 0x000ede0000300a00 */
[----:B------:R-:W-:-:S02]  /*53070*/  NOP ;  /* 0x0000000000007918 */ /* 0x000fc40000000000 */
[----:B------:R-:W-:Y:S04]  /*53080*/  STL.64 [R1+0x320], R24 ;  /* 0x0003201801007387 */ /* 0x000fe80000100a00 */
[----:B------:R1:W-:Y:S04]  /*53090*/  STL.64 [R1+0x328], R26 ;  /* 0x0003281a01007387 */ /* 0x0003e80000100a00 */
[----:B-1----:R-:W2:Y:S01]  /*530a0*/  LDL.LU R26, [R1+0x1e8] ;  /* 0x0001e800011a7983 */ /* 0x002ea20000300800 */
[----:B---3--:R-:W-:Y:S03]  /*530b0*/  HMMA.16816.F32.BF16 R20, R16, R10, R20 ;  /* 0x0000000a1014723c */ /* 0x008fe60000041814 */
[----:B------:R-:W3:Y:S04]  /*530c0*/  LDL.LU.64 R10, [R1+0x1800] ;  /* 0x00180000010a7983 */ /* 0x000ee80000300a00 */
[----:B------:R-:W3:-:S15]  /*530d0*/  LDL.LU.64 R8, [R1+0x17f8] ;  /* 0x0017f80001087983 */ /* 0x000ede0000300a00 */
[----:B------:R-:W-:-:S01]  /*530e0*/  NOP ;  /* 0x0000000000007918 */ /* 0x000fc20000000000 */
[----:B------:R-:W-:Y:S04]  /*530f0*/  STL.64 [R1+0x340], R20 ;  /* 0x0003401401007387 */ /* 0x000fe80000100a00 */
[----:B------:R1:W-:Y:S01]  /*53100*/  STL.64 [R1+0x348], R22 ;  /* 0x0003481601007387 */ /* 0x0003e20000100a00 */
[----:B---3--:R-:W-:Y:S03]  /*53110*/  HMMA.16816.F32.BF16 R8, R16, R6, R8 ;  /* 0x000000061008723c */ /* 0x008fe60000041808 */
[----:B------:R-:W3:Y:S04]  /*53120*/  LDL.LU.64 R6, [R1+0x17f0] ;  /* 0x0017f00001067983 */ /* 0x000ee80000300a00 */
[----:B------:R-:W3:Y:S01]  /*53130*/  LDL.LU.64 R4, [R1+0x17e8] ;  /* 0x0017e80001047983 */ /* 0x000ee20000300a00 */
[----:B-1----:R-:W-:-:S02]  /*53140*/  IMAD.MOV.U32 R22, RZ, RZ, R2 ;  /* 0x000000ffff167224 */ /* 0x002fc400078e0002 */
[----:B------:R-:W-:Y:S02]  /*53150*/  IMAD.MOV.U32 R23, RZ, RZ, R0 ;  /* 0x000000ffff177224 */ /* 0x000fe400078e0000 */
[----:B------:R-:W-:-:S07]  /*53160*/  IMAD.MOV.U32 R27, RZ, RZ, R3 ;  /* 0x000000ffff1b7224 */ /* 0x000fce00078e0003 */
[----:B--2---:R-:W-:Y:S01]  /*53170*/  HMMA.16816.F32.BF16 R12, R16, R26, R12 ;  /* 0x0000001a100c723c */ /* 0x004fe2000004180c */
[----:B0-----:R-:W-:-:S05]  /*53180*/  VIADD R29, R29, 0x3f ;  /* 0x0000003f1d1d7836 */ /* 0x001fca0000000000 */
[----:B------:R-:W-:-:S04]  /*53190*/  SHF.R.S32.HI R3, RZ, 0x1f, R29 ;  /* 0x0000001fff037819 */ /* 0x000fc8000001141d */
[----:B------:R-:W-:Y:S01]  /*531a0*/  LEA.HI R27, R3, R29, RZ, 0x6 ;  /* 0x0000001d031b7211 */ /* 0x000fe200078f30ff */
[----:B---3--:R-:W-:-:S15]  /*531b0*/  HMMA.16816.F32.BF16 R4, R16, R22, R4 ;  /* 0x000000161004723c */ /* 0x008fde0000041804 */
[----:B------:R-:W-:-:S08]  /*531c0*/  NOP ;  /* 0x0000000000007918 */ /* 0x000fd00000000000 */
[----:B------:R0:W-:Y:S04]  /*531d0*/  STL.64 [R1+0x390], R4 ;  /* 0x0003900401007387 */ /* 0x0001e80000100a00 */
[----:B------:R-:W-:Y:S04]  /*531e0*/  STL.64 [R1+0x360], R8 ;  /* 0x0003600801007387 */ /* 0x000fe80000100a00 */
[----:B------:R-:W-:Y:S04]  /*531f0*/  STL.64 [R1+0x368], R10 ;  /* 0x0003680a01007387 */ /* 0x000fe80000100a00 */
[----:B------:R1:W-:Y:S04]  /*53200*/  STL.64 [R1+0x398], R6 ;  /* 0x0003980601007387 */ /* 0x0003e80000100a00 */
[----:B------:R-:W2:Y:S04]  /*53210*/  LDL.LU R28, [R1+0x748] ;  /* 0x00074800011c7983 */ /* 0x000ea80000300800 */
[----:B------:R-:W3:Y:S01]  /*53220*/  LDL.LU R2, [R1+0x710] ;  /* 0x0007100001027983 */ /* 0x000ee20000300800 */
[----:B0-----:R-:W-:-:S03]  /*53230*/  IMAD.MOV.U32 R5, RZ, RZ, R7 ;  /* 0x000000ffff057224 */ /* 0x001fc600078e0007 */
[----:B-1----:R-:W4:Y:S04]  /*53240*/  LDL.LU R6, [R1+0x72c] ;  /* 0x00072c0001067983 */ /* 0x002f280000300800 */
[----:B------:R-:W4:Y:S04]  /*53250*/  LDL.LU R7, [R1+0x700] ;  /* 0x0007000001077983 */ /* 0x000f280000300800 */
[----:B------:R-:W4:Y:S04]  /*53260*/  LDL.LU R8, [R1+0x724] ;  /* 0x0007240001087983 */ /* 0x000f280000300800 */
[----:B------:R-:W4:Y:S04]  /*53270*/  LDL.LU R9, [R1+0x6f8] ;  /* 0x0006f80001097983 */ /* 0x000f280000300800 */
[----:B------:R-:W4:Y:S04]  /*53280*/  LDL.LU R10, [R1+0x71c] ;  /* 0x00071c00010a7983 */ /* 0x000f280000300800 */
[----:B------:R-:W4:Y:S04]  /*53290*/  LDL.LU R11, [R1+0x6f0] ;  /* 0x0006f000010b7983 */ /* 0x000f280000300800 */
[----:B------:R-:W4:Y:S04]  /*532a0*/  LDL.LU R20, [R1+0x714] ;  /* 0x0007140001147983 */ /* 0x000f280000300800 */
[----:B------:R-:W4:Y:S04]  /*532b0*/  LDL.LU R0, [R1+0x6e8] ;  /* 0x0006e80001007983 */ /* 0x000f280000300800 */
[----:B------:R0:W-:Y:S04]  /*532c0*/  STL.64 [R1+0x380], R12 ;  /* 0x0003800c01007387 */ /* 0x0001e80000100a00 */
[----:B------:R1:W-:Y:S04]  /*532d0*/  STL.64 [R1+0x388], R14 ;  /* 0x0003880e01007387 */ /* 0x0003e80000100a00 */
[----:B------:R-:W3:Y:S04]  /*532e0*/  LDL.LU R16, [R1+0x744] ;  /* 0x0007440001107983 */ /* 0x000ee80000300800 */
[----:B------:R-:W4:Y:S04]  /*532f0*/  LDL.LU R17, [R1+0x734] ;  /* 0x0007340001117983 */ /* 0x000f280000300800 */
[----:B------:R-:W4:Y:S04]  /*53300*/  LDL.LU R18, [R1+0x728] ;  /* 0x0007280001127983 */ /* 0x000f280000300800 */
[----:B------:R-:W4:Y:S04]  /*53310*/  LDL.LU R19, [R1+0x720] ;  /* 0x0007200001137983 */ /* 0x000f280000300800 */
[----:B0-----:R-:W4:Y:S04]  /*53320*/  LDL.LU R12, [R1+0x718] ;  /* 0x00071800010c7983 */ /* 0x001f280000300800 */
[----:B------:R-:W4:Y:S01]  /*53330*/  LDL.LU R13, [R1+0x73c] ;  /* 0x00073c00010d7983 */ /* 0x000f220000300800 */
[----:B------:R-:W-:-:S03]  /*53340*/  IMAD.MOV.U32 R4, RZ, RZ, R15 ;  /* 0x000000ffff047224 */ /* 0x000fc600078e000f */
        /* <DEDUP_REMOVED lines=9> */
[----:B------:R-:W-:Y:S01]  /*533e0*/  UIADD3 UR4, UR4, 0x1, URZ ;  /* 0x0000000104047890 */ /* 0x000fe2000fffe03f */
[----:B------:R-:W-:-:S05]  /*533f0*/  SHF.R.S32.HI R27, RZ, 0x6, R27 ;  /* 0x00000006ff1b7819 */ /* 0x000fca000001141b */
[----:B------:R-:W-:Y:S02]  /*53400*/  ISETP.NE.U32.AND P0, PT, R27, UR4, PT ;  /* 0x000000041b007c0c */ /* 0x000fe4000bf05070 */
[----:B------:R-:W4:Y:S04]  /*53410*/  LDL.LU R27, [R1+0x1668] ;  /* 0x00166800011b7983 */ /* 0x000f280000300800 */
[----:B------:R-:W4:Y:S01]  /*53420*/  LDL.LU R29, [R1+0x6ec] ;  /* 0x0006ec00011d7983 */ /* 0x000f220000300800 */
[----:B--2---:R-:W-:-:S05]  /*53430*/  IADD3 R28, P3, R28, UR13, RZ ;  /* 0x0000000d1c1c7c10 */ /* 0x004fca000ff7e0ff */
[----:B------:R0:W-:Y:S04]  /*53440*/  STL [R1+0x748], R28 ;  /* 0x0007481c01007387 */ /* 0x0001e80000100800 */
[----:B0-----:R-:W2:Y:S01]  /*53450*/  LDL.LU R28, [R1+0x764] ;  /* 0x00076400011c7983 */ /* 0x001ea20000300800 */
[----:B---3--:R-:W-:Y:S02]  /*53460*/  IADD3 R16, P2, R16, UR13, RZ ;  /* 0x0000000d10107c10 */ /* 0x008fe4000ff5e0ff */
[----:B----4-:R-:W-:Y:S02]  /*53470*/  IADD3 R17, P1, R17, UR13, RZ ;  /* 0x0000000d11117c10 */ /* 0x010fe4000ff3e0ff */
[----:B------:R-:W-:Y:S02]  /*53480*/  IADD3 R18, P6, R18, UR13, RZ ;  /* 0x0000000d12127c10 */ /* 0x000fe4000ffde0ff */
[----:B------:R-:W-:Y:S01]  /*53490*/  IADD3 R19, P5, R19, UR13, RZ ;  /* 0x0000000d13137c10 */ /* 0x000fe2000ffbe0ff */
[----:B------:R-:W-:Y:S04]  /*534a0*/  STL [R1+0x744], R16 ;  /* 0x0007441001007387 */ /* 0x000fe80000100800 */
[----:B------:R-:W-:Y:S04]  /*534b0*/  STL [R1+0x734], R17 ;  /* 0x0007341101007387 */ /* 0x000fe80000100800 */
[----:B------:R-:W-:Y:S01]  /*534c0*/  STL [R1+0x728], R18 ;  /* 0x0007281201007387 */ /* 0x000fe20000100800 */
[----:B------:R-:W-:-:S02]  /*534d0*/  IADD3.X R13, R13, UR8, RZ, P3, !PT ;  /* 0x000000080d0d7c10 */ /* 0x000fc40009ffe4ff */
[----:B------:R-:W-:Y:S02]  /*534e0*/  IADD3 R2, P3, R2, UR13, RZ ;  /* 0x0000000d02027c10 */ /* 0x000fe4000ff7e0ff */
[----:B------:R-:W-:Y:S01]  /*534f0*/  IADD3 R12, P4, R12, UR13, RZ ;  /* 0x0000000d0c0c7c10 */ /* 0x000fe2000ff9e0ff */
[----:B------:R-:W-:Y:S04]  /*53500*/  STL [R1+0x720], R19 ;  /* 0x0007201301007387 */ /* 0x000fe80000100800 */
[----:B------:R0:W-:Y:S01]  /*53510*/  STL [R1+0x710], R2 ;  /* 0x0007100201007387 */ /* 0x0001e20000100800 */
[----:B------:R-:W-:Y:S02]  /*53520*/  IADD3.X R14, R14, UR8, RZ, P2, !PT ;  /* 0x000000080e0e7c10 */ /* 0x000fe400097fe4ff */
[----:B------:R-:W-:Y:S01]  /*53530*/  IADD3 R15, P2, R15, UR13, RZ ;  /* 0x0000000d0f0f7c10 */ /* 0x000fe2000ff5e0ff */
[----:B------:R-:W-:Y:S01]  /*53540*/  STL [R1+0x718], R12 ;  /* 0x0007180c01007387 */ /* 0x000fe20000100800 */
[----:B------:R-:W-:-:S02]  /*53550*/  IADD3.X R6, R6, UR8, RZ, P1, !PT ;  /* 0x0000000806067c10 */ /* 0x000fc40008ffe4ff */
[----:B------:R-:W-:Y:S02]  /*53560*/  IADD3 R7, P1, R7, UR13, RZ ;  /* 0x0000000d07077c10 */ /* 0x000fe4000ff3e0ff */
[----:B------:R-:W-:Y:S01]  /*53570*/  IADD3.X R8, R8, UR8, RZ, P6, !PT ;  /* 0x0000000808087c10 */ /* 0x000fe2000b7fe4ff */
[----:B0-----:R-:W3:Y:S04]  /*53580*/  LDL.LU R2, [R1+0x6e4] ;  /* 0x0006e40001027983 */ /* 0x001ee80000300800 */
[----:B------:R-:W-:Y:S04]  /*53590*/  STL [R1+0x73c], R13 ;  /* 0x00073c0d01007387 */ /* 0x000fe80000100800 */
[----:B------:R-:W-:Y:S01]  /*535a0*/  STL [R1+0x738], R14 ;  /* 0x0007380e01007387 */ /* 0x000fe20000100800 */
[----:B------:R-:W-:-:S03]  /*535b0*/  IADD3 R9, P6, R9, UR13, RZ ;  /* 0x0000000d09097c10 */ /* 0x000fc6000ffde0ff */
[----:B------:R-:W-:Y:S01]  /*535c0*/  STL [R1+0x708], R15 ;  /* 0x0007080f01007387 */ /* 0x000fe20000100800 */
[----:B------:R-:W-:Y:S02]  /*535d0*/  IADD3.X R10, R10, UR8, RZ, P5, !PT ;  /* 0x000000080a0a7c10 */ /* 0x000fe4000affe4ff */
[----:B------:R-:W-:Y:S01]  /*535e0*/  IADD3.X R20, R20, UR8, RZ, P4, !PT ;  /* 0x0000000814147c10 */ /* 0x000fe2000a7fe4ff */
[----:B------:R-:W-:Y:S01]  /*535f0*/  STL [R1+0x72c], R6 ;  /* 0x00072c0601007387 */ /* 0x000fe20000100800 */
[----:B------:R-:W-:-:S03]  /*53600*/  IADD3 R0, P4, R0, UR13, RZ ;  /* 0x0000000d00007c10 */ /* 0x000fc6000ff9e0ff */
[----:B------:R-:W-:Y:S01]  /*53610*/  STL [R1+0x700], R7 ;  /* 0x0007000701007387 */ /* 0x000fe20000100800 */
[----:B------:R-:W-:-:S03]  /*53620*/  IADD3 R11, P5, R11, UR13, RZ ;  /* 0x0000000d0b0b7c10 */ /* 0x000fc6000ffbe0ff */
[----:B------:R-:W-:Y:S04]  /*53630*/  STL [R1+0x724], R8 ;  /* 0x0007240801007387 */ /* 0x000fe80000100800 */
[----:B------:R-:W-:Y:S04]  /*53640*/  STL [R1+0x6f8], R9 ;  /* 0x0006f80901007387 */ /* 0x000fe80000100800 */
[----:B------:R-:W-:Y:S04]  /*53650*/  STL [R1+0x71c], R10 ;  /* 0x00071c0a01007387 */ /* 0x000fe80000100800 */
[----:B------:R0:W-:Y:S04]  /*53660*/  STL [R1+0x6e8], R0 ;  /* 0x0006e80001007387 */ /* 0x0001e80000100800 */
[----:B------:R-:W-:Y:S01]  /*53670*/  STL [R1+0x6f0], R11 ;  /* 0x0006f00b01007387 */ /* 0x000fe20000100800 */
[----:B------:R-:W-:-:S02]  /*53680*/  IADD3.X R21, R21, UR8, RZ, P3, !PT ;  /* 0x0000000815157c10 */ /* 0x000fc40009ffe4ff */
[----:B------:R-:W-:Y:S02]  /*53690*/  IADD3 R22, P3, R22, UR13, RZ ;  /* 0x0000000d16167c10 */ /* 0x000fe4000ff7e0ff */
[----:B------:R-:W-:Y:S02]  /*536a0*/  IADD3.X R23, R23, UR8, RZ, P2, !PT ;  /* 0x0000000817177c10 */ /* 0x000fe400097fe4ff */
[----:B------:R-:W-:Y:S02]  /*536b0*/  IADD3 R24, P2, R24, UR13, RZ ;  /* 0x0000000d18187c10 */ /* 0x000fe4000ff5e0ff */
[----:B------:R-:W-:Y:S01]  /*536c0*/  IADD3.X R3, R3, UR8, RZ, P6, !PT ;  /* 0x0000000803037c10 */ /* 0x000fe2000b7fe4ff */
[----:B0-----:R-:W4:Y:S04]  /*536d0*/  LDL.LU R0, [R1+0x1660] ;  /* 0x0016600001007983 */ /* 0x001f280000300800 */
[----:B------:R-:W-:Y:S04]  /*536e0*/  STL [R1+0x714], R20 ;  /* 0x0007141401007387 */ /* 0x000fe80000100800 */
[----:B------:R-:W-:Y:S01]  /*536f0*/  STL [R1+0x70c], R21 ;  /* 0x00070c1501007387 */ /* 0x000fe20000100800 */
[----:B------:R-:W-:-:S03]  /*53700*/  IADD3.X R25, R25, UR8, RZ, P1, !PT ;  /* 0x0000000819197c10 */ /* 0x000fc60008ffe4ff */
[----:B------:R-:W-:Y:S04]  /*53710*/  STL [R1+0x6e0], R22 ;  /* 0x0006e01601007387 */ /* 0x000fe80000100800 */
[----:B------:R-:W-:Y:S04]  /*53720*/  STL [R1+0x704], R23 ;  /* 0x0007041701007387 */ /* 0x000fe80000100800 */
[----:B------:R-:W-:Y:S04]  /*53730*/  STL [R1+0x6d8], R24 ;  /* 0x0006d81801007387 */ /* 0x000fe80000100800 */
[----:B------:R0:W-:Y:S04]  /*53740*/  STL [R1+0x6f4], R3 ;  /* 0x0006f40301007387 */ /* 0x0001e80000100800 */
[----:B------:R-:W-:Y:S04]  /*53750*/  STL [R1+0x6fc], R25 ;  /* 0x0006fc1901007387 */ /* 0x000fe80000100800 */
[----:B0-----:R-:W4:Y:S01]  /*53760*/  LDL.LU R3, [R1+0x6dc] ;  /* 0x0006dc0001037983 */ /* 0x001f220000300800 */
[----:B------:R-:W-:-:S02]  /*53770*/  IADD3 R26, P1, R26, UR13, RZ ;  /* 0x0000000d1a1a7c10 */ /* 0x000fc4000ff3e0ff */
[----:B------:R-:W-:Y:S02]  /*53780*/  IADD3.X R29, R29, UR8, RZ, P5, !PT ;  /* 0x000000081d1d7c10 */ /* 0x000fe4000affe4ff */
[----:B------:R-:W-:Y:S01]  /*53790*/  IADD3 R27, P6, R27, UR12, RZ ;  /* 0x0000000c1b1b7c10 */ /* 0x000fe2000ffde0ff */
[----:B------:R-:W-:Y:S04]  /*537a0*/  STL [R1+0x6d0], R26 ;  /* 0x0006d01a01007387 */ /* 0x000fe80000100800 */
[----:B------:R0:W-:Y:S04]  /*537b0*/  STL [R1+0x6ec], R29 ;  /* 0x0006ec1d01007387 */ /* 0x0001e80000100800 */
[----:B0-----:R-:W4:Y:S04]  /*537c0*/  LDL.LU R29, [R1+0x165c] ;  /* 0x00165c00011d7983 */ /* 0x001f280000300800 */
[----:B------:R-:W-:Y:S04]  /*537d0*/  STL [R1+0x1668], R27 ;  /* 0x0016681b01007387 */ /* 0x000fe80000100800 */
[----:B------:R-:W4:Y:S04]  /*537e0*/  LDL.LU R16, [R1+0x6d4] ;  /* 0x0006d40001107983 */ /* 0x000f280000300800 */
[----:B------:R-:W4:Y:S04]  /*537f0*/  LDL.LU R17, [R1+0x1658] ;  /* 0x0016580001117983 */ /* 0x000f280000300800 */
[----:B------:R-:W4:Y:S01]  /*53800*/  LDL.LU R18, [R1+0x6cc] ;  /* 0x0006cc0001127983 */ /* 0x000f220000300800 */
[----:B--2---:R-:W-:-:S05]  /*53810*/  IADD3 R28, P5, R28, UR12, RZ ;  /* 0x0000000c1c1c7c10 */ /* 0x004fca000ffbe0ff */
[----:B------:R0:W-:Y:S04]  /*53820*/  STL [R1+0x764], R28 ;  /* 0x0007641c01007387 */ /* 0x0001e80000100800 */
[----:B------:R-:W2:Y:S04]  /*53830*/  LDL.LU R19, [R1+0x1654] ;  /* 0x0016540001137983 */ /* 0x000ea80000300800 */
[----:B------:R-:W2:Y:S04]  /*53840*/  LDL.LU R12, [R1+0x1664] ;  /* 0x00166400010c7983 */ /* 0x000ea80000300800 */
[----:B------:R-:W2:Y:S04]  /*53850*/  LDL.LU R13, [R1+0x1650] ;  /* 0x00165000010d7983 */ /* 0x000ea80000300800 */
[----:B0-----:R-:W2:Y:S04]  /*53860*/  LDL.LU R28, [R1+0x6c8] ;  /* 0x0006c800011c7983 */ /* 0x001ea80000300800 */
[----:B------:R-:W2:Y:S04]  /*53870*/  LDL.LU R14, [R1+0x164c] ;  /* 0x00164c00010e7983 */ /* 0x000ea80000300800 */
[----:B------:R-:W2:Y:S04]  /*53880*/  LDL.LU R15, [R1+0x760] ;  /* 0x00076000010f7983 */ /* 0x000ea80000300800 */
[----:B------:R-:W2:Y:S01]  /*53890*/  LDL.LU R6, [R1+0x1648] ;  /* 0x0016480001067983 */ /* 0x000ea20000300800 */
[----:B---3--:R-:W-:-:S05]  /*538a0*/  IADD3.X R2, R2, UR8, RZ, P4, !PT ;  /* 0x0000000802027c10 */ /* 0x008fca000a7fe4ff */
[----:B------:R0:W-:Y:S04]  /*538b0*/  STL [R1+0x6e4], R2 ;  /* 0x0006e40201007387 */ /* 0x0001e80000100800 */
        /* <DEDUP_REMOVED lines=8> */
[----:B------:R-:W3:Y:S04]  /*53940*/  LDL.LU R22, [R1+0x74c] ;  /* 0x00074c0001167983 */ /* 0x000ee80000300800 */
[----:B------:R-:W3:Y:S01]  /*53950*/  LDL.LU R23, [R1+0x1620] ;  /* 0x0016200001177983 */ /* 0x000ee20000300800 */
[----:B----4-:R-:W-:-:S05]  /*53960*/  IADD3 R0, P4, R0, UR12, RZ ;  /* 0x0000000c00007c10 */ /* 0x010fca000ff9e0ff */
[----:B------:R0:W-:Y:S04]  /*53970*/  STL [R1+0x1660], R0 ;  /* 0x0016600001007387 */ /* 0x0001e80000100800 */
[----:B------:R-:W4:Y:S04]  /*53980*/  LDL.LU R24, [R1+0x1644] ;  /* 0x0016440001187983 */ /* 0x000f280000300800 */
[----:B------:R-:W4:Y:S04]  /*53990*/  LDL.LU R25, [R1+0x1618] ;  /* 0x0016180001197983 */ /* 0x000f280000300800 */
[----:B------:R-:W4:Y:S04]  /*539a0*/  LDL.LU R26, [R1+0x163c] ;  /* 0x00163c00011a7983 */ /* 0x000f280000300800 */
[----:B0-----:R-:W4:Y:S04]  /*539b0*/  LDL.LU R0, [R1+0x1610] ;  /* 0x0016100001007983 */ /* 0x001f280000300800 */
[----:B------:R-:W4:Y:S01]  /*539c0*/  LDL.LU R27, [R1+0x1634] ;  /* 0x00163400011b7983 */ /* 0x000f220000300800 */
[----:B------:R-:W-:-:S05]  /*539d0*/  IADD3.X R3, R3, UR8, RZ, P3, !PT ;  /* 0x0000000803037c10 */ /* 0x000fca0009ffe4ff */
[----:B------:R0:W-:Y:S04]  /*539e0*/  STL [R1+0x6dc], R3 ;  /* 0x0006dc0301007387 */ /* 0x0001e80000100800 */
[----:B0-----:R-:W4:Y:S01]  /*539f0*/  LDL.LU R3, [R1+0x1608] ;  /* 0x0016080001037983 */ /* 0x001f220000300800 */
[----:B------:R-:W-:Y:S02]  /*53a00*/  IADD3 R29, P3, R29, UR12, RZ ;  /* 0x0000000c1d1d7c10 */ /* 0x000fe4000ff7e0ff */
[----:B------:R-:W-:Y:S02]  /*53a10*/  IADD3.X R16, R16, UR8, RZ, P2, !PT ;  /* 0x0000000810107c10 */ /* 0x000fe400097fe4ff */
[----:B------:R-:W-:Y:S01]  /*53a20*/  IADD3 R17, P2, R17, UR12, RZ ;  /* 0x0000000c11117c10 */ /* 0x000fe2000ff5e0ff */
[----:B------:R0:W-:Y:S01]  /*53a30*/  STL [R1+0x165c], R29 ;  /* 0x00165c1d01007387 */ /* 0x0001e20000100800 */
[----:B------:R-:W-:-:S03]  /*53a40*/  IADD3.X R18, R18, UR8, RZ, P1, !PT ;  /* 0x0000000812127c10 */ /* 0x000fc60008ffe4ff */
[----:B0-----:R-:W4:Y:S04]  /*53a50*/  LDL.LU R29, [R1+0x162c] ;  /* 0x00162c00011d7983 */ /* 0x001f280000300800 */
[----:B------:R-:W-:Y:S04]  /*53a60*/  STL [R1+0x6d4], R16 ;  /* 0x0006d41001007387 */ /* 0x000fe80000100800 */
[----:B------:R-:W-:Y:S04]  /*53a70*/  STL [R1+0x1658], R17 ;  /* 0x0016581101007387 */ /* 0x000fe80000100800 */
[----:B------:R-:W-:Y:S01]  /*53a80*/  STL [R1+0x6cc], R18 ;  /* 0x0006cc1201007387 */ /* 0x000fe20000100800 */
[----:B--2---:R-:W-:-:S02]  /*53a90*/  IADD3 R19, P1, R19, UR12, RZ ;  /* 0x0000000c13137c10 */ /* 0x004fc4000ff3e0ff */
[----:B------:R-:W-:Y:S02]  /*53aa0*/  IADD3.X R12, R12, UR9, RZ, P6, !PT ;  /* 0x000000090c0c7c10 */ /* 0x000fe4000b7fe4ff */
[----:B------:R-:W-:Y:S01]  /*53ab0*/  IADD3 R13, P6, R13, UR12, RZ ;  /* 0x0000000c0d0d7c10 */ /* 0x000fe2000ffde0ff */
[----:B------:R-:W-:Y:S01]  /*53ac0*/  STL [R1+0x1654], R19 ;  /* 0x0016541301007387 */ /* 0x000fe20000100800 */
[----:B------:R-:W-:Y:S02]  /*53ad0*/  IADD3.X R28, R28, UR9, RZ, P5, !PT ;  /* 0x000000091c1c7c10 */ /* 0x000fe4000affe4ff */
[----:B------:R-:W-:Y:S02]  /*53ae0*/  IADD3 R14, P5, R14, UR12, RZ ;  /* 0x0000000c0e0e7c10 */ /* 0x000fe4000ffbe0ff */
[----:B------:R-:W-:Y:S01]  /*53af0*/  IADD3.X R15, R15, UR9, RZ, P4, !PT ;  /* 0x000000090f0f7c10 */ /* 0x000fe2000a7fe4ff */
[----:B------:R0:W-:Y:S04]  /*53b00*/  STL [R1+0x6c8], R28 ;  /* 0x0006c81c01007387 */ /* 0x0001e80000100800 */
[----:B------:R-:W-:Y:S01]  /*53b10*/  STL [R1+0x1664], R12 ;  /* 0x0016640c01007387 */ /* 0x000fe20000100800 */
[----:B------:R-:W-:-:S03]  /*53b20*/  IADD3 R6, P4, R6, UR12, RZ ;  /* 0x0000000c06067c10 */ /* 0x000fc6000ff9e0ff */
[----:B0-----:R-:W2:Y:S04]  /*53b30*/  LDL.LU R28, [R1+0x1600] ;  /* 0x00160000011c7983 */ /* 0x001ea80000300800 */
[----:B------:R-:W-:Y:S04]  /*53b40*/  STL [R1+0x1650], R13 ;  /* 0x0016500d01007387 */ /* 0x000fe80000100800 */
[----:B------:R-:W-:Y:S04]  /*53b50*/  STL [R1+0x164c], R14 ;  /* 0x00164c0e01007387 */ /* 0x000fe80000100800 */
[----:B------:R-:W-:Y:S01]  /*53b60*/  STL [R1+0x760], R15 ;  /* 0x0007600f01007387 */ /* 0x000fe20000100800 */
[----:B---3--:R-:W-:-:S02]  /*53b70*/  IADD3.X R7, R7, UR9, RZ, P3, !PT ;  /* 0x0000000907077c10 */ /* 0x008fc40009ffe4ff */
[----:B------:R-:W-:Y:S02]  /*53b80*/  IADD3 R8, P3, R8, UR12, RZ ;  /* 0x0000000c08087c10 */ /* 0x000fe4000ff7e0ff */
[----:B------:R-:W-:Y:S02]  /*53b90*/  IADD3.X R9, R9, UR9, RZ, P2, !PT ;  /* 0x0000000909097c10 */ /* 0x000fe400097fe4ff */
[----:B------:R-:W-:Y:S01]  /*53ba0*/  IADD3 R10, P2, R10, UR12, RZ ;  /* 0x0000000c0a0a7c10 */ /* 0x000fe2000ff5e0ff */
[----:B------:R-:W-:Y:S04]  /*53bb0*/  STL [R1+0x1648], R6 ;  /* 0x0016480601007387 */ /* 0x000fe80000100800 */
[----:B------:R-:W-:Y:S01]  /*53bc0*/  STL [R1+0x75c], R7 ;  /* 0x00075c0701007387 */ /* 0x000fe20000100800 */
[----:B------:R-:W-:-:S03]  /*53bd0*/  IADD3.X R11, R11, UR9, RZ, P1, !PT ;  /* 0x000000090b0b7c10 */ /* 0x000fc60008ffe4ff */
[----:B------:R-:W-:Y:S01]  /*53be0*/  STL [R1+0x1640], R8 ;  /* 0x0016400801007387 */ /* 0x000fe20000100800 */
[----:B------:R-:W-:-:S03]  /*53bf0*/  IADD3.X R2, R2, UR9, RZ, P6, !PT ;  /* 0x0000000902027c10 */ /* 0x000fc6000b7fe4ff */
[----:B------:R-:W-:Y:S04]  /*53c00*/  STL [R1+0x758], R9 ;  /* 0x0007580901007387 */ /* 0x000fe80000100800 */
[----:B------:R-:W-:Y:S01]  /*53c10*/  STL [R1+0x1638], R10 ;  /* 0x0016380a01007387 */ /* 0x000fe20000100800 */
[----:B------:R-:W-:Y:S02]  /*53c20*/  IADD3 R20, P1, R20, UR12, RZ ;  /* 0x0000000c14147c10 */ /* 0x000fe4000ff3e0ff */
[----:B------:R-:W-:Y:S01]  /*53c30*/  IADD3 R21, P6, R21, UR12, RZ ;  /* 0x0000000c15157c10 */ /* 0x000fe2000ffde0ff */
[----:B------:R0:W-:Y:S04]  /*53c40*/  STL [R1+0x750], R2 ;  /* 0x0007500201007387 */ /* 0x0001e80000100800 */
[----:B------:R-:W-:Y:S01]  /*53c50*/  STL [R1+0x754], R11 ;  /* 0x0007540b01007387 */ /* 0x000fe20000100800 */
[----:B------:R-:W-:-:S02]  /*53c60*/  IADD3.X R22, R22, UR9, RZ, P5, !PT ;  /* 0x0000000916167c10 */ /* 0x000fc4000affe4ff */
[----:B------:R-:W-:Y:S01]  /*53c70*/  IADD3 R23, P5, R23, UR12, RZ ;  /* 0x0000000c17177c10 */ /* 0x000fe2000ffbe0ff */
[----:B0-----:R-:W3:Y:S01]  /*53c80*/  LDL.LU R2, [R1+0x1624] ;  /* 0x0016240001027983 */ /* 0x001ee20000300800 */
[----:B----4-:R-:W-:Y:S02]  /*53c90*/  IADD3.X R24, R24, UR9, RZ, P4, !PT ;  /* 0x0000000918187c10 */ /* 0x010fe4000a7fe4ff */
[----:B------:R-:W-:Y:S01]  /*53ca0*/  IADD3.X R26, R26, UR9, RZ, P3, !PT ;  /* 0x000000091a1a7c10 */ /* 0x000fe20009ffe4ff */
[----:B------:R-:W-:Y:S04]  /*53cb0*/  STL [R1+0x1630], R20 ;  /* 0x0016301401007387 */ /* 0x000fe80000100800 */
[----:B------:R-:W-:Y:S01]  /*53cc0*/  STL [R1+0x1628], R21 ;  /* 0x0016281501007387 */ /* 0x000fe20000100800 */
[----:B------:R-:W-:-:S03]  /*53cd0*/  IADD3 R25, P4, R25, UR12, RZ ;  /* 0x0000000c19197c10 */ /* 0x000fc6000ff9e0ff */
[----:B------:R-:W-:Y:S01]  /*53ce0*/  STL [R1+0x74c], R22 ;  /* 0x00074c1601007387 */ /* 0x000fe20000100800 */
[----:B------:R-:W-:-:S03]  /*53cf0*/  IADD3 R0, P3, R0, UR12, RZ ;  /* 0x0000000c00007c10 */ /* 0x000fc6000ff7e0ff */
[----:B------:R-:W-:Y:S04]  /*53d00*/  STL [R1+0x1620], R23 ;  /* 0x0016201701007387 */ /* 0x000fe80000100800 */
[----:B------:R-:W-:Y:S01]  /*53d10*/  STL [R1+0x1644], R24 ;  /* 0x0016441801007387 */ /* 0x000fe20000100800 */
[----:B------:R-:W-:-:S03]  /*53d20*/  IADD3.X R27, R27, UR9, RZ, P2, !PT ;  /* 0x000000091b1b7c10 */ /* 0x000fc600097fe4ff */
[----:B------:R0:W-:Y:S04]  /*53d30*/  STL [R1+0x1610], R0 ;  /* 0x0016100001007387 */ /* 0x0001e80000100800 */
[----:B------:R-:W-:Y:S04]  /*53d40*/  STL [R1+0x1618], R25 ;  /* 0x0016181901007387 */ /* 0x000fe80000100800 */
[----:B0-----:R-:W4:Y:S01]  /*53d50*/  LDL.LU R0, [R1+0x15f8] ;  /* 0x0015f80001007983 */ /* 0x001f220000300800 */
[----:B------:R-:W-:-:S03]  /*53d60*/  IADD3 R3, P2, R3, UR12, RZ ;  /* 0x0000000c03037c10 */ /* 0x000fc6000ff5e0ff */
[----:B------:R-:W-:Y:S04]  /*53d70*/  STL [R1+0x163c], R26 ;  /* 0x00163c1a01007387 */ /* 0x000fe80000100800 */
[----:B------:R0:W-:Y:S04]  /*53d80*/  STL [R1+0x1608], R3 ;  /* 0x0016080301007387 */ /* 0x0001e80000100800 */
[----:B0-----:R-:W4:Y:S04]  /*53d90*/  LDL.LU R3, [R1+0x161c] ;  /* 0x00161c0001037983 */ /* 0x001f280000300800 */
[----:B------:R-:W-:Y:S01]  /*53da0*/  STL [R1+0x1634], R27 ;  /* 0x0016341b01007387 */ /* 0x000fe20000100800 */
[----:B------:R-:W-:-:S03]  /*53db0*/  IADD3.X R29, R29, UR9, RZ, P1, !PT ;  /* 0x000000091d1d7c10 */ /* 0x000fc60008ffe4ff */
[----:B------:R-:W4:Y:S04]  /*53dc0*/  LDL.LU R16, [R1+0x15f0] ;  /* 0x0015f00001107983 */ /* 0x000f280000300800 */
[----:B------:R-:W4:Y:S04]  /*53dd0*/  LDL.LU R17, [R1+0x1614] ;  /* 0x0016140001117983 */ /* 0x000f280000300800 */
[----:B------:R-:W4:Y:S04]  /*53de0*/  LDL.LU R18, [R1+0x15e8] ;  /* 0x0015e80001127983 */ /* 0x000f280000300800 */
[----:B------:R0:W-:Y:S04]  /*53df0*/  STL [R1+0x162c], R29 ;  /* 0x00162c1d01007387 */ /* 0x0001e80000100800 */
[----:B------:R-:W4:Y:S04]  /*53e00*/  LDL.LU R19, [R1+0x160c] ;  /* 0x00160c0001137983 */ /* 0x000f280000300800 */
[----:B------:R-:W4:Y:S04]  /*53e10*/  LDL.LU R12, [R1+0x15e0] ;  /* 0x0015e000010c7983 */ /* 0x000f280000300800 */
[----:B------:R-:W4:Y:S04]  /*53e20*/  LDL.LU R13, [R1+0x1604] ;  /* 0x00160400010d7983 */ /* 0x000f280000300800 */
[----:B0-----:R-:W4:Y:S04]  /*53e30*/  LDL.LU R29, [R1+0x15d8] ;  /* 0x0015d800011d7983 */ /* 0x001f280000300800 */
        /* <DEDUP_REMOVED lines=20> */
[----:B0-----:R-:W3:Y:S04]  /*53f80*/  LDL.LU R2, [R1+0x15bc] ;  /* 0x0015bc0001027983 */ /* 0x001ee80000300800 */
[----:B------:R-:W3:Y:S01]  /*53f90*/  LDL.LU R27, [R1+0x1590] ;  /* 0x00159000011b7983 */ /* 0x000ee20000300800 */
[----:B----4-:R-:W-:-:S05]  /*53fa0*/  IADD3 R0, P6, R0, UR12, RZ ;  /* 0x0000000c00007c10 */ /* 0x010fca000ffde0ff */
[----:B------:R0:W-:Y:S04]  /*53fb0*/  STL [R1+0x15f8], R0 ;  /* 0x0015f80001007387 */ /* 0x0001e80000100800 */
[----:B0-----:R-:W4:Y:S01]  /*53fc0*/  LDL.LU R0, [R1+0x15b4] ;  /* 0x0015b40001007983 */ /* 0x001f220000300800 */
[----:B------:R-:W-:-:S05]  /*53fd0*/  IADD3.X R3, R3, UR9, RZ, P5, !PT ;  /* 0x0000000903037c10 */ /* 0x000fca000affe4ff */
[----:B------:R0:W-:Y:S04]  /*53fe0*/  STL [R1+0x161c], R3 ;  /* 0x00161c0301007387 */ /* 0x0001e80000100800 */
[----:B0-----:R-:W4:Y:S01]  /*53ff0*/  LDL.LU R3, [R1+0x1588] ;  /* 0x0015880001037983 */ /* 0x001f220000300800 */
[----:B------:R-:W-:Y:S02]  /*54000*/  IADD3 R16, P5, R16, UR12, RZ ;  /* 0x0000000c10107c10 */ /* 0x000fe4000ffbe0ff */
[----:B------:R-:W-:Y:S02]  /*54010*/  IADD3.X R17, R17, UR9, RZ, P4, !PT ;  /* 0x0000000911117c10 */ /* 0x000fe4000a7fe4ff */
[----:B------:R-:W-:Y:S02]  /*54020*/  IADD3 R18, P4, R18, UR12, RZ ;  /* 0x0000000c12127c10 */ /* 0x000fe4000ff9e0ff */
[----:B------:R-:W-:-:S02]  /*54030*/  IADD3.X R19, R19, UR9, RZ, P3, !PT ;  /* 0x0000000913137c10 */ /* 0x000fc40009ffe4ff */
[----:B------:R-:W-:Y:S02]  /*54040*/  IADD3.X R13, R13, UR9, RZ, P2, !PT ;  /* 0x000000090d0d7c10 */ /* 0x000fe400097fe4ff */
[----:B------:R-:W-:Y:S01]  /*54050*/  IADD3 R29, P2, R29, UR12, RZ ;  /* 0x0000000c1d1d7c10 */ /* 0x000fe2000ff5e0ff */
        /* <DEDUP_REMOVED lines=9> */
[----:B------:R-:W-:Y:S01]  /*540f0*/  IADD3.X R6, R6, UR9, RZ, P6, !PT ;  /* 0x0000000906067c10 */ /* 0x000fe2000b7fe4ff */
[----:B0-----:R-:W4:Y:S04]  /*54100*/  LDL.LU R29, [R1+0x15ac] ;  /* 0x0015ac00011d7983 */ /* 0x001f280000300800 */
[----:B------:R-:W-:Y:S04]  /*54110*/  STL [R1+0x1604], R13 ;  /* 0x0016040d01007387 */ /* 0x000fe80000100800 */
[----:B------:R-:W-:Y:S04]  /*54120*/  STL [R1+0x15fc], R14 ;  /* 0x0015fc0e01007387 */ /* 0x000fe80000100800 */
[----:B------:R-:W-:Y:S04]  /*54130*/  STL [R1+0x15d0], R15 ;  /* 0x0015d00f01007387 */ /* 0x000fe80000100800 */
[----:B------:R-:W-:Y:S01]  /*54140*/  STL [R1+0x15f4], R6 ;  /* 0x0015f40601007387 */ /* 0x000fe20000100800 */
[----:B--2---:R-:W-:-:S02]  /*54150*/  IADD3 R7, P6, R7, UR12, RZ ;  /* 0x0000000c07077c10 */ /* 0x004fc4000ffde0ff */
[----:B------:R-:W-:Y:S02]  /*54160*/  IADD3.X R8, R8, UR9, RZ, P5, !PT ;  /* 0x0000000908087c10 */ /* 0x000fe4000affe4ff */
[----:B------:R-:W-:Y:S02]  /*54170*/  IADD3 R9, P5, R9, UR12, RZ ;  /* 0x0000000c09097c10 */ /* 0x000fe4000ffbe0ff */
[----:B------:R-:W-:Y:S02]  /*54180*/  IADD3.X R10, R10, UR9, RZ, P4, !PT ;  /* 0x000000090a0a7c10 */ /* 0x000fe4000a7fe4ff */
[----:B------:R-:W-:Y:S01]  /*54190*/  IADD3.X R20, R20, UR9, RZ, P3, !PT ;  /* 0x0000000914147c10 */ /* 0x000fe20009ffe4ff */
[----:B------:R-:W-:Y:S01]  /*541a0*/  STL [R1+0x15c8], R7 ;  /* 0x0015c80701007387 */ /* 0x000fe20000100800 */
[----:B------:R-:W-:Y:S02]  /*541b0*/  IADD3 R11, P4, R11, UR12, RZ ;  /* 0x0000000c0b0b7c10 */ /* 0x000fe4000ff9e0ff */
[----:B------:R-:W-:Y:S01]  /*541c0*/  IADD3 R28, P3, R28, UR12, RZ ;  /* 0x0000000c1c1c7c10 */ /* 0x000fe2000ff7e0ff */
[----:B------:R-:W-:Y:S04]  /*541d0*/  STL [R1+0x15ec], R8 ;  /* 0x0015ec0801007387 */ /* 0x000fe80000100800 */
[----:B------:R-:W-:Y:S04]  /*541e0*/  STL [R1+0x15c0], R9 ;  /* 0x0015c00901007387 */ /* 0x000fe80000100800 */
[----:B------:R-:W-:Y:S01]  /*541f0*/  STL [R1+0x15e4], R10 ;  /* 0x0015e40a01007387 */ /* 0x000fe20000100800 */
[----:B------:R-:W-:-:S03]  /*54200*/  IADD3.X R21, R21, UR9, RZ, P2, !PT ;  /* 0x0000000915157c10 */ /* 0x000fc600097fe4ff */
[----:B------:R0:W-:Y:S04]  /*54210*/  STL [R1+0x15b0], R28 ;  /* 0x0015b01c01007387 */ /* 0x0001e80000100800 */
[----:B------:R-:W-:Y:S01]  /*54220*/  STL [R1+0x15b8], R11 ;  /* 0x0015b80b01007387 */ /* 0x000fe20000100800 */
[----:B------:R-:W-:Y:S02]  /*54230*/  IADD3 R22, P2, R22, UR12, RZ ;  /* 0x0000000c16167c10 */ /* 0x000fe4000ff5e0ff */
[----:B------:R-:W-:Y:S01]  /*54240*/  IADD3.X R23, R23, UR9, RZ, P1, !PT ;  /* 0x0000000917177c10 */ /* 0x000fe20008ffe4ff */
[----:B0-----:R-:W2:Y:S04]  /*54250*/  LDL.LU R28, [R1+0x1580] ;  /* 0x00158000011c7983 */ /* 0x001ea80000300800 */
[----:B------:R-:W-:Y:S04]  /*54260*/  STL [R1+0x15dc], R20 ;  /* 0x0015dc1401007387 */ /* 0x000fe80000100800 */
[----:B------:R-:W-:Y:S04]  /*54270*/  STL [R1+0x15d4], R21 ;  /* 0x0015d41501007387 */ /* 0x000fe80000100800 */
[----:B------:R-:W-:Y:S01]  /*54280*/  STL [R1+0x15a8], R22 ;  /* 0x0015a81601007387 */ /* 0x000fe20000100800 */
[----:B---3--:R-:W-:-:S02]  /*54290*/  IADD3 R24, P1, R24, UR12, RZ ;  /* 0x0000000c18187c10 */ /* 0x008fc4000ff3e0ff */
[----:B------:R-:W-:Y:S01]  /*542a0*/  IADD3.X R25, R25, UR9, RZ, P6, !PT ;  /* 0x0000000919197c10 */ /* 0x000fe2000b7fe4ff */
[----:B------:R-:W-:Y:S04]  /*542b0*/  STL [R1+0x15cc], R23 ;  /* 0x0015cc1701007387 */ /* 0x000fe80000100800 */
[----:B------:R-:W-:Y:S01]  /*542c0*/  STL [R1+0x15a0], R24 ;  /* 0x0015a01801007387 */ /* 0x000fe20000100800 */
[----:B------:R-:W-:Y:S02]  /*542d0*/  IADD3.X R2, R2, UR9, RZ, P5, !PT ;  /* 0x0000000902027c10 */ /* 0x000fe4000affe4ff */
[----:B------:R-:W-:-:S03]  /*542e0*/  IADD3 R26, P6, R26, UR12, RZ ;  /* 0x0000000c1a1a7c10 */ /* 0x000fc6000ffde0ff */
[----:B------:R0:W-:Y:S04]  /*542f0*/  STL [R1+0x15bc], R2 ;  /* 0x0015bc0201007387 */ /* 0x0001e80000100800 */
[----:B------:R-:W-:Y:S01]  /*54300*/  STL [R1+0x15c4], R25 ;  /* 0x0015c41901007387 */ /* 0x000fe20000100800 */
[----:B------:R-:W-:-:S03]  /*54310*/  IADD3 R27, P5, R27, UR12, RZ ;  /* 0x0000000c1b1b7c10 */ /* 0x000fc6000ffbe0ff */
[----:B0-----:R-:W3:Y:S04]  /*54320*/  LDL.LU R2, [R1+0x15a4] ;  /* 0x0015a40001027983 */ /* 0x001ee80000300800 */
[----:B------:R-:W-:Y:S01]  /*54330*/  STL [R1+0x1598], R26 ;  /* 0x0015981a01007387 */ /* 0x000fe20000100800 */
[----:B----4-:R-:W-:-:S05]  /*54340*/  IADD3.X R0, R0, UR9, RZ, P4, !PT ;  /* 0x0000000900007c10 */ /* 0x010fca000a7fe4ff */
[----:B------:R0:W-:Y:S04]  /*54350*/  STL [R1+0x15b4], R0 ;  /* 0x0015b40001007387 */ /* 0x0001e80000100800 */
[----:B0-----:R-:W4:Y:S04]  /*54360*/  LDL.LU R0, [R1+0x1578] ;  /* 0x0015780001007983 */ /* 0x001f280000300800 */
[----:B------:R-:W-:Y:S01]  /*54370*/  STL [R1+0x1590], R27 ;  /* 0x0015901b01007387 */ /* 0x000fe20000100800 */
[----:B------:R-:W-:-:S03]  /*54380*/  IADD3 R3, P4, R3, UR12, RZ ;  /* 0x0000000c03037c10 */ /* 0x000fc6000ff9e0ff */
        /* <DEDUP_REMOVED lines=11> */
[----:B------:R-:W-:-:S05]  /*54440*/  IADD3.X R29, R29, UR9, RZ, P3, !PT ;  /* 0x000000091d1d7c10 */ /* 0x000fca0009ffe4ff */
[----:B------:R0:W-:Y:S04]  /*54450*/  STL [R1+0x15ac], R29 ;  /* 0x0015ac1d01007387 */ /* 0x0001e80000100800 */
        /* <DEDUP_REMOVED lines=16> */
[----:B------:R-:W2:Y:S01]  /*54560*/  LDL.LU R27, [R1+0x153c] ;  /* 0x00153c00011b7983 */ /* 0x000ea20000300800 */
[----:B---3--:R-:W-:-:S05]  /*54570*/  IADD3.X R2, R2, UR9, RZ, P2, !PT ;  /* 0x0000000902027c10 */ /* 0x008fca00097fe4ff */
[----:B------:R0:W-:Y:S04]  /*54580*/  STL [R1+0x15a4], R2 ;  /* 0x0015a40201007387 */ /* 0x0001e80000100800 */
[----:B0-----:R-:W3:Y:S01]  /*54590*/  LDL.LU R2, [R1+0x1510] ;  /* 0x0015100001027983 */ /* 0x001ee20000300800 */
[----:B----4-:R-:W-:Y:S02]  /*545a0*/  IADD3 R0, P2, R0, UR12, RZ ;  /* 0x0000000c00007c10 */ /* 0x010fe4000ff5e0ff */
[----:B------:R-:W-:Y:S02]  /*545b0*/  IADD3.X R16, R16, UR9, RZ, P1, !PT ;  /* 0x0000000910107c10 */ /* 0x000fe40008ffe4ff */
[----:B------:R-:W-:Y:S01]  /*545c0*/  IADD3 R17, P1, R17, UR12, RZ ;  /* 0x0000000c11117c10 */ /* 0x000fe2000ff3e0ff */
[----:B------:R0:W-:Y:S01]  /*545d0*/  STL [R1+0x1578], R0 ;  /* 0x0015780001007387 */ /* 0x0001e20000100800 */
[----:B------:R-:W-:-:S02]  /*545e0*/  IADD3.X R18, R18, UR9, RZ, P6, !PT ;  /* 0x0000000912127c10 */ /* 0x000fc4000b7fe4ff */
[----:B------:R-:W-:Y:S02]  /*545f0*/  IADD3 R19, P6, R19, UR12, RZ ;  /* 0x0000000c13137c10 */ /* 0x000fe4000ffde0ff */
[----:B------:R-:W-:Y:S01]  /*54600*/  IADD3.X R12, R12, UR9, RZ, P5, !PT ;  /* 0x000000090c0c7c10 */ /* 0x000fe2000affe4ff */
[----:B0-----:R-:W4:Y:S01]  /*54610*/  LDL.LU R0, [R1+0x1534] ;  /* 0x0015340001007983 */ /* 0x001f220000300800 */
[----:B------:R-:W-:-:S03]  /*54620*/  IADD3.X R3, R3, UR9, RZ, P4, !PT ;  /* 0x0000000903037c10 */ /* 0x000fc6000a7fe4ff */
[----:B------:R-:W-:Y:S04]  /*54630*/  STL [R1+0x159c], R16 ;  /* 0x00159c1001007387 */ /* 0x000fe80000100800 */
[----:B------:R-:W-:Y:S04]  /*54640*/  STL [R1+0x1570], R17 ;  /* 0x0015701101007387 */ /* 0x000fe80000100800 */
[----:B------:R-:W-:Y:S04]  /*54650*/  STL [R1+0x1594], R18 ;  /* 0x0015941201007387 */ /* 0x000fe80000100800 */
[----:B------:R-:W-:Y:S04]  /*54660*/  STL [R1+0x1568], R19 ;  /* 0x0015681301007387 */ /* 0x000fe80000100800 */
[----:B------:R0:W-:Y:S04]  /*54670*/  STL [R1+0x1584], R3 ;  /* 0x0015840301007387 */ /* 0x0001e80000100800 */
[----:B------:R-:W-:Y:S04]  /*54680*/  STL [R1+0x158c], R12 ;  /* 0x00158c0c01007387 */ /* 0x000fe80000100800 */
[----:B0-----:R-:W4:Y:S01]  /*54690*/  LDL.LU R3, [R1+0x1508] ;  /* 0x0015080001037983 */ /* 0x001f220000300800 */
[----:B------:R-:W-:-:S02]  /*546a0*/  IADD3 R13, P5, R13, UR12, RZ ;  /* 0x0000000c0d0d7c10 */ /* 0x000fc4000ffbe0ff */
[----:B------:R-:W-:Y:S02]  /*546b0*/  IADD3 R14, P4, R14, UR12, RZ ;  /* 0x0000000c0e0e7c10 */ /* 0x000fe4000ff9e0ff */
[----:B------:R-:W-:Y:S02]  /*546c0*/  IADD3.X R15, R15, UR9, RZ, P3, !PT ;  /* 0x000000090f0f7c10 */ /* 0x000fe40009ffe4ff */
[----:B------:R-:W-:Y:S02]  /*546d0*/  IADD3 R6, P3, R6, UR12, RZ ;  /* 0x0000000c06067c10 */ /* 0x000fe4000ff7e0ff */
[----:B------:R-:W-:Y:S01]  /*546e0*/  IADD3.X R7, R7, UR9, RZ, P2, !PT ;  /* 0x0000000907077c10 */ /* 0x000fe200097fe4ff */
[----:B------:R-:W-:Y:S01]  /*546f0*/  STL [R1+0x1560], R13 ;  /* 0x0015600d01007387 */ /* 0x000fe20000100800 */
[----:B------:R-:W-:-:S03]  /*54700*/  IADD3 R8, P2, R8, UR12, RZ ;  /* 0x0000000c08087c10 */ /* 0x000fc6000ff5e0ff */
[----:B------:R-:W-:Y:S01]  /*54710*/  STL [R1+0x1558], R14 ;  /* 0x0015580e01007387 */ /* 0x000fe20000100800 */
[----:B------:R-:W-:-:S03]  /*54720*/  IADD3.X R9, R9, UR9, RZ, P1, !PT ;  /* 0x0000000909097c10 */ /* 0x000fc60008ffe4ff */
[----:B------:R-:W-:Y:S01]  /*54730*/  STL [R1+0x157c], R15 ;  /* 0x00157c0f01007387 */ /* 0x000fe20000100800 */
[----:B------:R-:W-:-:S03]  /*54740*/  IADD3 R10, P1, R10, UR12, RZ ;  /* 0x0000000c0a0a7c10 */ /* 0x000fc6000ff3e0ff */
[----:B------:R-:W-:Y:S01]  /*54750*/  STL [R1+0x1550], R6 ;  /* 0x0015500601007387 */ /* 0x000fe20000100800 */
[----:B------:R-:W-:-:S03]  /*54760*/  IADD3.X R29, R29, UR9, RZ, P5, !PT ;  /* 0x000000091d1d7c10 */ /* 0x000fc6000affe4ff */
[----:B------:R-:W-:Y:S01]  /*54770*/  STL [R1+0x1574], R7 ;  /* 0x0015740701007387 */ /* 0x000fe20000100800 */
[----:B------:R-:W-:-:S03]  /*54780*/  IADD3.X R11, R11, UR9, RZ, P6, !PT ;  /* 0x000000090b0b7c10 */ /* 0x000fc6000b7fe4ff */
[----:B------:R-:W-:Y:S04]  /*54790*/  STL [R1+0x1548], R8 ;  /* 0x0015480801007387 */ /* 0x000fe80000100800 */
[----:B------:R-:W-:Y:S04]  /*547a0*/  STL [R1+0x156c], R9 ;  /* 0x00156c0901007387 */ /* 0x000fe80000100800 */
[----:B------:R-:W-:Y:S01]  /*547b0*/  STL [R1+0x1540], R10 ;  /* 0x0015400a01007387 */ /* 0x000fe20000100800 */
[----:B------:R-:W-:-:S03]  /*547c0*/  IADD3 R20, P6, R20, UR12, RZ ;  /* 0x0000000c14147c10 */ /* 0x000fc6000ffde0ff */
[----:B------:R0:W-:Y:S04]  /*547d0*/  STL [R1+0x155c], R29 ;  /* 0x00155c1d01007387 */ /* 0x0001e80000100800 */
[----:B------:R-:W-:Y:S01]  /*547e0*/  STL [R1+0x1564], R11 ;  /* 0x0015640b01007387 */ /* 0x000fe20000100800 */
[----:B------:R-:W-:Y:S02]  /*547f0*/  IADD3 R21, P5, R21, UR12, RZ ;  /* 0x0000000c15157c10 */ /* 0x000fe4000ffbe0ff */
[----:B------:R-:W-:Y:S02]  /*54800*/  IADD3.X R22, R22, UR9, RZ, P4, !PT ;  /* 0x0000000916167c10 */ /* 0x000fe4000a7fe4ff */
[----:B------:R-:W-:Y:S01]  /*54810*/  IADD3 R23, P4, R23, UR12, RZ ;  /* 0x0000000c17177c10 */ /* 0x000fe2000ff9e0ff */
[----:B0-----:R-:W4:Y:S04]  /*54820*/  LDL.LU R29, [R1+0x152c] ;  /* 0x00152c00011d7983 */ /* 0x001f280000300800 */
[----:B------:R-:W-:Y:S04]  /*54830*/  STL [R1+0x1538], R20 ;  /* 0x0015381401007387 */ /* 0x000fe80000100800 */
[----:B------:R-:W-:Y:S04]  /*54840*/  STL [R1+0x1530], R21 ;  /* 0x0015301501007387 */ /* 0x000fe80000100800 */
[----:B------:R-:W-:Y:S04]  /*54850*/  STL [R1+0x1554], R22 ;  /* 0x0015541601007387 */ /* 0x000fe80000100800 */
[----:B------:R-:W-:Y:S01]  /*54860*/  STL [R1+0x1528], R23 ;  /* 0x0015281701007387 */ /* 0x000fe20000100800 */
[----:B--2---:R-:W-:-:S02]  /*54870*/  IADD3.X R24, R24, UR9, RZ, P3, !PT ;  /* 0x0000000918187c10 */ /* 0x004fc40009ffe4ff */
[----:B------:R-:W-:Y:S02]  /*54880*/  IADD3.X R26, R26, UR9, RZ, P2, !PT ;  /* 0x000000091a1a7c10 */ /* 0x000fe400097fe4ff */
[----:B------:R-:W-:Y:S01]  /*54890*/  IADD3 R25, P3, R25, UR12, RZ ;  /* 0x0000000c19197c10 */ /* 0x000fe2000ff7e0ff */
[----:B------:R-:W-:Y:S01]  /*548a0*/  STL [R1+0x154c], R24 ;  /* 0x00154c1801007387 */ /* 0x000fe20000100800 */
[----:B------:R-:W-:Y:S02]  /*548b0*/  IADD3 R28, P2, R28, UR12, RZ ;  /* 0x0000000c1c1c7c10 */ /* 0x000fe4000ff5e0ff */
[----:B------:R-:W-:-:S03]  /*548c0*/  IADD3.X R27, R27, UR9, RZ, P1, !PT ;  /* 0x000000091b1b7c10 */ /* 0x000fc60008ffe4ff */
[----:B------:R0:W-:Y:S04]  /*548d0*/  STL [R1+0x1518], R28 ;  /* 0x0015181c01007387 */ /* 0x0001e80000100800 */
[----:B------:R-:W-:Y:S04]  /*548e0*/  STL [R1+0x1520], R25 ;  /* 0x0015201901007387 */ /* 0x000fe80000100800 */
[----:B0-----:R-:W2:Y:S04]  /*548f0*/  LDL.LU R28, [R1+0x1500] ;  /* 0x00150000011c7983 */ /* 0x001ea80000300800 */
[----:B------:R-:W-:Y:S01]  /*54900*/  STL [R1+0x1544], R26 ;  /* 0x0015441a01007387 */ /* 0x000fe20000100800 */
[----:B---3--:R-:W-:-:S05]  /*54910*/  IADD3 R2, P1, R2, UR12, RZ ;  /* 0x0000000c02027c10 */ /* 0x008fca000ff3e0ff */
[----:B------:R0:W-:Y:S04]  /*54920*/  STL [R1+0x1510], R2 ;  /* 0x0015100201007387 */ /* 0x0001e80000100800 */
[----:B0-----:R-:W3:Y:S04]  /*54930*/  LDL.LU R2, [R1+0x1524] ;  /* 0x0015240001027983 */ /* 0x001ee80000300800 */
[----:B------:R-:W-:Y:S04]  /*54940*/  STL [R1+0x153c], R27 ;  /* 0x00153c1b01007387 */ /* 0x000fe80000100800 */
[----:B------:R-:W3:Y:S04]  /*54950*/  LDL.LU R16, [R1+0x14f8] ;  /* 0x0014f80001107983 */ /* 0x000ee80000300800 */
[----:B------:R-:W3:Y:S04]  /*54960*/  LDL.LU R17, [R1+0x151c] ;  /* 0x00151c0001117983 */ /* 0x000ee80000300800 */
[----:B------:R-:W3:Y:S01]  /*54970*/  LDL.LU R18, [R1+0x14f0] ;  /* 0x0014f00001127983 */ /* 0x000ee20000300800 */
[----:B----4-:R-:W-:-:S05]  /*54980*/  IADD3.X R0, R0, UR9, RZ, P6, !PT ;  /* 0x0000000900007c10 */ /* 0x010fca000b7fe4ff */
[----:B------:R0:W-:Y:S04]  /*54990*/  STL [R1+0x1534], R0 ;  /* 0x0015340001007387 */ /* 0x0001e80000100800 */
[----:B------:R-:W4:Y:S04]  /*549a0*/  LDL.LU R19, [R1+0x1514] ;  /* 0x0015140001137983 */ /* 0x000f280000300800 */
[----:B------:R-:W4:Y:S04]  /*549b0*/  LDL.LU R12, [R1+0x14e8] ;  /* 0x0014e800010c7983 */ /* 0x000f280000300800 */
[----:B------:R-:W4:Y:S04]  /*549c0*/  LDL.LU R13, [R1+0x150c] ;  /* 0x00150c00010d7983 */ /* 0x000f280000300800 */
[----:B0-----:R-:W4:Y:S01]  /*549d0*/  LDL.LU R0, [R1+0x14e0] ;  /* 0x0014e00001007983 */ /* 0x001f220000300800 */
        /* <DEDUP_REMOVED lines=20> */
[----:B0-----:R-:W4:Y:S04]  /*54b20*/  LDL.LU R29, [R1+0x14c4] ;  /* 0x0014c400011d7983 */ /* 0x001f280000300800 */
[----:B------:R-:W4:Y:S01]  /*54b30*/  LDL.LU R27, [R1+0x1498] ;  /* 0x00149800011b7983 */ /* 0x000f220000300800 */
[----:B--2---:R-:W-:-:S05]  /*54b40*/  IADD3 R28, P5, R28, UR12, RZ ;  /* 0x0000000c1c1c7c10 */ /* 0x004fca000ffbe0ff */
[----:B------:R0:W-:Y:S04]  /*54b50*/  STL [R1+0x1500], R28 ;  /* 0x0015001c01007387 */ /* 0x0001e80000100800 */
[----:B0-----:R-:W2:Y:S01]  /*54b60*/  LDL.LU R28, [R1+0x14bc] ;  /* 0x0014bc00011c7983 */ /* 0x001ea20000300800 */
[----:B---3--:R-:W-:Y:S02]  /*54b70*/  IADD3.X R2, R2, UR9, RZ, P4, !PT ;  /* 0x0000000902027c10 */ /* 0x008fe4000a7fe4ff */
[----:B------:R-:W-:Y:S02]  /*54b80*/  IADD3 R16, P4, R16, UR12, RZ ;  /* 0x0000000c10107c10 */ /* 0x000fe4000ff9e0ff */
[----:B------:R-:W-:Y:S01]  /*54b90*/  IADD3.X R17, R17, UR9, RZ, P3, !PT ;  /* 0x0000000911117c10 */ /* 0x000fe20009ffe4ff */
[----:B------:R0:W-:Y:S01]  /*54ba0*/  STL [R1+0x1524], R2 ;  /* 0x0015240201007387 */ /* 0x0001e20000100800 */
[----:B------:R-:W-:-:S03]  /*54bb0*/  IADD3 R18, P3, R18, UR12, RZ ;  /* 0x0000000c12127c10 */ /* 0x000fc6000ff7e0ff */
[----:B0-----:R-:W3:Y:S01]  /*54bc0*/  LDL.LU R2, [R1+0x1490] ;  /* 0x0014900001027983 */ /* 0x001ee20000300800 */
[----:B----4-:R-:W-:Y:S02]  /*54bd0*/  IADD3.X R19, R19, UR9, RZ, P2, !PT ;  /* 0x0000000913137c10 */ /* 0x010fe400097fe4ff */
[----:B------:R-:W-:Y:S01]  /*54be0*/  IADD3.X R13, R13, UR9, RZ, P1, !PT ;  /* 0x000000090d0d7c10 */ /* 0x000fe20008ffe4ff */
[----:B------:R-:W-:Y:S01]  /*54bf0*/  STL [R1+0x14f8], R16 ;  /* 0x0014f81001007387 */ /* 0x000fe20000100800 */
[----:B------:R-:W-:-:S03]  /*54c00*/  IADD3 R12, P2, R12, UR12, RZ ;  /* 0x0000000c0c0c7c10 */ /* 0x000fc6000ff5e0ff */
[----:B------:R-:W-:Y:S04]  /*54c10*/  STL [R1+0x151c], R17 ;  /* 0x00151c1101007387 */ /* 0x000fe80000100800 */
[----:B------:R-:W-:Y:S01]  /*54c20*/  STL [R1+0x14f0], R18 ;  /* 0x0014f01201007387 */ /* 0x000fe20000100800 */
[----:B------:R-:W-:-:S03]  /*54c30*/  IADD3 R0, P1, R0, UR12, RZ ;  /* 0x0000000c00007c10 */ /* 0x000fc6000ff3e0ff */
[----:B------:R-:W-:Y:S01]  /*54c40*/  STL [R1+0x1514], R19 ;  /* 0x0015141301007387 */ /* 0x000fe20000100800 */
[----:B------:R-:W-:Y:S02]  /*54c50*/  IADD3.X R14, R14, UR9, RZ, P6, !PT ;  /* 0x000000090e0e7c10 */ /* 0x000fe4000b7fe4ff */
[----:B------:R-:W-:Y:S01]  /*54c60*/  IADD3 R15, P6, R15, UR12, RZ ;  /* 0x0000000c0f0f7c10 */ /* 0x000fe2000ffde0ff */
[----:B------:R0:W-:Y:S04]  /*54c70*/  STL [R1+0x14e0], R0 ;  /* 0x0014e00001007387 */ /* 0x0001e80000100800 */
[----:B------:R-:W-:Y:S01]  /*54c80*/  STL [R1+0x14e8], R12 ;  /* 0x0014e80c01007387 */ /* 0x000fe20000100800 */
[----:B------:R-:W-:Y:S02]  /*54c90*/  IADD3.X R6, R6, UR9, RZ, P5, !PT ;  /* 0x0000000906067c10 */ /* 0x000fe4000affe4ff */
[----:B------:R-:W-:-:S02]  /*54ca0*/  IADD3 R7, P5, R7, UR12, RZ ;  /* 0x0000000c07077c10 */ /* 0x000fc4000ffbe0ff */
[----:B------:R-:W-:Y:S02]  /*54cb0*/  IADD3.X R8, R8, UR9, RZ, P4, !PT ;  /* 0x0000000908087c10 */ /* 0x000fe4000a7fe4ff */
[----:B------:R-:W-:Y:S01]  /*54cc0*/  IADD3 R9, P4, R9, UR12, RZ ;  /* 0x0000000c09097c10 */ /* 0x000fe2000ff9e0ff */
[----:B0-----:R-:W4:Y:S04]  /*54cd0*/  LDL.LU R0, [R1+0x14b4] ;  /* 0x0014b40001007983 */ /* 0x001f280000300800 */
[----:B------:R-:W-:Y:S04]  /*54ce0*/  STL [R1+0x150c], R13 ;  /* 0x00150c0d01007387 */ /* 0x000fe80000100800 */
[----:B------:R-:W-:Y:S04]  /*54cf0*/  STL [R1+0x1504], R14 ;  /* 0x0015040e01007387 */ /* 0x000fe80000100800 */
[----:B------:R-:W-:Y:S01]  /*54d00*/  STL [R1+0x14d8], R15 ;  /* 0x0014d80f01007387 */ /* 0x000fe20000100800 */
[----:B------:R-:W-:-:S02]  /*54d10*/  IADD3.X R10, R10, UR9, RZ, P3, !PT ;  /* 0x000000090a0a7c10 */ /* 0x000fc40009ffe4ff */
        /* <DEDUP_REMOVED lines=9> */
[----:B------:R-:W-:Y:S04]  /*54db0*/  STL [R1+0x14c0], R11 ;  /* 0x0014c00b01007387 */ /* 0x000fe80000100800 */
[----:B0-----:R-:W4:Y:S01]  /*54dc0*/  LDL.LU R3, [R1+0x1488] ;  /* 0x0014880001037983 */ /* 0x001f220000300800 */
[----:B------:R-:W-:-:S02]  /*54dd0*/  IADD3.X R21, R21, UR9, RZ, P1, !PT ;  /* 0x0000000915157c10 */ /* 0x000fc40008ffe4ff */
[----:B------:R-:W-:Y:S02]  /*54de0*/  IADD3 R22, P1, R22, UR12, RZ ;  /* 0x0000000c16167c10 */ /* 0x000fe4000ff3e0ff */
[----:B------:R-:W-:Y:S02]  /*54df0*/  IADD3.X R23, R23, UR9, RZ, P6, !PT ;  /* 0x0000000917177c10 */ /* 0x000fe4000b7fe4ff */
[----:B------:R-:W-:Y:S01]  /*54e00*/  IADD3 R24, P6, R24, UR12, RZ ;  /* 0x0000000c18187c10 */ /* 0x000fe2000ffde0ff */
[----:B------:R-:W-:Y:S04]  /*54e10*/  STL [R1+0x14e4], R20 ;  /* 0x0014e41401007387 */ /* 0x000fe80000100800 */
[----:B------:R-:W-:Y:S01]  /*54e20*/  STL [R1+0x14dc], R21 ;  /* 0x0014dc1501007387 */ /* 0x000fe20000100800 */
[----:B------:R-:W-:-:S02]  /*54e30*/  IADD3.X R25, R25, UR9, RZ, P5, !PT ;  /* 0x0000000919197c10 */ /* 0x000fc4000affe4ff */
[----:B------:R-:W-:Y:S01]  /*54e40*/  IADD3.X R29, R29, UR9, RZ, P4, !PT ;  /* 0x000000091d1d7c10 */ /* 0x000fe2000a7fe4ff */
[----:B------:R-:W-:Y:S04]  /*54e50*/  STL [R1+0x14b0], R22 ;  /* 0x0014b01601007387 */ /* 0x000fe80000100800 */
[----:B------:R-:W-:Y:S04]  /*54e60*/  STL [R1+0x14d4], R23 ;  /* 0x0014d41701007387 */ /* 0x000fe80000100800 */
[----:B------:R-:W-:Y:S01]  /*54e70*/  STL [R1+0x14a8], R24 ;  /* 0x0014a81801007387 */ /* 0x000fe20000100800 */
[----:B------:R-:W-:-:S03]  /*54e80*/  IADD3 R26, P5, R26, UR12, RZ ;  /* 0x0000000c1a1a7c10 */ /* 0x000fc6000ffbe0ff */
[----:B------:R0:W-:Y:S04]  /*54e90*/  STL [R1+0x14c4], R29 ;  /* 0x0014c41d01007387 */ /* 0x0001e80000100800 */
[----:B------:R-:W-:Y:S01]  /*54ea0*/  STL [R1+0x14cc], R25 ;  /* 0x0014cc1901007387 */ /* 0x000fe20000100800 */
[----:B------:R-:W-:-:S03]  /*54eb0*/  IADD3 R27, P4, R27, UR12, RZ ;  /* 0x0000000c1b1b7c10 */ /* 0x000fc6000ff9e0ff */
[----:B0-----:R-:W4:Y:S04]  /*54ec0*/  LDL.LU R29, [R1+0x14ac] ;  /* 0x0014ac00011d7983 */ /* 0x001f280000300800 */
[----:B------:R-:W-:Y:S01]  /*54ed0*/  STL [R1+0x14a0], R26 ;  /* 0x0014a01a01007387 */ /* 0x000fe20000100800 */
[----:B--2---:R-:W-:-:S05]  /*54ee0*/  IADD3.X R28, R28, UR9, RZ, P3, !PT ;  /* 0x000000091c1c7c10 */ /* 0x004fca0009ffe4ff */
[----:B------:R0:W-:Y:S04]  /*54ef0*/  STL [R1+0x14bc], R28 ;  /* 0x0014bc1c01007387 */ /* 0x0001e80000100800 */
[----:B0-----:R-:W2:Y:S04]  /*54f00*/  LDL.LU R28, [R1+0x1480] ;  /* 0x00148000011c7983 */ /* 0x001ea80000300800 */
[----:B------:R-:W-:Y:S04]  /*54f10*/  STL [R1+0x1498], R27 ;  /* 0x0014981b01007387 */ /* 0x000fe80000100800 */
[----:B------:R-:W2:Y:S04]  /*54f20*/  LDL.LU R16, [R1+0x14a4] ;  /* 0x0014a40001107983 */ /* 0x000ea80000300800 */
[----:B------:R-:W2:Y:S04]  /*54f30*/  LDL.LU R17, [R1+0x1478] ;  /* 0x0014780001117983 */ /* 0x000ea80000300800 */
[----:B------:R-:W2:Y:S01]  /*54f40*/  LDL.LU R18, [R1+0x149c] ;  /* 0x00149c0001127983 */ /* 0x000ea20000300800 */
[----:B---3--:R-:W-:-:S05]  /*54f50*/  IADD3 R2, P3, R2, UR12, RZ ;  /* 0x0000000c02027c10 */ /* 0x008fca000ff7e0ff */
[----:B------:R0:W-:Y:S04]  /*54f60*/  STL [R1+0x1490], R2 ;  /* 0x0014900201007387 */ /* 0x0001e80000100800 */
[----:B------:R-:W3:Y:S04]  /*54f70*/  LDL.LU R19, [R1+0x1470] ;  /* 0x0014700001137983 */ /* 0x000ee80000300800 */
[----:B------:R-:W3:Y:S04]  /*54f80*/  LDL.LU R12, [R1+0x1494] ;  /* 0x00149400010c7983 */ /* 0x000ee80000300800 */
[----:B------:R-:W3:Y:S04]  /*54f90*/  LDL.LU R13, [R1+0x1468] ;  /* 0x00146800010d7983 */ /* 0x000ee80000300800 */
[----:B0-----:R-:W3:Y:S04]  /*54fa0*/  LDL.LU R2, [R1+0x148c] ;  /* 0x00148c0001027983 */ /* 0x001ee80000300800 */
        /* <DEDUP_REMOVED lines=15> */
[----:B------:R-:W-:-:S05]  /*550a0*/  IADD3 R3, P2, R3, UR12, RZ ;  /* 0x0000000c03037c10 */ /* 0x000fca000ff5e0ff */
        /* <DEDUP_REMOVED lines=9> */
[----:B--2---:R-:W-:Y:S02]  /*55140*/  IADD3 R28, P1, R28, UR12, RZ ;  /* 0x0000000c1c1c7c10 */ /* 0x004fe4000ff3e0ff */
[----:B------:R-:W-:Y:S02]  /*55150*/  IADD3.X R16, R16, UR9, RZ, P6, !PT ;  /* 0x0000000910107c10 */ /* 0x000fe4000b7fe4ff */
[----:B------:R-:W-:Y:S01]  /*55160*/  IADD3 R17, P6, R17, UR12, RZ ;  /* 0x0000000c11117c10 */ /* 0x000fe2000ffde0ff */
[----:B------:R0:W-:Y:S01]  /*55170*/  STL [R1+0x1480], R28 ;  /* 0x0014801c01007387 */ /* 0x0001e20000100800 */
[----:B------:R-:W-:-:S03]  /*55180*/  IADD3.X R18, R18, UR9, RZ, P5, !PT ;  /* 0x0000000912127c10 */ /* 0x000fc6000affe4ff */
[----:B0-----:R-:W2:Y:S04]  /*55190*/  LDL.LU R28, [R1+0x143c] ;  /* 0x00143c00011c7983 */ /* 0x001ea80000300800 */
[----:B------:R-:W-:Y:S04]  /*551a0*/  STL [R1+0x14a4], R16 ;  /* 0x0014a41001007387 */ /* 0x000fe80000100800 */
[----:B------:R-:W-:Y:S04]  /*551b0*/  STL [R1+0x1478], R17 ;  /* 0x0014781101007387 */ /* 0x000fe80000100800 */
[----:B------:R-:W-:Y:S01]  /*551c0*/  STL [R1+0x149c], R18 ;  /* 0x00149c1201007387 */ /* 0x000fe20000100800 */
[----:B---3--:R-:W-:-:S02]  /*551d0*/  IADD3 R19, P5, R19, UR12, RZ ;  /* 0x0000000c13137c10 */ /* 0x008fc4000ffbe0ff */
        /* <DEDUP_REMOVED lines=9> */
[----:B0-----:R-:W3:Y:S01]  /*55270*/  LDL.LU R2, [R1+0x1410] ;  /* 0x0014100001027983 */ /* 0x001ee20000300800 */
[----:B----4-:R-:W-:-:S03]  /*55280*/  IADD3.X R7, R7, UR9, RZ, P1, !PT ;  /* 0x0000000907077c10 */ /* 0x010fc60008ffe4ff */
        /* <DEDUP_REMOVED lines=18> */
[----:B------:R-:W-:Y:S02]  /*553b0*/  IADD3 R23, P3, R23, UR12, RZ ;  /* 0x0000000c17177c10 */ /* 0x000fe4000ff7e0ff */
[----:B------:R-:W-:Y:S01]  /*553c0*/  IADD3.X R24, R24, UR9, RZ, P2, !PT ;  /* 0x0000000918187c10 */ /* 0x000fe200097fe4ff */
[----:B0-----:R-:W4:Y:S01]  /*553d0*/  LDL.LU R0, [R1+0x1434] ;  /* 0x0014340001007983 */ /* 0x001f220000300800 */
[----:B------:R-:W-:-:S03]  /*553e0*/  IADD3.X R26, R26, UR9, RZ, P1, !PT ;  /* 0x000000091a1a7c10 */ /* 0x000fc60008ffe4ff */
[----:B------:R-:W-:Y:S04]  /*553f0*/  STL [R1+0x1440], R20 ;  /* 0x0014401401007387 */ /* 0x000fe80000100800 */
[----:B------:R-:W-:Y:S01]  /*55400*/  STL [R1+0x1438], R21 ;  /* 0x0014381501007387 */ /* 0x000fe20000100800 */
[----:B------:R-:W-:Y:S02]  /*55410*/  IADD3 R25, P2, R25, UR12, RZ ;  /* 0x0000000c19197c10 */ /* 0x000fe4000ff5e0ff */
[----:B------:R-:W-:Y:S01]  /*55420*/  IADD3 R3, P1, R3, UR12, RZ ;  /* 0x0000000c03037c10 */ /* 0x000fe2000ff3e0ff */
[----:B------:R-:W-:Y:S04]  /*55430*/  STL [R1+0x145c], R22 ;  /* 0x00145c1601007387 */ /* 0x000fe80000100800 */
[----:B------:R-:W-:Y:S04]  /*55440*/  STL [R1+0x1430], R23 ;  /* 0x0014301701007387 */ /* 0x000fe80000100800 */
[----:B------:R-:W-:Y:S04]  /*55450*/  STL [R1+0x1454], R24 ;  /* 0x0014541801007387 */ /* 0x000fe80000100800 */
[----:B------:R0:W-:Y:S04]  /*55460*/  STL [R1+0x1420], R3 ;  /* 0x0014200301007387 */ /* 0x0001e80000100800 */
[----:B------:R-:W-:Y:S04]  /*55470*/  STL [R1+0x1428], R25 ;  /* 0x0014281901007387 */ /* 0x000fe80000100800 */
[----:B0-----:R-:W4:Y:S01]  /*55480*/  LDL.LU R3, [R1+0x1408] ;  /* 0x0014080001037983 */ /* 0x001f220000300800 */
[----:B------:R-:W-:-:S03]  /*55490*/  IADD3.X R27, R27, UR9, RZ, P6, !PT ;  /* 0x000000091b1b7c10 */ /* 0x000fc6000b7fe4ff */
[----:B------:R-:W-:Y:S01]  /*554a0*/  STL [R1+0x144c], R26 ;  /* 0x00144c1a01007387 */ /* 0x000fe20000100800 */
[----:B------:R-:W-:-:S05]  /*554b0*/  IADD3 R29, P6, R29, UR12, RZ ;  /* 0x0000000c1d1d7c10 */ /* 0x000fca000ffde0ff */
[----:B------:R0:W-:Y:S04]  /*554c0*/  STL [R1+0x1418], R29 ;  /* 0x0014181d01007387 */ /* 0x0001e80000100800 */
[----:B0-----:R-:W4:Y:S04]  /*554d0*/  LDL.LU R29, [R1+0x142c] ;  /* 0x00142c00011d7983 */ /* 0x001f280000300800 */
[----:B------:R-:W-:Y:S04]  /*554e0*/  STL [R1+0x1444], R27 ;  /* 0x0014441b01007387 */ /* 0x000fe80000100800 */
[----:B------:R-:W4:Y:S04]  /*554f0*/  LDL.LU R16, [R1+0x1400] ;  /* 0x0014000001107983 */ /* 0x000f280000300800 */
[----:B------:R-:W4:Y:S04]  /*55500*/  LDL.LU R17, [R1+0x1424] ;  /* 0x0014240001117983 */ /* 0x000f280000300800 */
[----:B------:R-:W4:Y:S01]  /*55510*/  LDL.LU R18, [R1+0x13f8] ;  /* 0x0013f80001127983 */ /* 0x000f220000300800 */
[----:B--2---:R-:W-:-:S05]  /*55520*/  IADD3.X R28, R28, UR9, RZ, P5, !PT ;  /* 0x000000091c1c7c10 */ /* 0x004fca000affe4ff */
        /* <DEDUP_REMOVED lines=25> */
[----:B0-----:R-:W4:Y:S04]  /*556c0*/  LDL.LU R0, [R1+0x13cc] ;  /* 0x0013cc0001007983 */ /* 0x001f280000300800 */
[----:B------:R-:W4:Y:S01]  /*556d0*/  LDL.LU R27, [R1+0x13a0] ;  /* 0x0013a000011b7983 */ /* 0x000f220000300800 */
[----:B------:R-:W-:-:S05]  /*556e0*/  IADD3 R3, P4, R3, UR12, RZ ;  /* 0x0000000c03037c10 */ /* 0x000fca000ff9e0ff */
[----:B------:R0:W-:Y:S04]  /*556f0*/  STL [R1+0x1408], R3 ;  /* 0x0014080301007387 */ /* 0x0001e80000100800 */
[----:B0-----:R-:W4:Y:S01]  /*55700*/  LDL.LU R3, [R1+0x13c4] ;  /* 0x0013c40001037983 */ /* 0x001f220000300800 */
[----:B------:R-:W-:Y:S02]  /*55710*/  IADD3.X R29, R29, UR9, RZ, P3, !PT ;  /* 0x000000091d1d7c10 */ /* 0x000fe40009ffe4ff */
[----:B------:R-:W-:Y:S02]  /*55720*/  IADD3 R16, P3, R16, UR12, RZ ;  /* 0x0000000c10107c10 */ /* 0x000fe4000ff7e0ff */
[----:B------:R-:W-:Y:S01]  /*55730*/  IADD3.X R17, R17, UR9, RZ, P2, !PT ;  /* 0x0000000911117c10 */ /* 0x000fe200097fe4ff */
[----:B------:R0:W-:Y:S01]  /*55740*/  STL [R1+0x142c], R29 ;  /* 0x00142c1d01007387 */ /* 0x0001e20000100800 */
[----:B------:R-:W-:-:S03]  /*55750*/  IADD3 R18, P2, R18, UR12, RZ ;  /* 0x0000000c12127c10 */ /* 0x000fc6000ff5e0ff */
[----:B0-----:R-:W4:Y:S04]  /*55760*/  LDL.LU R29, [R1+0x1398] ;  /* 0x00139800011d7983 */ /* 0x001f280000300800 */
        /* <DEDUP_REMOVED lines=8> */
[----:B------:R-:W-:Y:S02]  /*557f0*/  IADD3.X R14, R14, UR9, RZ, P5, !PT ;  /* 0x000000090e0e7c10 */ /* 0x000fe4000affe4ff */
[----:B------:R-:W-:Y:S01]  /*55800*/  IADD3 R15, P5, R15, UR12, RZ ;  /* 0x0000000c0f0f7c10 */ /* 0x000fe2000ffbe0ff */
[----:B------:R0:W-:Y:S04]  /*55810*/  STL [R1+0x13e8], R28 ;  /* 0x0013e81c01007387 */ /* 0x0001e80000100800 */
[----:B------:R-:W-:Y:S01]  /*55820*/  STL [R1+0x13f0], R12 ;  /* 0x0013f00c01007387 */ /* 0x000fe20000100800 */
[----:B------:R-:W-:-:S03]  /*55830*/  IADD3.X R6, R6, UR9, RZ, P4, !PT ;  /* 0x0000000906067c10 */ /* 0x000fc6000a7fe4ff */
[----:B0-----:R-:W2:Y:S04]  /*55840*/  LDL.LU R28, [R1+0x13bc] ;  /* 0x0013bc00011c7983 */ /* 0x001ea80000300800 */
[----:B------:R-:W-:Y:S04]  /*55850*/  STL [R1+0x1414], R13 ;  /* 0x0014140d01007387 */ /* 0x000fe80000100800 */
[----:B------:R-:W-:Y:S04]  /*55860*/  STL [R1+0x140c], R14 ;  /* 0x00140c0e01007387 */ /* 0x000fe80000100800 */
[----:B------:R-:W-:Y:S01]  /*55870*/  STL [R1+0x13e0], R15 ;  /* 0x0013e00f01007387 */ /* 0x000fe20000100800 */
[----:B---3--:R-:W-:-:S02]  /*55880*/  IADD3 R7, P4, R7, UR12, RZ ;  /* 0x0000000c07077c10 */ /* 0x008fc4000ff9e0ff */
[----:B------:R-:W-:Y:S02]  /*55890*/  IADD3.X R8, R8, UR9, RZ, P3, !PT ;  /* 0x0000000908087c10 */ /* 0x000fe40009ffe4ff */
[----:B------:R-:W-:Y:S02]  /*558a0*/  IADD3 R9, P3, R9, UR12, RZ ;  /* 0x0000000c09097c10 */ /* 0x000fe4000ff7e0ff */
[----:B------:R-:W-:Y:S01]  /*558b0*/  IADD3.X R10, R10, UR9, RZ, P2, !PT ;  /* 0x000000090a0a7c10 */ /* 0x000fe200097fe4ff */
[----:B------:R-:W-:Y:S01]  /*558c0*/  STL [R1+0x1404], R6 ;  /* 0x0014040601007387 */ /* 0x000fe20000100800 */
[----:B------:R-:W-:-:S03]  /*558d0*/  IADD3.X R20, R20, UR9, RZ, P1, !PT ;  /* 0x0000000914147c10 */ /* 0x000fc60008ffe4ff */
        /* <DEDUP_REMOVED lines=11> */
[----:B0-----:R-:W3:Y:S04]  /*55990*/  LDL.LU R2, [R1+0x1390] ;  /* 0x0013900001027983 */ /* 0x001ee80000300800 */
[----:B------:R-:W-:Y:S01]  /*559a0*/  STL [R1+0x13ec], R20 ;  /* 0x0013ec1401007387 */ /* 0x000fe20000100800 */
[----:B----4-:R-:W-:-:S03]  /*559b0*/  IADD3 R24, P5, R24, UR12, RZ ;  /* 0x0000000c18187c10 */ /* 0x010fc6000ffbe0ff */
[----:B------:R-:W-:Y:S01]  /*559c0*/  STL [R1+0x13e4], R21 ;  /* 0x0013e41501007387 */ /* 0x000fe20000100800 */
[----:B------:R-:W-:-:S03]  /*559d0*/  IADD3.X R25, R25, UR9, RZ, P4, !PT ;  /* 0x0000000919197c10 */ /* 0x000fc6000a7fe4ff */
[----:B------:R-:W-:Y:S04]  /*559e0*/  STL [R1+0x13b8], R22 ;  /* 0x0013b81601007387 */ /* 0x000fe80000100800 */
[----:B------:R-:W-:Y:S04]  /*559f0*/  STL [R1+0x13dc], R23 ;  /* 0x0013dc1701007387 */ /* 0x000fe80000100800 */
[----:B------:R-:W-:Y:S01]  /*55a00*/  STL [R1+0x13b0], R24 ;  /* 0x0013b01801007387 */ /* 0x000fe20000100800 */
[----:B------:R-:W-:Y:S02]  /*55a10*/  IADD3.X R0, R0, UR9, RZ, P3, !PT ;  /* 0x0000000900007c10 */ /* 0x000fe40009ffe4ff */
[----:B------:R-:W-:-:S03]  /*55a20*/  IADD3 R26, P4, R26, UR12, RZ ;  /* 0x0000000c1a1a7c10 */ /* 0x000fc6000ff9e0ff */
[----:B------:R0:W-:Y:S04]  /*55a30*/  STL [R1+0x13cc], R0 ;  /* 0x0013cc0001007387 */ /* 0x0001e80000100800 */
[----:B------:R-:W-:Y:S04]  /*55a40*/  STL [R1+0x13d4], R25 ;  /* 0x0013d41901007387 */ /* 0x000fe80000100800 */
[----:B0-----:R-:W4:Y:S04]  /*55a50*/  LDL.LU R0, [R1+0x13b4] ;  /* 0x0013b40001007983 */ /* 0x001f280000300800 */
[----:B------:R-:W-:Y:S01]  /*55a60*/  STL [R1+0x13a8], R26 ;  /* 0x0013a81a01007387 */ /* 0x000fe20000100800 */
[----:B------:R-:W-:-:S05]  /*55a70*/  IADD3.X R3, R3, UR9, RZ, P2, !PT ;  /* 0x0000000903037c10 */ /* 0x000fca00097fe4ff */
[----:B------:R0:W-:Y:S04]  /*55a80*/  STL [R1+0x13c4], R3 ;  /* 0x0013c40301007387 */ /* 0x0001e80000100800 */
[----:B0-----:R-:W4:Y:S01]  /*55a90*/  LDL.LU R3, [R1+0x1388] ;  /* 0x0013880001037983 */ /* 0x001f220000300800 */
[----:B------:R-:W-:-:S05]  /*55aa0*/  IADD3 R27, P3, R27, UR12, RZ ;  /* 0x0000000c1b1b7c10 */ /* 0x000fca000ff7e0ff */
[----:B------:R-:W-:Y:S04]  /*55ab0*/  STL [R1+0x13a0], R27 ;  /* 0x0013a01b01007387 */ /* 0x000fe80000100800 */
[----:B------:R-:W4:Y:S01]  /*55ac0*/  LDL.LU R16, [R1+0x13ac] ;  /* 0x0013ac0001107983 */ /* 0x000f220000300800 */
[----:B------:R-:W-:-:S03]  /*55ad0*/  IADD3 R29, P2, R29, UR12, RZ ;  /* 0x0000000c1d1d7c10 */ /* 0x000fc6000ff5e0ff */
        /* <DEDUP_REMOVED lines=28> */
[----:B------:R-:W3:Y:S01]  /*55ca0*/  LDL.LU R27, [R1+0x134c] ;  /* 0x00134c00011b7983 */ /* 0x000ee20000300800 */
[----:B----4-:R-:W-:-:S05]  /*55cb0*/  IADD3.X R0, R0, UR9, RZ, P6, !PT ;  /* 0x0000000900007c10 */ /* 0x010fca000b7fe4ff */
[----:B------:R0:W-:Y:S04]  /*55cc0*/  STL [R1+0x13b4], R0 ;  /* 0x0013b40001007387 */ /* 0x0001e80000100800 */
[----:B0-----:R-:W4:Y:S01]  /*55cd0*/  LDL.LU R0, [R1+0x1320] ;  /* 0x0013200001007983 */ /* 0x001f220000300800 */
[----:B------:R-:W-:-:S05]  /*55ce0*/  IADD3 R3, P6, R3, UR12, RZ ;  /* 0x0000000c03037c10 */ /* 0x000fca000ffde0ff */
[----:B------:R0:W-:Y:S04]  /*55cf0*/  STL [R1+0x1388], R3 ;  /* 0x0013880301007387 */ /* 0x0001e80000100800 */
[----:B0-----:R-:W4:Y:S01]  /*55d00*/  LDL.LU R3, [R1+0x1344] ;  /* 0x0013440001037983 */ /* 0x001f220000300800 */
[----:B------:R-:W-:Y:S02]  /*55d10*/  IADD3.X R16, R16, UR9, RZ, P5, !PT ;  /* 0x0000000910107c10 */ /* 0x000fe4000affe4ff */
[----:B------:R-:W-:Y:S02]  /*55d20*/  IADD3 R17, P5, R17, UR12, RZ ;  /* 0x0000000c11117c10 */ /* 0x000fe4000ffbe0ff */
[----:B------:R-:W-:Y:S02]  /*55d30*/  IADD3.X R18, R18, UR9, RZ, P4, !PT ;  /* 0x0000000912127c10 */ /* 0x000fe4000a7fe4ff */
[----:B------:R-:W-:-:S02]  /*55d40*/  IADD3 R19, P4, R19, UR12, RZ ;  /* 0x0000000c13137c10 */ /* 0x000fc4000ff9e0ff */
[----:B------:R-:W-:Y:S02]  /*55d50*/  IADD3.X R12, R12, UR9, RZ, P3, !PT ;  /* 0x000000090c0c7c10 */ /* 0x000fe40009ffe4ff */
[----:B------:R-:W-:Y:S01]  /*55d60*/  IADD3.X R29, R29, UR9, RZ, P2, !PT ;  /* 0x000000091d1d7c10 */ /* 0x000fe200097fe4ff */
[----:B------:R-:W-:Y:S04]  /*55d70*/  STL [R1+0x13ac], R16 ;  /* 0x0013ac1001007387 */ /* 0x000fe80000100800 */
        /* <DEDUP_REMOVED lines=15> */
[----:B------:R-:W-:Y:S02]  /*55e70*/  IADD3 R8, P6, R8, UR12, RZ ;  /* 0x0000000c08087c10 */ /* 0x000fe4000ffde0ff */
[----:B------:R-:W-:Y:S02]  /*55e80*/  IADD3.X R9, R9, UR9, RZ, P5, !PT ;  /* 0x0000000909097c10 */ /* 0x000fe4000affe4ff */
[----:B------:R-:W-:Y:S02]  /*55e90*/  IADD3 R10, P5, R10, UR12, RZ ;  /* 0x0000000c0a0a7c10 */ /* 0x000fe4000ffbe0ff */
[----:B------:R-:W-:Y:S01]  /*55ea0*/  IADD3.X R11, R11, UR9, RZ, P4, !PT ;  /* 0x000000090b0b7c10 */ /* 0x000fe2000a7fe4ff */
[----:B------:R-:W-:Y:S04]  /*55eb0*/  STL [R1+0x1384], R7 ;  /* 0x0013840701007387 */ /* 0x000fe80000100800 */
        /* <DEDUP_REMOVED lines=10> */
[----:B0-----:R-:W2:Y:S04]  /*55f60*/  LDL.LU R28, [R1+0x133c] ;  /* 0x00133c00011c7983 */ /* 0x001ea80000300800 */
[----:B------:R-:W-:Y:S04]  /*55f70*/  STL [R1+0x1348], R20 ;  /* 0x0013481401007387 */ /* 0x000fe80000100800 */
[----:B------:R-:W-:Y:S04]  /*55f80*/  STL [R1+0x1340], R21 ;  /* 0x0013401501007387 */ /* 0x000fe80000100800 */
[----:B------:R-:W-:Y:S01]  /*55f90*/  STL [R1+0x1364], R22 ;  /* 0x0013641601007387 */ /* 0x000fe20000100800 */
[----:B---3--:R-:W-:-:S02]  /*55fa0*/  IADD3.X R24, R24, UR9, RZ, P1, !PT ;  /* 0x0000000918187c10 */ /* 0x008fc40008ffe4ff */
[----:B------:R-:W-:Y:S02]  /*55fb0*/  IADD3.X R26, R26, UR9, RZ, P6, !PT ;  /* 0x000000091a1a7c10 */ /* 0x000fe4000b7fe4ff */
[----:B------:R-:W-:Y:S01]  /*55fc0*/  IADD3 R25, P1, R25, UR12, RZ ;  /* 0x0000000c19197c10 */ /* 0x000fe2000ff3e0ff */
[----:B------:R-:W-:Y:S04]  /*55fd0*/  STL [R1+0x1338], R23 ;  /* 0x0013381701007387 */ /* 0x000fe80000100800 */
[----:B------:R-:W-:Y:S01]  /*55fe0*/  STL [R1+0x135c], R24 ;  /* 0x00135c1801007387 */ /* 0x000fe20000100800 */
[----:B------:R-:W-:Y:S02]  /*55ff0*/  IADD3 R2, P6, R2, UR12, RZ ;  /* 0x0000000c02027c10 */ /* 0x000fe4000ffde0ff */
[----:B------:R-:W-:-:S03]  /*56000*/  IADD3.X R27, R27, UR9, RZ, P5, !PT ;  /* 0x000000091b1b7c10 */ /* 0x000fc6000affe4ff */
[----:B------:R0:W-:Y:S04]  /*56010*/  STL [R1+0x1328], R2 ;  /* 0x0013280201007387 */ /* 0x0001e80000100800 */
[----:B------:R-:W-:Y:S04]  /*56020*/  STL [R1+0x1330], R25 ;  /* 0x0013301901007387 */ /* 0x000fe80000100800 */
[----:B0-----:R-:W3:Y:S04]  /*56030*/  LDL.LU R2, [R1+0x1310] ;  /* 0x0013100001027983 */ /* 0x001ee80000300800 */
[----:B------:R-:W-:Y:S01]  /*56040*/  STL [R1+0x1354], R26 ;  /* 0x0013541a01007387 */ /* 0x000fe20000100800 */
[----:B----4-:R-:W-:-:S05]  /*56050*/  IADD3 R0, P5, R0, UR12, RZ ;  /* 0x0000000c00007c10 */ /* 0x010fca000ffbe0ff */
[----:B------:R0:W-:Y:S04]  /*56060*/  STL [R1+0x1320], R0 ;  /* 0x0013200001007387 */ /* 0x0001e80000100800 */
[----:B0-----:R-:W4:Y:S04]  /*56070*/  LDL.LU R0, [R1+0x1334] ;  /* 0x0013340001007983 */ /* 0x001f280000300800 */
[----:B------:R-:W-:Y:S04]  /*56080*/  STL [R1+0x134c], R27 ;  /* 0x00134c1b01007387 */ /* 0x000fe80000100800 */
        /* <DEDUP_REMOVED lines=30> */
[----:B------:R-:W2:Y:S01]  /*56270*/  LDL.LU R27, [R1+0x12a8] ;  /* 0x0012a800011b7983 */ /* 0x000ea20000300800 */
[----:B---3--:R-:W-:-:S05]  /*56280*/  IADD3 R2, P3, R2, UR12, RZ ;  /* 0x0000000c02027c10 */ /* 0x008fca000ff7e0ff */
[----:B------:R0:W-:Y:S04]  /*56290*/  STL [R1+0x1310], R2 ;  /* 0x0013100201007387 */ /* 0x0001e80000100800 */
[----:B0-----:R-:W3:Y:S01]  /*562a0*/  LDL.LU R2, [R1+0x12cc] ;  /* 0x0012cc0001027983 */ /* 0x001ee20000300800 */
[----:B----4-:R-:W-:Y:S02]  /*562b0*/  IADD3.X R0, R0, UR9, RZ, P2, !PT ;  /* 0x0000000900007c10 */ /* 0x010fe400097fe4ff */
[----:B------:R-:W-:Y:S02]  /*562c0*/  IADD3 R16, P2, R16, UR12, RZ ;  /* 0x0000000c10107c10 */ /* 0x000fe4000ff5e0ff */
[----:B------:R-:W-:Y:S01]  /*562d0*/  IADD3.X R17, R17, UR9, RZ, P1, !PT ;  /* 0x0000000911117c10 */ /* 0x000fe20008ffe4ff */
[----:B------:R0:W-:Y:S01]  /*562e0*/  STL [R1+0x1334], R0 ;  /* 0x0013340001007387 */ /* 0x0001e20000100800 */
[----:B------:R-:W-:-:S02]  /*562f0*/  IADD3 R18, P1, R18, UR12, RZ ;  /* 0x0000000c12127c10 */ /* 0x000fc4000ff3e0ff */
[----:B------:R-:W-:Y:S01]  /*56300*/  IADD3.X R19, R19, UR9, RZ, P6, !PT ;  /* 0x0000000913137c10 */ /* 0x000fe2000b7fe4ff */
[----:B0-----:R-:W4:Y:S01]  /*56310*/  LDL.LU R0, [R1+0x12a0] ;  /* 0x0012a00001007983 */ /* 0x001f220000300800 */
[----:B------:R-:W-:-:S03]  /*56320*/  IADD3.X R13, R13, UR9, RZ, P5, !PT ;  /* 0x000000090d0d7c10 */ /* 0x000fc6000affe4ff */
[----:B------:R-:W-:Y:S01]  /*56330*/  STL [R1+0x1308], R16 ;  /* 0x0013081001007387 */ /* 0x000fe20000100800 */
[----:B------:R-:W-:-:S03]  /*56340*/  IADD3 R12, P6, R12, UR12, RZ ;  /* 0x0000000c0c0c7c10 */ /* 0x000fc6000ffde0ff */
[----:B------:R-:W-:Y:S01]  /*56350*/  STL [R1+0x132c], R17 ;  /* 0x00132c1101007387 */ /* 0x000fe20000100800 */
[----:B------:R-:W-:-:S03]  /*56360*/  IADD3 R3, P5, R3, UR12, RZ ;  /* 0x0000000c03037c10 */ /* 0x000fc6000ffbe0ff */
        /* <DEDUP_REMOVED lines=9> */
[----:B------:R-:W-:Y:S01]  /*56400*/  STL [R1+0x131c], R13 ;  /* 0x00131c0d01007387 */ /* 0x000fe20000100800 */
[----:B------:R-:W-:-:S03]  /*56410*/  IADD3.X R8, R8, UR9, RZ, P2, !PT ;  /* 0x0000000908087c10 */ /* 0x000fc600097fe4ff */
        /* <DEDUP_REMOVED lines=27> */
[----:B------:R-:W-:-:S03]  /*565d0*/  IADD3 R27, P2, R27, UR12, RZ ;  /* 0x0000000c1b1b7c10 */ /* 0x000fc6000ff5e0ff */
[----:B------:R0:W-:Y:S04]  /*565e0*/  STL [R1+0x12d4], R28 ;  /* 0x0012d41c01007387 */ /* 0x0001e80000100800 */
[----:B------:R-:W-:Y:S04]  /*565f0*/  STL [R1+0x12dc], R25 ;  /* 0x0012dc1901007387 */ /* 0x000fe80000100800 */
[----:B0-----:R-:W2:Y:S04]  /*56600*/  LDL.LU R28, [R1+0x12bc] ;  /* 0x0012bc00011c7983 */ /* 0x001ea80000300800 */
[----:B------:R-:W-:Y:S01]  /*56610*/  STL [R1+0x12b0], R26 ;  /* 0x0012b01a01007387 */ /* 0x000fe20000100800 */
[----:B---3--:R-:W-:-:S05]  /*56620*/  IADD3.X R2, R2, UR9, RZ, P1, !PT ;  /* 0x0000000902027c10 */ /* 0x008fca0008ffe4ff */
[----:B------:R0:W-:Y:S04]  /*56630*/  STL [R1+0x12cc], R2 ;  /* 0x0012cc0201007387 */ /* 0x0001e80000100800 */
[----:B0-----:R-:W3:Y:S04]  /*56640*/  LDL.LU R2, [R1+0x1290] ;  /* 0x0012900001027983 */ /* 0x001ee80000300800 */
[----:B------:R-:W-:Y:S04]  /*56650*/  STL [R1+0x12a8], R27 ;  /* 0x0012a81b01007387 */ /* 0x000fe80000100800 */
        /* <DEDUP_REMOVED lines=31> */
[----:B--2---:R-:W-:-:S05]  /*56850*/  IADD3.X R28, R28, UR9, RZ, P5, !PT ;  /* 0x000000091c1c7c10 */ /* 0x004fca000affe4ff */
[----:B------:R0:W-:Y:S04]  /*56860*/  STL [R1+0x12bc], R28 ;  /* 0x0012bc1c01007387 */ /* 0x0001e80000100800 */
[----:B0-----:R-:W2:Y:S01]  /*56870*/  LDL.LU R28, [R1+0x1228] ;  /* 0x00122800011c7983 */ /* 0x001ea20000300800 */
[----:B---3--:R-:W-:Y:S02]  /*56880*/  IADD3 R2, P5, R2, UR12, RZ ;  /* 0x0000000c02027c10 */ /* 0x008fe4000ffbe0ff */
[----:B------:R-:W-:Y:S02]  /*56890*/  IADD3.X R16, R16, UR9, RZ, P4, !PT ;  /* 0x0000000910107c10 */ /* 0x000fe4000a7fe4ff */
[----:B------:R-:W-:Y:S01]  /*568a0*/  IADD3 R17, P4, R17, UR12, RZ ;  /* 0x0000000c11117c10 */ /* 0x000fe2000ff9e0ff */
[----:B------:R0:W-:Y:S01]  /*568b0*/  STL [R1+0x1290], R2 ;  /* 0x0012900201007387 */ /* 0x0001e20000100800 */
[----:B------:R-:W-:-:S03]  /*568c0*/  IADD3.X R18, R18, UR9, RZ, P3, !PT ;  /* 0x0000000912127c10 */ /* 0x000fc60009ffe4ff */
[----:B0-----:R-:W3:Y:S01]  /*568d0*/  LDL.LU R2, [R1+0x124c] ;  /* 0x00124c0001027983 */ /* 0x001ee20000300800 */
[----:B----4-:R-:W-:-:S03]  /*568e0*/  IADD3 R19, P3, R19, UR12, RZ ;  /* 0x0000000c13137c10 */ /* 0x010fc6000ff7e0ff */
[----:B------:R-:W-:Y:S01]  /*568f0*/  STL [R1+0x12b4], R16 ;  /* 0x0012b41001007387 */ /* 0x000fe20000100800 */
[----:B------:R-:W-:-:S03]  /*56900*/  IADD3.X R12, R12, UR9, RZ, P2, !PT ;  /* 0x000000090c0c7c10 */ /* 0x000fc600097fe4ff */
[----:B------:R-:W-:Y:S04]  /*56910*/  STL [R1+0x1288], R17 ;  /* 0x0012881101007387 */ /* 0x000fe80000100800 */
[----:B------:R-:W-:Y:S04]  /*56920*/  STL [R1+0x12ac], R18 ;  /* 0x0012ac1201007387 */ /* 0x000fe80000100800 */
[----:B------:R-:W-:Y:S01]  /*56930*/  STL [R1+0x1280], R19 ;  /* 0x0012801301007387 */ /* 0x000fe20000100800 */
[----:B------:R-:W-:Y:S02]  /*56940*/  IADD3.X R0, R0, UR9, RZ, P1, !PT ;  /* 0x0000000900007c10 */ /* 0x000fe40008ffe4ff */
[----:B------:R-:W-:-:S02]  /*56950*/  IADD3 R13, P2, R13, UR12, RZ ;  /* 0x0000000c0d0d7c10 */ /* 0x000fc4000ff5e0ff */
[----:B------:R-:W-:Y:S02]  /*56960*/  IADD3 R14, P1, R14, UR12, RZ ;  /* 0x0000000c0e0e7c10 */ /* 0x000fe4000ff3e0ff */
[----:B------:R-:W-:Y:S01]  /*56970*/  IADD3.X R15, R15, UR9, RZ, P6, !PT ;  /* 0x000000090f0f7c10 */ /* 0x000fe2000b7fe4ff */
[----:B------:R0:W-:Y:S04]  /*56980*/  STL [R1+0x129c], R0 ;  /* 0x00129c0001007387 */ /* 0x0001e80000100800 */
[----:B------:R-:W-:Y:S01]  /*56990*/  STL [R1+0x12a4], R12 ;  /* 0x0012a40c01007387 */ /* 0x000fe20000100800 */
[----:B------:R-:W-:Y:S02]  /*569a0*/  IADD3 R6, P6, R6, UR12, RZ ;  /* 0x0000000c06067c10 */ /* 0x000fe4000ffde0ff */
[----:B------:R-:W-:-:S02]  /*569b0*/  IADD3.X R7, R7, UR9, RZ, P5, !PT ;  /* 0x0000000907077c10 */ /* 0x000fc4000affe4ff */
[----:B------:R-:W-:Y:S01]  /*569c0*/  IADD3 R8, P5, R8, UR12, RZ ;  /* 0x0000000c08087c10 */ /* 0x000fe2000ffbe0ff */
[----:B0-----:R-:W4:Y:S04]  /*569d0*/  LDL.LU R0, [R1+0x1220] ;  /* 0x0012200001007983 */ /* 0x001f280000300800 */
[----:B------:R-:W-:Y:S04]  /*569e0*/  STL [R1+0x1278], R13 ;  /* 0x0012780d01007387 */ /* 0x000fe80000100800 */
        /* <DEDUP_REMOVED lines=18> */
[----:B------:R-:W-:Y:S02]  /*56b10*/  IADD3.X R24, R24, UR9, RZ, P6, !PT ;  /* 0x0000000918187c10 */ /* 0x000fe4000b7fe4ff */
[----:B------:R-:W-:Y:S01]  /*56b20*/  IADD3.X R26, R26, UR9, RZ, P5, !PT ;  /* 0x000000091a1a7c10 */ /* 0x000fe2000affe4ff */
[----:B------:R-:W-:Y:S04]  /*56b30*/  STL [R1+0x1250], R20 ;  /* 0x0012501401007387 */ /* 0x000fe80000100800 */
[----:B------:R-:W-:Y:S01]  /*56b40*/  STL [R1+0x1248], R21 ;  /* 0x0012481501007387 */ /* 0x000fe20000100800 */
[----:B------:R-:W-:-:S02]  /*56b50*/  IADD3 R25, P6, R25, UR12, RZ ;  /* 0x0000000c19197c10 */ /* 0x000fc4000ffde0ff */
[----:B------:R-:W-:Y:S01]  /*56b60*/  IADD3 R29, P5, R29, UR12, RZ ;  /* 0x0000000c1d1d7c10 */ /* 0x000fe2000ffbe0ff */
[----:B------:R-:W-:Y:S04]  /*56b70*/  STL [R1+0x126c], R22 ;  /* 0x00126c1601007387 */ /* 0x000fe80000100800 */
[----:B------:R-:W-:Y:S04]  /*56b80*/  STL [R1+0x1240], R23 ;  /* 0x0012401701007387 */ /* 0x000fe80000100800 */
[----:B------:R-:W-:Y:S01]  /*56b90*/  STL [R1+0x1264], R24 ;  /* 0x0012641801007387 */ /* 0x000fe20000100800 */
[----:B------:R-:W-:-:S03]  /*56ba0*/  IADD3.X R27, R27, UR9, RZ, P4, !PT ;  /* 0x000000091b1b7c10 */ /* 0x000fc6000a7fe4ff */
[----:B------:R0:W-:Y:S04]  /*56bb0*/  STL [R1+0x1230], R29 ;  /* 0x0012301d01007387 */ /* 0x0001e80000100800 */
[----:B------:R-:W-:Y:S04]  /*56bc0*/  STL [R1+0x1238], R25 ;  /* 0x0012381901007387 */ /* 0x000fe80000100800 */
[----:B0-----:R-:W4:Y:S04]  /*56bd0*/  LDL.LU R29, [R1+0x1218] ;  /* 0x00121800011d7983 */ /* 0x001f280000300800 */
[----:B------:R-:W-:Y:S01]  /*56be0*/  STL [R1+0x125c], R26 ;  /* 0x00125c1a01007387 */ /* 0x000fe20000100800 */
[----:B--2---:R-:W-:-:S05]  /*56bf0*/  IADD3 R28, P4, R28, UR12, RZ ;  /* 0x0000000c1c1c7c10 */ /* 0x004fca000ff9e0ff */
[----:B------:R0:W-:Y:S04]  /*56c00*/  STL [R1+0x1228], R28 ;  /* 0x0012281c01007387 */ /* 0x0001e80000100800 */
[----:B0-----:R-:W2:Y:S04]  /*56c10*/  LDL.LU R28, [R1+0x123c] ;  /* 0x00123c00011c7983 */ /* 0x001ea80000300800 */
[----:B------:R-:W-:Y:S04]  /*56c20*/  STL [R1+0x1254], R27 ;  /* 0x0012541b01007387 */ /* 0x000fe80000100800 */
        /* <DEDUP_REMOVED lines=34> */
[----:B--2---:R-:W-:Y:S02]  /*56e50*/  IADD3.X R28, R28, UR9, RZ, P1, !PT ;  /* 0x000000091c1c7c10 */ /* 0x004fe40008ffe4ff */
[----:B------:R-:W-:Y:S02]  /*56e60*/  IADD3 R16, P1, R16, UR12, RZ ;  /* 0x0000000c10107c10 */ /* 0x000fe4000ff3e0ff */
[----:B------:R-:W-:Y:S01]  /*56e70*/  IADD3.X R17, R17, UR9, RZ, P6, !PT ;  /* 0x0000000911117c10 */ /* 0x000fe2000b7fe4ff */
[----:B------:R0:W-:Y:S01]  /*56e80*/  STL [R1+0x123c], R28 ;  /* 0x00123c1c01007387 */ /* 0x0001e20000100800 */
[----:B------:R-:W-:-:S03]  /*56e90*/  IADD3 R18, P6, R18, UR12, RZ ;  /* 0x0000000c12127c10 */ /* 0x000fc6000ffde0ff */
[----:B0-----:R-:W2:Y:S04]  /*56ea0*/  LDL.LU R28, [R1+0x11a8] ;  /* 0x0011a800011c7983 */ /* 0x001ea80000300800 */
[----:B------:R-:W-:Y:S04]  /*56eb0*/  STL [R1+0x1210], R16 ;  /* 0x0012101001007387 */ /* 0x000fe80000100800 */
[----:B------:R-:W-:Y:S04]  /*56ec0*/  STL [R1+0x1234], R17 ;  /* 0x0012341101007387 */ /* 0x000fe80000100800 */
[----:B------:R-:W-:Y:S01]  /*56ed0*/  STL [R1+0x1208], R18 ;  /* 0x0012081201007387 */ /* 0x000fe20000100800 */
[----:B---3--:R-:W-:-:S02]  /*56ee0*/  IADD3.X R19, R19, UR9, RZ, P5, !PT ;  /* 0x0000000913137c10 */ /* 0x008fc4000affe4ff */
        /* <DEDUP_REMOVED lines=9> */
[----:B0-----:R-:W3:Y:S04]  /*56f80*/  LDL.LU R2, [R1+0x11cc] ;  /* 0x0011cc0001027983 */ /* 0x001ee80000300800 */
[----:B------:R-:W-:Y:S01]  /*56f90*/  STL [R1+0x1224], R13 ;  /* 0x0012240d01007387 */ /* 0x000fe20000100800 */
[----:B----4-:R-:W-:Y:S02]  /*56fa0*/  IADD3 R7, P2, R7, UR12, RZ ;  /* 0x0000000c07077c10 */ /* 0x010fe4000ff5e0ff */
[----:B------:R-:W-:Y:S01]  /*56fb0*/  IADD3.X R8, R8, UR9, RZ, P1, !PT ;  /* 0x0000000908087c10 */ /* 0x000fe20008ffe4ff */
[----:B------:R-:W-:Y:S01]  /*56fc0*/  STL [R1+0x121c], R14 ;  /* 0x00121c0e01007387 */ /* 0x000fe20000100800 */
[----:B------:R-:W-:-:S03]  /*56fd0*/  IADD3 R9, P1, R9, UR12, RZ ;  /* 0x0000000c09097c10 */ /* 0x000fc6000ff3e0ff */
[----:B------:R-:W-:Y:S01]  /*56fe0*/  STL [R1+0x11f0], R15 ;  /* 0x0011f00f01007387 */ /* 0x000fe20000100800 */
[----:B------:R-:W-:Y:S02]  /*56ff0*/  IADD3.X R10, R10, UR9, RZ, P6, !PT ;  /* 0x000000090a0a7c10 */ /* 0x000fe4000b7fe4ff */
[----:B------:R-:W-:Y:S01]  /*57000*/  IADD3.X R20, R20, UR9, RZ, P5, !PT ;  /* 0x0000000914147c10 */ /* 0x000fe2000affe4ff */
        /* <DEDUP_REMOVED lines=12> */
[----:B0-----:R-:W4:Y:S01]  /*570d0*/  LDL.LU R0, [R1+0x11a0] ;  /* 0x0011a00001007983 */ /* 0x001f220000300800 */
[----:B------:R-:W-:-:S03]  /*570e0*/  IADD3 R24, P3, R24, UR12, RZ ;  /* 0x0000000c18187c10 */ /* 0x000fc6000ff7e0ff */
[----:B------:R-:W-:Y:S04]  /*570f0*/  STL [R1+0x11fc], R20 ;  /* 0x0011fc1401007387 */ /* 0x000fe80000100800 */
[----:B------:R-:W-:Y:S01]  /*57100*/  STL [R1+0x11f4], R21 ;  /* 0x0011f41501007387 */ /* 0x000fe20000100800 */
[----:B------:R-:W-:-:S03]  /*57110*/  IADD3.X R25, R25, UR9, RZ, P2, !PT ;  /* 0x0000000919197c10 */ /* 0x000fc600097fe4ff */
[----:B------:R-:W-:Y:S01]  /*57120*/  STL [R1+0x11c8], R22 ;  /* 0x0011c81601007387 */ /* 0x000fe20000100800 */
[----:B------:R-:W-:-:S03]  /*57130*/  IADD3.X R3, R3, UR9, RZ, P1, !PT ;  /* 0x0000000903037c10 */ /* 0x000fc60008ffe4ff */
[----:B------:R-:W-:Y:S04]  /*57140*/  STL [R1+0x11ec], R23 ;  /* 0x0011ec1701007387 */ /* 0x000fe80000100800 */
[----:B------:R-:W-:Y:S04]  /*57150*/  STL [R1+0x11c0], R24 ;  /* 0x0011c01801007387 */ /* 0x000fe80000100800 */
[----:B------:R0:W-:Y:S04]  /*57160*/  STL [R1+0x11dc], R3 ;  /* 0x0011dc0301007387 */ /* 0x0001e80000100800 */
[----:B------:R-:W-:Y:S04]  /*57170*/  STL [R1+0x11e4], R25 ;  /* 0x0011e41901007387 */ /* 0x000fe80000100800 */
[----:B0-----:R-:W4:Y:S01]  /*57180*/  LDL.LU R3, [R1+0x11c4] ;  /* 0x0011c40001037983 */ /* 0x001f220000300800 */
[----:B------:R-:W-:-:S02]  /*57190*/  IADD3 R26, P2, R26, UR12, RZ ;  /* 0x0000000c1a1a7c10 */ /* 0x000fc4000ff5e0ff */
[----:B------:R-:W-:-:S03]  /*571a0*/  IADD3 R27, P1, R27, UR12, RZ ;  /* 0x0000000c1b1b7c10 */ /* 0x000fc6000ff3e0ff */
[----:B------:R-:W-:Y:S01]  /*571b0*/  STL [R1+0x11b8], R26 ;  /* 0x0011b81a01007387 */ /* 0x000fe20000100800 */
[----:B------:R-:W-:-:S05]  /*571c0*/  IADD3.X R29, R29, UR9, RZ, P6, !PT ;  /* 0x000000091d1d7c10 */ /* 0x000fca000b7fe4ff */
        /* <DEDUP_REMOVED lines=77> */
[----:B0-----:R-:W3:Y:S04]  /*576a0*/  LDL.LU R2, [R1+0x114c] ;  /* 0x00114c0001027983 */ /* 0x001ee80000300800 */
[----:B------:R-:W-:Y:S01]  /*576b0*/  STL [R1+0x1158], R20 ;  /* 0x0011581401007387 */ /* 0x000fe20000100800 */
        /* <DEDUP_REMOVED lines=8> */
[----:B------:R-:W-:-:S03]  /*57740*/  IADD3.X R27, R27, UR9, RZ, P3, !PT ;  /* 0x000000091b1b7c10 */ /* 0x000fc60009ffe4ff */
[----:B------:R0:W-:Y:S04]  /*57750*/  STL [R1+0x1138], R0 ;  /* 0x0011380001007387 */ /* 0x0001e80000100800 */
[----:B------:R-:W-:Y:S04]  /*57760*/  STL [R1+0x1140], R25 ;  /* 0x0011401901007387 */ /* 0x000fe80000100800 */
[----:B0-----:R-:W4:Y:S04]  /*57770*/  LDL.LU R0, [R1+0x1120] ;  /* 0x0011200001007983 */ /* 0x001f280000300800 */
        /* <DEDUP_REMOVED lines=46> */
[----:B------:R-:W-:Y:S01]  /*57a60*/  IADD3.X R13, R13, UR9, RZ, P3, !PT ;  /* 0x000000090d0d7c10 */ /* 0x000fe20009ffe4ff */
        /* <DEDUP_REMOVED lines=8> */
[----:B------:R-:W-:Y:S01]  /*57af0*/  STL [R1+0x1108], R12 ;  /* 0x0011080c01007387 */ /* 0x000fe20000100800 */
        /* <DEDUP_REMOVED lines=41> */
[----:B------:R-:W-:Y:S04]  /*57d90*/  STL [R1+0x10b8], R27 ;  /* 0x0010b81b01007387 */ /* 0x000fe80000100800 */
        /* <DEDUP_REMOVED lines=38> */
[----:B------:R-:W-:-:S03]  /*58000*/  IADD3.X R18, R18, UR9, RZ, P1, !PT ;  /* 0x0000000912127c10 */ /* 0x000fc60008ffe4ff */
[----:B0-----:R-:W4:Y:S01]  /*58010*/  LDL.LU R0, [R1+0x105c] ;  /* 0x00105c0001007983 */ /* 0x001f220000300800 */
[----:B------:R-:W-:-:S03]  /*58020*/  IADD3 R19, P1, R19, UR12, RZ ;  /* 0x0000000c13137c10 */ /* 0x000fc6000ff3e0ff */
[----:B------:R-:W-:Y:S01]  /*58030*/  STL [R1+0x10c4], R16 ;  /* 0x0010c41001007387 */ /* 0x000fe20000100800 */
[----:B------:R-:W-:-:S03]  /*58040*/  IADD3.X R12, R12, UR9, RZ, P6, !PT ;  /* 0x000000090c0c7c10 */ /* 0x000fc6000b7fe4ff */
[----:B------:R-:W-:Y:S04]  /*58050*/  STL [R1+0x1098], R17 ;  /* 0x0010981101007387 */ /* 0x000fe80000100800 */
[----:B------:R-:W-:Y:S01]  /*58060*/  STL [R1+0x10bc], R18 ;  /* 0x0010bc1201007387 */ /* 0x000fe20000100800 */
[----:B------:R-:W-:-:S03]  /*58070*/  IADD3.X R3, R3, UR9, RZ, P5, !PT ;  /* 0x0000000903037c10 */ /* 0x000fc6000affe4ff */
        /* <DEDUP_REMOVED lines=99> */
[----:B------:R-:W-:-:S03]  /*586b0*/  IADD3.X R6, R6, UR9, RZ, P6, !PT ;  /* 0x0000000906067c10 */ /* 0x000fc6000b7fe4ff */
[----:B0-----:R-:W4:Y:S01]  /*586c0*/  LDL.LU R0, [R1+0xfdc] ;  /* 0x000fdc0001007983 */ /* 0x001f220000300800 */
[----:B------:R-:W-:-:S03]  /*586d0*/  IADD3 R7, P6, R7, UR12, RZ ;  /* 0x0000000c07077c10 */ /* 0x000fc6000ffde0ff */
        /* <DEDUP_REMOVED lines=23> */
[----:B------:R-:W-:-:S03]  /*58850*/  IADD3.X R25, R25, UR9, RZ, P6, !PT ;  /* 0x0000000919197c10 */ /* 0x000fc6000b7fe4ff */
[----:B------:R-:W-:Y:S04]  /*58860*/  STL [R1+0xfd8], R22 ;  /* 0x000fd81601007387 */ /* 0x000fe80000100800 */
[----:B------:R-:W-:Y:S01]  /*58870*/  STL [R1+0xffc], R23 ;  /* 0x000ffc1701007387 */ /* 0x000fe20000100800 */
[----:B------:R-:W-:-:S03]  /*58880*/  IADD3.X R29, R29, UR9, RZ, P5, !PT ;  /* 0x000000091d1d7c10 */ /* 0x000fc6000affe4ff */
        /* <DEDUP_REMOVED lines=64> */
[----:B0-----:R-:W3:Y:S04]  /*58c90*/  LDL.LU R2, [R1+0xf38] ;  /* 0x000f380001027983 */ /* 0x001ee80000300800 */
[----:B------:R-:W-:Y:S01]  /*58ca0*/  STL [R1+0xf90], R13 ;  /* 0x000f900d01007387 */ /* 0x000fe20000100800 */
[----:B----4-:R-:W-:Y:S02]  /*58cb0*/  IADD3.X R7, R7, UR9, RZ, P2, !PT ;  /* 0x0000000907077c10 */ /* 0x010fe400097fe4ff */
[----:B------:R-:W-:Y:S01]  /*58cc0*/  IADD3 R8, P2, R8, UR12, RZ ;  /* 0x0000000c08087c10 */ /* 0x000fe2000ff5e0ff */
[----:B------:R-:W-:Y:S01]  /*58cd0*/  STL [R1+0xf88], R14 ;  /* 0x000f880e01007387 */ /* 0x000fe20000100800 */
[----:B------:R-:W-:-:S03]  /*58ce0*/  IADD3.X R9, R9, UR9, RZ, P1, !PT ;  /* 0x0000000909097c10 */ /* 0x000fc60008ffe4ff */
[----:B------:R-:W-:Y:S01]  /*58cf0*/  STL [R1+0xfac], R15 ;  /* 0x000fac0f01007387 */ /* 0x000fe20000100800 */
[----:B------:R-:W-:-:S03]  /*58d00*/  IADD3 R10, P1, R10, UR12, RZ ;  /* 0x0000000c0a0a7c10 */ /* 0x000fc6000ff3e0ff */
[----:B------:R-:W-:Y:S04]  /*58d10*/  STL [R1+0xf80], R6 ;  /* 0x000f800601007387 */ /* 0x000fe80000100800 */
[----:B------:R-:W-:Y:S01]  /*58d20*/  STL [R1+0xfa4], R7 ;  /* 0x000fa40701007387 */ /* 0x000fe20000100800 */
[----:B------:R-:W-:Y:S02]  /*58d30*/  IADD3.X R11, R11, UR9, RZ, P6, !PT ;  /* 0x000000090b0b7c10 */ /* 0x000fe4000b7fe4ff */
[----:B------:R-:W-:Y:S01]  /*58d40*/  IADD3.X R0, R0, UR9, RZ, P5, !PT ;  /* 0x0000000900007c10 */ /* 0x000fe2000affe4ff */
        /* <DEDUP_REMOVED lines=10> */
[----:B------:R-:W-:Y:S01]  /*58df0*/  STL [R1+0xf68], R20 ;  /* 0x000f681401007387 */ /* 0x000fe20000100800 */
[----:B------:R-:W-:-:S02]  /*58e00*/  IADD3.X R24, R24, UR9, RZ, P3, !PT ;  /* 0x0000000918187c10 */ /* 0x000fc40009ffe4ff */
[----:B------:R-:W-:Y:S01]  /*58e10*/  IADD3.X R26, R26, UR9, RZ, P2, !PT ;  /* 0x000000091a1a7c10 */ /* 0x000fe200097fe4ff */
[----:B------:R-:W-:Y:S01]  /*58e20*/  STL [R1+0xf60], R21 ;  /* 0x000f601501007387 */ /* 0x000fe20000100800 */
[----:B------:R-:W-:-:S03]  /*58e30*/  IADD3 R25, P3, R25, UR12, RZ ;  /* 0x0000000c19197c10 */ /* 0x000fc6000ff7e0ff */
[----:B------:R-:W-:Y:S04]  /*58e40*/  STL [R1+0xf84], R22 ;  /* 0x000f841601007387 */ /* 0x000fe80000100800 */
[----:B------:R-:W-:Y:S01]  /*58e50*/  STL [R1+0xf58], R23 ;  /* 0x000f581701007387 */ /* 0x000fe20000100800 */
[----:B------:R-:W-:-:S03]  /*58e60*/  IADD3 R3, P2, R3, UR12, RZ ;  /* 0x0000000c03037c10 */ /* 0x000fc6000ff5e0ff */
        /* <DEDUP_REMOVED lines=46> */
[----:B------:R-:W-:Y:S02]  /*59150*/  IADD3.X R17, R17, UR9, RZ, P3, !PT ;  /* 0x0000000911117c10 */ /* 0x000fe40009ffe4ff */
[----:B------:R-:W-:Y:S01]  /*59160*/  IADD3 R18, P3, R18, UR12, RZ ;  /* 0x0000000c12127c10 */ /* 0x000fe2000ff7e0ff */
[----:B------:R0:W-:Y:S04]  /*59170*/  STL [R1+0xf54], R29 ;  /* 0x000f541d01007387 */ /* 0x0001e80000100800 */
        /* <DEDUP_REMOVED lines=95> */
[----:B------:R-:W-:Y:S01]  /*59770*/  IADD3.X R12, R12, UR9, RZ, P4, !PT ;  /* 0x000000090c0c7c10 */ /* 0x000fe2000a7fe4ff */
[----:B------:R-:W-:Y:S04]  /*59780*/  STL [R1+0xed4], R16 ;  /* 0x000ed41001007387 */ /* 0x000fe80000100800 */
[----:B------:R-:W-:Y:S01]  /*59790*/  STL [R1+0xea8], R17 ;  /* 0x000ea81101007387 */ /* 0x000fe20000100800 */
[----:B------:R-:W-:-:S03]  /*597a0*/  IADD3 R13, P4, R13, UR12, RZ ;  /* 0x0000000c0d0d7c10 */ /* 0x000fc6000ff9e0ff */
[----:B------:R-:W-:Y:S01]  /*597b0*/  STL [R1+0xecc], R18 ;  /* 0x000ecc1201007387 */ /* 0x000fe20000100800 */
[----:B------:R-:W-:-:S03]  /*597c0*/  IADD3.X R29, R29, UR9, RZ, P3, !PT ;  /* 0x000000091d1d7c10 */ /* 0x000fc60009ffe4ff */
[----:B------:R-:W-:Y:S01]  /*597d0*/  STL [R1+0xea0], R19 ;  /* 0x000ea01301007387 */ /* 0x000fe20000100800 */
[----:B------:R-:W-:Y:S02]  /*597e0*/  IADD3 R14, P3, R14, UR12, RZ ;  /* 0x0000000c0e0e7c10 */ /* 0x000fe4000ff7e0ff */
[----:B------:R-:W-:Y:S02]  /*597f0*/  IADD3.X R15, R15, UR9, RZ, P2, !PT ;  /* 0x000000090f0f7c10 */ /* 0x000fe400097fe4ff */
[----:B------:R-:W-:Y:S01]  /*59800*/  IADD3 R6, P2, R6, UR12, RZ ;  /* 0x0000000c06067c10 */ /* 0x000fe2000ff5e0ff */
[----:B------:R0:W-:Y:S04]  /*59810*/  STL [R1+0xebc], R29 ;  /* 0x000ebc1d01007387 */ /* 0x0001e80000100800 */
[----:B------:R-:W-:Y:S04]  /*59820*/  STL [R1+0xec4], R12 ;  /* 0x000ec40c01007387 */ /* 0x000fe80000100800 */
        /* <DEDUP_REMOVED lines=78> */
[----:B------:R-:W-:-:S03]  /*59d10*/  IADD3 R18, P2, R18, UR12, RZ ;  /* 0x0000000c12127c10 */ /* 0x000fc6000ff5e0ff */
[----:B0-----:R-:W4:Y:S01]  /*59d20*/  LDL.LU R0, [R1+0xdc8] ;  /* 0x000dc80001007983 */ /* 0x001f220000300800 */
[----:B------:R-:W-:Y:S02]  /*59d30*/  IADD3.X R19, R19, UR9, RZ, P1, !PT ;  /* 0x0000000913137c10 */ /* 0x000fe40008ffe4ff */
        /* <DEDUP_REMOVED lines=27> */
[----:B------:R-:W-:Y:S01]  /*59ef0*/  STL [R1+0xe24], R10 ;  /* 0x000e240a01007387 */ /* 0x000fe20000100800 */
[----:B------:R-:W-:-:S03]  /*59f00*/  IADD3.X R21, R21, UR9, RZ, P6, !PT ;  /* 0x0000000915157c10 */ /* 0x000fc6000b7fe4ff */
[----:B------:R0:W-:Y:S01]  /*59f10*/  STL [R1+0xdf0], R29 ;  /* 0x000df01d01007387 */ /* 0x0001e20000100800 */
[----:B------:R-:W-:-:S03]  /*59f20*/  IADD3 R22, P6, R22, UR12, RZ ;  /* 0x0000000c16167c10 */ /* 0x000fc6000ffde0ff */
[----:B------:R-:W-:Y:S01]  /*59f30*/  STL [R1+0xdf8], R11 ;  /* 0x000df80b01007387 */ /* 0x000fe20000100800 */
[----:B------:R-:W-:-:S03]  /*59f40*/  IADD3.X R23, R23, UR9, RZ, P5, !PT ;  /* 0x0000000917177c10 */ /* 0x000fc6000affe4ff */
        /* <DEDUP_REMOVED lines=71> */
[----:B------:R-:W-:-:S03]  /*5a3c0*/  IADD3 R6, P1, R6, UR12, RZ ;  /* 0x0000000c06067c10 */ /* 0x000fc6000ff3e0ff */
[----:B0-----:R-:W4:Y:S04]  /*5a3d0*/  LDL.LU R0, [R1+0xd48] ;  /* 0x000d480001007983 */ /* 0x001f280000300800 */
[----:B------:R-:W-:Y:S01]  /*5a3e0*/  STL [R1+0xda0], R13 ;  /* 0x000da00d01007387 */ /* 0x000fe20000100800 */
[----:B------:R-:W-:Y:S02]  /*5a3f0*/  IADD3.X R7, R7, UR9, RZ, P6, !PT ;  /* 0x0000000907077c10 */ /* 0x000fe4000b7fe4ff */
        /* <DEDUP_REMOVED lines=21> */
[----:B------:R-:W-:-:S03]  /*5a550*/  IADD3.X R26, R26, UR9, RZ, P6, !PT ;  /* 0x000000091a1a7c10 */ /* 0x000fc6000b7fe4ff */
        /* <DEDUP_REMOVED lines=51> */
[----:B------:R-:W-:Y:S02]  /*5a890*/  IADD3.X R17, R17, UR9, RZ, P1, !PT ;  /* 0x0000000911117c10 */ /* 0x000fe40008ffe4ff */
[----:B------:R-:W-:Y:S01]  /*5a8a0*/  IADD3 R18, P1, R18, UR12, RZ ;  /* 0x0000000c12127c10 */ /* 0x000fe2000ff3e0ff */
[----:B------:R0:W-:Y:S04]  /*5a8b0*/  STL [R1+0xd64], R28 ;  /* 0x000d641c01007387 */ /* 0x0001e80000100800 */
        /* <DEDUP_REMOVED lines=36> */
[----:B------:R-:W-:Y:S01]  /*5ab00*/  STL [R1+0xd24], R20 ;  /* 0x000d241401007387 */ /* 0x000fe20000100800 */
[----:B------:R-:W-:-:S03]  /*5ab10*/  IADD3 R24, P4, R24, UR12, RZ ;  /* 0x0000000c18187c10 */ /* 0x000fc6000ff9e0ff */
[----:B------:R-:W-:Y:S01]  /*5ab20*/  STL [R1+0xd1c], R21 ;  /* 0x000d1c1501007387 */ /* 0x000fe20000100800 */
[----:B------:R-:W-:-:S03]  /*5ab30*/  IADD3.X R25, R25, UR9, RZ, P3, !PT ;  /* 0x0000000919197c10 */ /* 0x000fc60009ffe4ff */
[----:B------:R-:W-:Y:S04]  /*5ab40*/  STL [R1+0xcf0], R22 ;  /* 0x000cf01601007387 */ /* 0x000fe80000100800 */
[----:B------:R-:W-:Y:S04]  /*5ab50*/  STL [R1+0xd14], R23 ;  /* 0x000d141701007387 */ /* 0x000fe80000100800 */
[----:B------:R-:W-:Y:S01]  /*5ab60*/  STL [R1+0xce8], R24 ;  /* 0x000ce81801007387 */ /* 0x000fe20000100800 */
[----:B------:R-:W-:-:S05]  /*5ab70*/  IADD3.X R3, R3, UR9, RZ, P2, !PT ;  /* 0x0000000903037c10 */ /* 0x000fca00097fe4ff */
[----:B------:R0:W-:Y:S04]  /*5ab80*/  STL [R1+0xd04], R3 ;  /* 0x000d040301007387 */ /* 0x0001e80000100800 */
[----:B------:R-:W-:Y:S04]  /*5ab90*/  STL [R1+0xd0c], R25 ;  /* 0x000d0c1901007387 */ /* 0x000fe80000100800 */
[----:B0-----:R-:W4:Y:S01]  /*5aba0*/  LDL.LU R3, [R1+0xcec] ;  /* 0x000cec0001037983 */ /* 0x001f220000300800 */
[----:B------:R-:W-:Y:S02]  /*5abb0*/  IADD3 R26, P3, R26, UR12, RZ ;  /* 0x0000000c1a1a7c10 */ /* 0x000fe4000ff7e0ff */
        /* <DEDUP_REMOVED lines=42> */
[----:B------:R-:W-:Y:S02]  /*5ae60*/  IADD3 R17, P4, R17, UR12, RZ ;  /* 0x0000000c11117c10 */ /* 0x000fe4000ff9e0ff */
[----:B------:R-:W-:Y:S01]  /*5ae70*/  IADD3.X R18, R18, UR9, RZ, P3, !PT ;  /* 0x0000000912127c10 */ /* 0x000fe20009ffe4ff */
[----:B------:R0:W-:Y:S04]  /*5ae80*/  STL [R1+0xcc0], R29 ;  /* 0x000cc01d01007387 */ /* 0x0001e80000100800 */
        /* <DEDUP_REMOVED lines=10> */
[----:B------:R-:W-:Y:S02]  /*5af30*/  IADD3.X R15, R15, UR9, RZ, P6, !PT ;  /* 0x000000090f0f7c10 */ /* 0x000fe4000b7fe4ff */
[----:B------:R-:W-:Y:S01]  /*5af40*/  IADD3 R6, P6, R6, UR12, RZ ;  /* 0x0000000c06067c10 */ /* 0x000fe2000ffde0ff */
[----:B------:R0:W-:Y:S04]  /*5af50*/  STL [R1+0xccc], R28 ;  /* 0x000ccc1c01007387 */ /* 0x0001e80000100800 */
[----:B------:R-:W-:Y:S04]  /*5af60*/  STL [R1+0xcd4], R12 ;  /* 0x000cd40c01007387 */ /* 0x000fe80000100800 */
        /* <DEDUP_REMOVED lines=89> */
[----:B------:R-:W-:Y:S02]  /*5b500*/  IADD3 R15, P3, R15, UR12, RZ ;  /* 0x0000000c0f0f7c10 */ /* 0x000fe4000ff7e0ff */
[----:B------:R-:W-:Y:S01]  /*5b510*/  IADD3.X R6, R6, UR9, RZ, P2, !PT ;  /* 0x0000000906067c10 */ /* 0x000fe200097fe4ff */
[----:B------:R0:W-:Y:S04]  /*5b520*/  STL [R1+0xc28], R29 ;  /* 0x000c281d01007387 */ /* 0x0001e80000100800 */
[----:B------:R-:W-:Y:S04]  /*5b530*/  STL [R1+0xc30], R12 ;  /* 0x000c300c01007387 */ /* 0x000fe80000100800 */
        /* <DEDUP_REMOVED lines=91> */
[----:B------:R-:W-:-:S02]  /*5baf0*/  IADD3 R14, P6, R14, UR12, RZ ;  /* 0x0000000c0e0e7c10 */ /* 0x000fc4000ffde0ff */
        /* <DEDUP_REMOVED lines=13> */
[----:B------:R-:W-:Y:S01]  /*5bbd0*/  STL [R1+0xb98], R8 ;  /* 0x000b980801007387 */ /* 0x000fe20000100800 */
[----:B------:R-:W-:-:S03]  /*5bbe0*/  IADD3 R20, P2, R20, UR12, RZ ;  /* 0x0000000c14147c10 */ /* 0x000fc6000ff5e0ff */
[----:B------:R-:W-:Y:S04]  /*5bbf0*/  STL [R1+0xbbc], R9 ;  /* 0x000bbc0901007387 */ /* 0x000fe80000100800 */
[----:B------:R-:W-:Y:S01]  /*5bc00*/  STL [R1+0xb90], R10 ;  /* 0x000b900a01007387 */ /* 0x000fe20000100800 */
[----:B------:R-:W-:-:S03]  /*5bc10*/  IADD3 R21, P1, R21, UR12, RZ ;  /* 0x0000000c15157c10 */ /* 0x000fc6000ff3e0ff */
[----:B------:R0:W-:Y:S01]  /*5bc20*/  STL [R1+0xbac], R29 ;  /* 0x000bac1d01007387 */ /* 0x0001e20000100800 */
[----:B------:R-:W-:-:S03]  /*5bc30*/  IADD3.X R22, R22, UR9, RZ, P6, !PT ;  /* 0x0000000916167c10 */ /* 0x000fc6000b7fe4ff */
[----:B------:R-:W-:Y:S01]  /*5bc40*/  STL [R1+0xbb4], R11 ;  /* 0x000bb40b01007387 */ /* 0x000fe20000100800 */
[----:B------:R-:W-:-:S03]  /*5bc50*/  IADD3 R23, P6, R23, UR12, RZ ;  /* 0x0000000c17177c10 */ /* 0x000fc6000ffde0ff */
        /* <DEDUP_REMOVED lines=55> */
[----:B------:R-:W-:Y:S02]  /*5bfd0*/  IADD3.X R17, R17, UR9, RZ, P5, !PT ;  /* 0x0000000911117c10 */ /* 0x000fe4000affe4ff */
[----:B------:R-:W-:Y:S01]  /*5bfe0*/  IADD3 R18, P5, R18, UR12, RZ ;  /* 0x0000000c12127c10 */ /* 0x000fe2000ffbe0ff */
[----:B------:R0:W-:Y:S04]  /*5bff0*/  STL [R1+0xb74], R2 ;  /* 0x000b740201007387 */ /* 0x0001e80000100800 */
[----:B0-----:R-:W3:Y:S01]  /*5c000*/  LDL.LU R2, [R1+0xae0] ;  /* 0x000ae00001027983 */ /* 0x001ee20000300800 */
[----:B----4-:R-:W-:-:S02]  /*5c010*/  IADD3.X R19, R19, UR9, RZ, P4, !PT ;  /* 0x0000000913137c10 */ /* 0x010fc4000a7fe4ff */
        /* <DEDUP_REMOVED lines=12> */
[----:B0-----:R-:W4:Y:S04]  /*5c0e0*/  LDL.LU R0, [R1+0xb04] ;  /* 0x000b040001007983 */ /* 0x001f280000300800 */
[----:B------:R-:W-:Y:S01]  /*5c0f0*/  STL [R1+0xb5c], R13 ;  /* 0x000b5c0d01007387 */ /* 0x000fe20000100800 */
[----:B------:R-:W-:Y:S02]  /*5c100*/  IADD3 R7, P1, R7, UR12, RZ ;  /* 0x0000000c07077c10 */ /* 0x000fe4000ff3e0ff */
        /* <DEDUP_REMOVED lines=18> */
[----:B------:R-:W-:Y:S01]  /*5c230*/  IADD3.X R23, R23, UR9, RZ, P2, !PT ;  /* 0x0000000917177c10 */ /* 0x000fe200097fe4ff */
[----:B------:R-:W-:Y:S04]  /*5c240*/  STL [R1+0xb34], R20 ;  /* 0x000b341401007387 */ /* 0x000fe80000100800 */
[----:B------:R-:W-:Y:S01]  /*5c250*/  STL [R1+0xb2c], R21 ;  /* 0x000b2c1501007387 */ /* 0x000fe20000100800 */
[----:B------:R-:W-:Y:S02]  /*5c260*/  IADD3 R24, P2, R24, UR12, RZ ;  /* 0x0000000c18187c10 */ /* 0x000fe4000ff5e0ff */
[----:B------:R-:W-:Y:S01]  /*5c270*/  IADD3.X R25, R25, UR9, RZ, P1, !PT ;  /* 0x0000000919197c10 */ /* 0x000fe20008ffe4ff */
[----:B------:R-:W-:Y:S04]  /*5c280*/  STL [R1+0xb00], R22 ;  /* 0x000b001601007387 */ /* 0x000fe80000100800 */
[----:B------:R-:W-:Y:S01]  /*5c290*/  STL [R1+0xb24], R23 ;  /* 0x000b241701007387 */ /* 0x000fe20000100800 */
[----:B------:R-:W-:-:S03]  /*5c2a0*/  IADD3 R26, P1, R26, UR12, RZ ;  /* 0x0000000c1a1a7c10 */ /* 0x000fc6000ff3e0ff */
[----:B------:R-:W-:Y:S01]  /*5c2b0*/  STL [R1+0xaf8], R24 ;  /* 0x000af81801007387 */ /* 0x000fe20000100800 */
[----:B------:R-:W-:Y:S02]  /*5c2c0*/  IADD3.X R29, R29, UR9, RZ, P6, !PT ;  /* 0x000000091d1d7c10 */ /* 0x000fe4000b7fe4ff */
[----:B------:R-:W-:-:S03]  /*5c2d0*/  IADD3 R27, P6, R27, UR12, RZ ;  /* 0x0000000c1b1b7c10 */ /* 0x000fc6000ffde0ff */
[----:B------:R0:W-:Y:S04]  /*5c2e0*/  STL [R1+0xb14], R29 ;  /* 0x000b141d01007387 */ /* 0x0001e80000100800 */
[----:B------:R-:W-:Y:S04]  /*5c2f0*/  STL [R1+0xb1c], R25 ;  /* 0x000b1c1901007387 */ /* 0x000fe80000100800 */
        /* <DEDUP_REMOVED lines=42> */
[----:B------:R-:W-:Y:S02]  /*5c5a0*/  IADD3 R17, P2, R17, UR12, RZ ;  /* 0x0000000c11117c10 */ /* 0x000fe4000ff5e0ff */
[----:B------:R-:W-:Y:S01]  /*5c5b0*/  IADD3.X R18, R18, UR9, RZ, P1, !PT ;  /* 0x0000000912127c10 */ /* 0x000fe20008ffe4ff */
[----:B------:R0:W-:Y:S04]  /*5c5c0*/  STL [R1+0xad0], R28 ;  /* 0x000ad01c01007387 */ /* 0x0001e80000100800 */
        /* <DEDUP_REMOVED lines=14> */
[----:B0-----:R-:W3:Y:S04]  /*5c6b0*/  LDL.LU R2, [R1+0xa60] ;  /* 0x000a600001027983 */ /* 0x001ee80000300800 */
[----:B------:R-:W-:Y:S01]  /*5c6c0*/  STL [R1+0xab8], R13 ;  /* 0x000ab80d01007387 */ /* 0x000fe20000100800 */
[----:B----4-:R-:W-:-:S02]  /*5c6d0*/  IADD3.X R7, R7, UR9, RZ, P3, !PT ;  /* 0x0000000907077c10 */ /* 0x010fc40009ffe4ff */
        /* <DEDUP_REMOVED lines=86> */
[----:B------:R-:W-:Y:S02]  /*5cc40*/  IADD3 R15, P1, R15, UR12, RZ ;  /* 0x0000000c0f0f7c10 */ /* 0x000fe4000ff3e0ff */
[----:B------:R-:W-:Y:S01]  /*5cc50*/  IADD3.X R6, R6, UR9, RZ, P6, !PT ;  /* 0x0000000906067c10 */ /* 0x000fe2000b7fe4ff */
[----:B------:R0:W-:Y:S04]  /*5cc60*/  STL [R1+0xa38], R28 ;  /* 0x000a381c01007387 */ /* 0x0001e80000100800 */
[----:B------:R-:W-:Y:S04]  /*5cc70*/  STL [R1+0xa40], R12 ;  /* 0x000a400c01007387 */ /* 0x000fe80000100800 */
        /* <DEDUP_REMOVED lines=79> */
[----:B------:R-:W-:Y:S01]  /*5d170*/  IADD3.X R18, R18, UR9, RZ, P6, !PT ;  /* 0x0000000912127c10 */ /* 0x000fe2000b7fe4ff */
[----:B------:R-:W-:Y:S01]  /*5d180*/  STL [R1+0x9fc], R16 ;  /* 0x0009fc1001007387 */ /* 0x000fe20000100800 */
[----:B------:R-:W-:-:S02]  /*5d190*/  IADD3 R19, P6, R19, UR12, RZ ;  /* 0x0000000c13137c10 */ /* 0x000fc4000ffde0ff */
[----:B------:R-:W-:Y:S01]  /*5d1a0*/  IADD3.X R12, R12, UR9, RZ, P5, !PT ;  /* 0x000000090c0c7c10 */ /* 0x000fe2000affe4ff */
[----:B------:R-:W-:Y:S04]  /*5d1b0*/  STL [R1+0x9d0], R17 ;  /* 0x0009d01101007387 */ /* 0x000fe80000100800 */
[----:B------:R-:W-:Y:S04]  /*5d1c0*/  STL [R1+0x9f4], R18 ;  /* 0x0009f41201007387 */ /* 0x000fe80000100800 */
[----:B------:R-:W-:Y:S01]  /*5d1d0*/  STL [R1+0x9c8], R19 ;  /* 0x0009c81301007387 */ /* 0x000fe20000100800 */
[----:B------:R-:W-:-:S02]  /*5d1e0*/  IADD3.X R29, R29, UR9, RZ, P4, !PT ;  /* 0x000000091d1d7c10 */ /* 0x000fc4000a7fe4ff */
[----:B------:R-:W-:Y:S02]  /*5d1f0*/  IADD3 R13, P5, R13, UR12, RZ ;  /* 0x0000000c0d0d7c10 */ /* 0x000fe4000ffbe0ff */
[----:B------:R-:W-:Y:S02]  /*5d200*/  IADD3 R14, P4, R14, UR12, RZ ;  /* 0x0000000c0e0e7c10 */ /* 0x000fe4000ff9e0ff */
[----:B------:R-:W-:Y:S01]  /*5d210*/  IADD3.X R15, R15, UR9, RZ, P3, !PT ;  /* 0x000000090f0f7c10 */ /* 0x000fe20009ffe4ff */
[----:B------:R0:W-:Y:S04]  /*5d220*/  STL [R1+0x9e4], R29 ;  /* 0x0009e41d01007387 */ /* 0x0001e80000100800 */
        /* <DEDUP_REMOVED lines=14> */
[----:B------:R-:W-:-:S02]  /*5d310*/  IADD3.X R28, R28, UR9, RZ, P5, !PT ;  /* 0x000000091c1c7c10 */ /* 0x000fc4000affe4ff */
[----:B------:R-:W-:Y:S01]  /*5d320*/  IADD3 R20, P6, R20, UR12, RZ ;  /* 0x0000000c14147c10 */ /* 0x000fe2000ffde0ff */
[----:B------:R-:W-:Y:S04]  /*5d330*/  STL [R1+0x9cc], R9 ;  /* 0x0009cc0901007387 */ /* 0x000fe80000100800 */
[----:B------:R-:W-:Y:S01]  /*5d340*/  STL [R1+0x9a0], R10 ;  /* 0x0009a00a01007387 */ /* 0x000fe20000100800 */
[----:B------:R-:W-:-:S03]  /*5d350*/  IADD3 R21, P5, R21, UR12, RZ ;  /* 0x0000000c15157c10 */ /* 0x000fc6000ffbe0ff */
[----:B------:R0:W-:Y:S01]  /*5d360*/  STL [R1+0x9bc], R28 ;  /* 0x0009bc1c01007387 */ /* 0x0001e20000100800 */
[----:B------:R-:W-:-:S03]  /*5d370*/  IADD3.X R22, R22, UR9, RZ, P4, !PT ;  /* 0x0000000916167c10 */ /* 0x000fc6000a7fe4ff */
[----:B------:R-:W-:Y:S01]  /*5d380*/  STL [R1+0x9c4], R11 ;  /* 0x0009c40b01007387 */ /* 0x000fe20000100800 */
        /* <DEDUP_REMOVED lines=56> */
[----:B------:R-:W-:Y:S02]  /*5d710*/  IADD3.X R17, R17, UR9, RZ, P3, !PT ;  /* 0x0000000911117c10 */ /* 0x000fe40009ffe4ff */
[----:B------:R-:W-:Y:S01]  /*5d720*/  IADD3 R18, P3, R18, UR12, RZ ;  /* 0x0000000c12127c10 */ /* 0x000fe2000ff7e0ff */
[----:B------:R0:W-:Y:S04]  /*5d730*/  STL [R1+0x984], R0 ;  /* 0x0009840001007387 */ /* 0x0001e80000100800 */
[----:B0-----:R-:W4:Y:S01]  /*5d740*/  LDL.LU R0, [R1+0x8f0] ;  /* 0x0008f00001007983 */ /* 0x001f220000300800 */
        /* <DEDUP_REMOVED lines=17> */
[----:B------:R-:W-:-:S02]  /*5d860*/  IADD3.X R8, R8, UR9, RZ, P4, !PT ;  /* 0x0000000908087c10 */ /* 0x000fc4000a7fe4ff */
[----:B------:R-:W-:Y:S01]  /*5d870*/  IADD3 R9, P4, R9, UR12, RZ ;  /* 0x0000000c09097c10 */ /* 0x000fe2000ff9e0ff */
[----:B------:R-:W-:Y:S01]  /*5d880*/  STL [R1+0x938], R15 ;  /* 0x0009380f01007387 */ /* 0x000fe20000100800 */
        /* <DEDUP_REMOVED lines=69> */
[----:B------:R-:W-:Y:S02]  /*5dce0*/  IADD3 R17, P6, R17, UR12, RZ ;  /* 0x0000000c11117c10 */ /* 0x000fe4000ffde0ff */
[----:B------:R-:W-:Y:S01]  /*5dcf0*/  IADD3.X R18, R18, UR9, RZ, P5, !PT ;  /* 0x0000000912127c10 */ /* 0x000fe2000affe4ff */
[----:B------:R0:W-:Y:S04]  /*5dd00*/  STL [R1+0x8e0], R2 ;  /* 0x0008e00201007387 */ /* 0x0001e80000100800 */
[----:B0-----:R-:W3:Y:S01]  /*5dd10*/  LDL.LU R2, [R1+0x89c] ;  /* 0x00089c0001027983 */ /* 0x001ee20000300800 */
[----:B----4-:R-:W-:-:S03]  /*5dd20*/  IADD3 R19, P5, R19, UR12, RZ ;  /* 0x0000000c13137c10 */ /* 0x010fc6000ffbe0ff */
[----:B------:R-:W-:Y:S01]  /*5dd30*/  STL [R1+0x904], R16 ;  /* 0x0009041001007387 */ /* 0x000fe20000100800 */
[----:B------:R-:W-:-:S03]  /*5dd40*/  IADD3.X R12, R12, UR9, RZ, P4, !PT ;  /* 0x000000090c0c7c10 */ /* 0x000fc6000a7fe4ff */
        /* <DEDUP_REMOVED lines=11> */
[----:B------:R-:W-:Y:S01]  /*5de00*/  STL [R1+0x8c8], R13 ;  /* 0x0008c80d01007387 */ /* 0x000fe20000100800 */
[----:B------:R-:W-:-:S02]  /*5de10*/  IADD3.X R7, R7, UR9, RZ, P1, !PT ;  /* 0x0000000907077c10 */ /* 0x000fc40008ffe4ff */
        /* <DEDUP_REMOVED lines=18> */
[----:B------:R-:W-:Y:S01]  /*5df40*/  IADD3 R23, P3, R23, UR12, RZ ;  /* 0x0000000c17177c10 */ /* 0x000fe2000ff7e0ff */
        /* <DEDUP_REMOVED lines=71> */
[----:B0-----:R-:W3:Y:S04]  /*5e3c0*/  LDL.LU R2, [R1+0x81c] ;  /* 0x00081c0001027983 */ /* 0x001ee80000300800 */
[----:B------:R-:W-:Y:S01]  /*5e3d0*/  STL [R1+0x874], R13 ;  /* 0x0008740d01007387 */ /* 0x000fe20000100800 */
[----:B----4-:R-:W-:-:S02]  /*5e3e0*/  IADD3 R7, P4, R7, UR12, RZ ;  /* 0x0000000c07077c10 */ /* 0x010fc4000ff9e0ff */
        /* <DEDUP_REMOVED lines=18> */
[----:B0-----:R-:W4:Y:S01]  /*5e510*/  LDL.LU R0, [R1+0x7f0] ;  /* 0x0007f00001007983 */ /* 0x001f220000300800 */
[----:B------:R-:W-:-:S03]  /*5e520*/  IADD3 R24, P5, R24, UR12, RZ ;  /* 0x0000000c18187c10 */ /* 0x000fc6000ffbe0ff */
[----:B------:R-:W-:Y:S04]  /*5e530*/  STL [R1+0x84c], R20 ;  /* 0x00084c1401007387 */ /* 0x000fe80000100800 */
        /* <DEDUP_REMOVED lines=81> */
[----:B------:R-:W-:Y:S02]  /*5ea50*/  IADD3.X R2, R2, UR9, RZ, P3, !PT ;  /* 0x0000000902027c10 */ /* 0x000fe40009ffe4ff */
        /* <DEDUP_REMOVED lines=26> */
[----:B------:R0:W-:Y:S04]  /*5ec00*/  STL [R1+0x7ac], R27 ;  /* 0x0007ac1b01007387 */ /* 0x0001e80000100800 */
        /* <DEDUP_REMOVED lines=11> */
[----:B------:R-:W4:Y:S01]  /*5ecc0*/  LDL.LU R6, [R1+0x778] ;  /* 0x0007780001067983 */ /* 0x000f220000300800 */
[----:B--2---:R-:W-:-:S05]  /*5ecd0*/  IADD3 R28, P4, R28, UR12, RZ ;  /* 0x0000000c1c1c7c10 */ /* 0x004fca000ff9e0ff */
        /* <DEDUP_REMOVED lines=11> */
[----:B---3--:R-:W-:-:S05]  /*5ed90*/  IADD3.X R2, R2, UR9, RZ, P3, !PT ;  /* 0x0000000902027c10 */ /* 0x008fca0009ffe4ff */
[----:B------:R3:W-:Y:S04]  /*5eda0*/  STL [R1+0x79c], R2 ;  /* 0x00079c0201007387 */ /* 0x0007e80000100800 */
[----:B------:R-:W4:Y:S04]  /*5edb0*/  LDL.LU R26, [R1+0x16d8] ;  /* 0x0016d800011a7983 */ /* 0x000f280000300800 */
[----:B0-----:R-:W4:Y:S04]  /*5edc0*/  LDL.LU R27, [R1+0x1674] ;  /* 0x00167400011b7983 */ /* 0x001f280000300800 */
[----:B-1----:R-:W4:Y:S04]  /*5edd0*/  LDL.LU R29, [R1+0x16e0] ;  /* 0x0016e000011d7983 */ /* 0x002f280000300800 */
[----:B--2---:R-:W2:Y:S04]  /*5ede0*/  LDL.LU R28, [R1+0x167c] ;  /* 0x00167c00011c7983 */ /* 0x004ea80000300800 */
[----:B---3--:R-:W3:Y:S01]  /*5edf0*/  LDL.LU R2, [R1+0x16e8] ;  /* 0x0016e80001027983 */ /* 0x008ee20000300800 */
        /* <DEDUP_REMOVED lines=27> */
[----:B------:R-:W-:-:S02]  /*5efb0*/  IADD3 R7, P3, R7, UR12, RZ ;  /* 0x0000000c07077c10 */ /* 0x000fc4000ff7e0ff */
[----:B------:R-:W-:Y:S02]  /*5efc0*/  IADD3.X R8, R8, UR9, RZ, P2, !PT ;  /* 0x0000000908087c10 */ /* 0x000fe400097fe4ff */
[----:B------:R-:W-:Y:S02]  /*5efd0*/  IADD3 R9, P2, R9, UR12, RZ ;  /* 0x0000000c09097c10 */ /* 0x000fe4000ff5e0ff */
[----:B------:R-:W-:Y:S02]  /*5efe0*/  IADD3.X R10, R10, UR9, RZ, P1, !PT ;  /* 0x000000090a0a7c10 */ /* 0x000fe40008ffe4ff */
        /* <DEDUP_REMOVED lines=20> */
[----:B--2---:R-:W-:Y:S01]  /*5f130*/  IADD3.X R28, R28, UR9, RZ, P2, !PT ;  /* 0x000000091c1c7c10 */ /* 0x004fe200097fe4ff */
[----:B------:R0:W-:Y:S01]  /*5f140*/  STL [R1+0x16d8], R26 ;  /* 0x0016d81a01007387 */ /* 0x0001e20000100800 */
[----:B---3--:R-:W-:-:S03]  /*5f150*/  IADD3 R2, P2, R2, UR12, RZ ;  /* 0x0000000c02027c10 */ /* 0x008fc6000ff5e0ff */
[----:B0-----:R-:W2:Y:S04]  /*5f160*/  LDL.LU R26, [R1+0x1694] ;  /* 0x00169400011a7983 */ /* 0x001ea80000300800 */
[----:B------:R0:W-:Y:S04]  /*5f170*/  STL [R1+0x1674], R27 ;  /* 0x0016741b01007387 */ /* 0x0001e80000100800 */
[----:B------:R1:W-:Y:S04]  /*5f180*/  STL [R1+0x16e0], R29 ;  /* 0x0016e01d01007387 */ /* 0x0003e80000100800 */
[----:B------:R3:W-:Y:S04]  /*5f190*/  STL [R1+0x167c], R28 ;  /* 0x00167c1c01007387 */ /* 0x0007e80000100800 */
[----:B0-----:R-:W2:Y:S04]  /*5f1a0*/  LDL.LU R27, [R1+0x1700] ;  /* 0x00170000011b7983 */ /* 0x001ea80000300800 */
[----:B------:R0:W-:Y:S04]  /*5f1b0*/  STL [R1+0x16e8], R2 ;  /* 0x0016e80201007387 */ /* 0x0001e80000100800 */
[----:B-1----:R-:W2:Y:S01]  /*5f1c0*/  LDL.LU R29, [R1+0x169c] ;  /* 0x00169c00011d7983 */ /* 0x002ea20000300800 */
[----:B----4-:R-:W-:-:S05]  /*5f1d0*/  IADD3.X R0, R0, UR9, RZ, P1, !PT ;  /* 0x0000000900007c10 */ /* 0x010fca0008ffe4ff */
[----:B------:R-:W-:Y:S04]  /*5f1e0*/  STL [R1+0x1684], R0 ;  /* 0x0016840001007387 */ /* 0x000fe80000100800 */
[----:B---3--:R-:W3:Y:S04]  /*5f1f0*/  LDL.LU R28, [R1+0x1708] ;  /* 0x00170800011c7983 */ /* 0x008ee80000300800 */
[----:B0-----:R-:W4:Y:S01]  /*5f200*/  LDL.LU R2, [R1+0x16a4] ;  /* 0x0016a40001027983 */ /* 0x001f220000300800 */
[----:B------:R-:W-:-:S05]  /*5f210*/  IADD3 R3, P1, R3, UR12, RZ ;  /* 0x0000000c03037c10 */ /* 0x000fca000ff3e0ff */
[----:B------:R0:W-:Y:S04]  /*5f220*/  STL [R1+0x16f0], R3 ;  /* 0x0016f00301007387 */ /* 0x0001e80000100800 */
[----:B0-----:R-:W4:Y:S04]  /*5f230*/  LDL.LU R3, [R1+0x1710] ;  /* 0x0017100001037983 */ /* 0x001f280000300800 */
[----:B------:R-:W4:Y:S04]  /*5f240*/  LDL.LU R0, [R1+0x16ac] ;  /* 0x0016ac0001007983 */ /* 0x000f280000300800 */
[----:B------:R-:W4:Y:S04]  /*5f250*/  LDL.LU R16, [R1+0x1718] ;  /* 0x0017180001107983 */ /* 0x000f280000300800 */
[----:B------:R-:W4:Y:S04]  /*5f260*/  LDL.LU R17, [R1+0x16b4] ;  /* 0x0016b40001117983 */ /* 0x000f280000300800 */
        /* <DEDUP_REMOVED lines=21> */
[----:B-1----:R-:W4:Y:S01]  /*5f3c0*/  LDL.LU R25, [R1+0x170c] ;  /* 0x00170c0001197983 */ /* 0x002f220000300800 */
[----:B--2---:R-:W-:-:S05]  /*5f3d0*/  IADD3.X R26, R26, UR9, RZ, P5, !PT ;  /* 0x000000091a1a7c10 */ /* 0x004fca000affe4ff */
[----:B------:R0:W-:Y:S01]  /*5f3e0*/  STL [R1+0x1694], R26 ;  /* 0x0016941a01007387 */ /* 0x0001e20000100800 */
[----:B------:R-:W-:Y:S02]  /*5f3f0*/  IADD3 R27, P5, R27, UR12, RZ ;  /* 0x0000000c1b1b7c10 */ /* 0x000fe4000ffbe0ff */
[----:B------:R-:W-:Y:S01]  /*5f400*/  IADD3.X R29, R29, UR9, RZ, P4, !PT ;  /* 0x000000091d1d7c10 */ /* 0x000fe2000a7fe4ff */
[----:B0-----:R-:W2:Y:S04]  /*5f410*/  LDL.LU R26, [R1+0x1714] ;  /* 0x00171400011a7983 */ /* 0x001ea80000300800 */
[----:B------:R0:W-:Y:S04]  /*5f420*/  STL [R1+0x1700], R27 ;  /* 0x0017001b01007387 */ /* 0x0001e80000100800 */
[----:B0-----:R-:W2:Y:S01]  /*5f430*/  LDL.LU R27, [R1+0x1724] ;  /* 0x00172400011b7983 */ /* 0x001ea20000300800 */
[----:B---3--:R-:W-:-:S02]  /*5f440*/  IADD3 R28, P4, R28, UR12, RZ ;  /* 0x0000000c1c1c7c10 */ /* 0x008fc4000ff9e0ff */
[----:B----4-:R-:W-:Y:S01]  /*5f450*/  IADD3.X R2, R2, UR9, RZ, P3, !PT ;  /* 0x0000000902027c10 */ /* 0x010fe20009ffe4ff */
[----:B------:R0:W-:Y:S04]  /*5f460*/  STL [R1+0x169c], R29 ;  /* 0x00169c1d01007387 */ /* 0x0001e80000100800 */
[----:B0-----:R0:W5:Y:S04]  /*5f470*/  LDL.LU R29, [R1+0x17e4] ;  /* 0x0017e400011d7983 */ /* 0x0011680000300800 */
[----:B------:R1:W-:Y:S04]  /*5f480*/  STL [R1+0x1708], R28 ;  /* 0x0017081c01007387 */ /* 0x0003e80000100800 */
[----:B-1----:R0:W5:Y:S04]  /*5f490*/  LDL.LU R28, [R1+0x17e0] ;  /* 0x0017e000011c7983 */ /* 0x0021680000300800 */
[----:B------:R1:W-:Y:S01]  /*5f4a0*/  STL [R1+0x16a4], R2 ;  /* 0x0016a40201007387 */ /* 0x0003e20000100800 */
[----:B------:R-:W-:-:S03]  /*5f4b0*/  IADD3 R3, P3, R3, UR12, RZ ;  /* 0x0000000c03037c10 */ /* 0x000fc6000ff7e0ff */
[----:B-1----:R0:W5:Y:S04]  /*5f4c0*/  LDL.LU R2, [R1+0x17dc] ;  /* 0x0017dc0001027983 */ /* 0x0021680000300800 */
[----:B------:R1:W-:Y:S01]  /*5f4d0*/  STL [R1+0x1710], R3 ;  /* 0x0017100301007387 */ /* 0x0003e20000100800 */
[----:B------:R-:W-:-:S03]  /*5f4e0*/  IADD3.X R0, R0, UR9, RZ, P2, !PT ;  /* 0x0000000900007c10 */ /* 0x000fc600097fe4ff */
[----:B-1----:R-:W3:Y:S04]  /*5f4f0*/  LDL.LU R3, [R1+0x17d8] ;  /* 0x0017d80001037983 */ /* 0x002ee80000300800 */
[----:B------:R1:W-:Y:S04]  /*5f500*/  STL [R1+0x16ac], R0 ;  /* 0x0016ac0001007387 */ /* 0x0003e80000100800 */
[----:B-1----:R-:W4:Y:S01]  /*5f510*/  LDL.LU R0, [R1+0x17d4] ;  /* 0x0017d40001007983 */ /* 0x002f220000300800 */
[----:B------:R-:W-:Y:S02]  /*5f520*/  IADD3.X R17, R17, UR9, RZ, P1, !PT ;  /* 0x0000000911117c10 */ /* 0x000fe40008ffe4ff */
[----:B------:R-:W-:-:S02]  /*5f530*/  IADD3 R16, P2, R16, UR12, RZ ;  /* 0x0000000c10107c10 */ /* 0x000fc4000ff5e0ff */
[----:B------:R-:W-:Y:S02]  /*5f540*/  IADD3.X R18, R18, UR9, RZ, P6, !PT ;  /* 0x0000000912127c10 */ /* 0x000fe4000b7fe4ff */
[----:B------:R-:W-:Y:S02]  /*5f550*/  IADD3 R19, P6, R19, UR12, RZ ;  /* 0x0000000c13137c10 */ /* 0x000fe4000ffde0ff */
[----:B------:R-:W-:Y:S02]  /*5f560*/  IADD3.X R12, R12, UR9, RZ, P5, !PT ;  /* 0x000000090c0c7c10 */ /* 0x000fe4000affe4ff */
[----:B------:R-:W-:Y:S02]  /*5f570*/  IADD3 R13, P5, R13, UR12, RZ ;  /* 0x0000000c0d0d7c10 */ /* 0x000fe4000ffbe0ff */
[----:B------:R-:W-:Y:S02]  /*5f580*/  IADD3.X R14, R14, UR9, RZ, P4, !PT ;  /* 0x000000090e0e7c10 */ /* 0x000fe4000a7fe4ff */
[----:B------:R-:W-:-:S02]  /*5f590*/  IADD3 R15, P4, R15, UR12, RZ ;  /* 0x0000000c0f0f7c10 */ /* 0x000fc4000ff9e0ff */
[----:B------:R-:W-:Y:S02]  /*5f5a0*/  IADD3.X R6, R6, UR9, RZ, P3, !PT ;  /* 0x0000000906067c10 */ /* 0x000fe40009ffe4ff */
[----:B------:R-:W-:Y:S02]  /*5f5b0*/  IADD3 R7, P3, R7, UR12, RZ ;  /* 0x0000000c07077c10 */ /* 0x000fe4000ff7e0ff */
[----:B------:R-:W-:Y:S02]  /*5f5c0*/  IADD3.X R8, R8, UR9, RZ, P2, !PT ;  /* 0x0000000908087c10 */ /* 0x000fe400097fe4ff */
[----:B---3--:R-:W-:-:S05]  /*5f5d0*/  IADD3 R3, P1, R3, UR12, RZ ;  /* 0x0000000c03037c10 */ /* 0x008fca000ff3e0ff */
[----:B------:R1:W-:Y:S04]  /*5f5e0*/  STL [R1+0x1720], R3 ;  /* 0x0017200301007387 */ /* 0x0003e80000100800 */
[----:B------:R-:W-:Y:S04]  /*5f5f0*/  STL [R1+0x1718], R16 ;  /* 0x0017181001007387 */ /* 0x000fe80000100800 */
[----:B-1----:R-:W3:Y:S04]  /*5f600*/  LDL.LU R3, [R1+0x17d0] ;  /* 0x0017d00001037983 */ /* 0x002ee80000300800 */
[----:B------:R-:W-:Y:S04]  /*5f610*/  STL [R1+0x16b4], R17 ;  /* 0x0016b41101007387 */ /* 0x000fe80000100800 */
[----:B------:R-:W-:Y:S04]  /*5f620*/  STL [R1+0x16bc], R18 ;  /* 0x0016bc1201007387 */ /* 0x000fe80000100800 */
[----:B------:R-:W-:Y:S04]  /*5f630*/  STL [R1+0x1728], R19 ;  /* 0x0017281301007387 */ /* 0x000fe80000100800 */
[----:B------:R-:W-:Y:S04]  /*5f640*/  STL [R1+0x16c4], R12 ;  /* 0x0016c40c01007387 */ /* 0x000fe80000100800 */
[----:B------:R-:W-:Y:S01]  /*5f650*/  STL [R1+0x1744], R13 ;  /* 0x0017440d01007387 */ /* 0x000fe20000100800 */
[----:B----4-:R-:W-:-:S03]  /*5f660*/  IADD3.X R0, R0, UR9, RZ, P1, !PT ;  /* 0x0000000900007c10 */ /* 0x010fc60008ffe4ff */
[----:B------:R-:W-:Y:S04]  /*5f670*/  STL [R1+0x16cc], R14 ;  /* 0x0016cc0e01007387 */ /* 0x000fe80000100800 */
[----:B------:R-:W-:Y:S04]  /*5f680*/  STL [R1+0x1740], R15 ;  /* 0x0017400f01007387 */ /* 0x000fe80000100800 */
[----:B------:R-:W-:Y:S04]  /*5f690*/  STL [R1+0x16d4], R6 ;  /* 0x0016d40601007387 */ /* 0x000fe80000100800 */
[----:B------:R-:W-:Y:S04]  /*5f6a0*/  STL [R1+0x173c], R7 ;  /* 0x00173c0701007387 */ /* 0x000fe80000100800 */
[----:B------:R1:W-:Y:S04]  /*5f6b0*/  STL [R1+0x16e4], R0 ;  /* 0x0016e40001007387 */ /* 0x0003e80000100800 */
[----:B------:R-:W-:Y:S04]  /*5f6c0*/  STL [R1+0x16dc], R8 ;  /* 0x0016dc0801007387 */ /* 0x000fe80000100800 */
[----:B-1----:R-:W4:Y:S01]  /*5f6d0*/  LDL.LU R0, [R1+0x17cc] ;  /* 0x0017cc0001007983 */ /* 0x002f220000300800 */
[----:B------:R-:W-:-:S02]  /*5f6e0*/  IADD3 R9, P2, R9, UR12, RZ ;  /* 0x0000000c09097c10 */ /* 0x000fc4000ff5e0ff */
[----:B------:R-:W-:Y:S02]  /*5f6f0*/  IADD3 R10, P1, R10, UR12, RZ ;  /* 0x0000000c0a0a7c10 */ /* 0x000fe4000ff3e0ff */
[----:B------:R-:W-:Y:S02]  /*5f700*/  IADD3.X R11, R11, UR9, RZ, P6, !PT ;  /* 0x000000090b0b7c10 */ /* 0x000fe4000b7fe4ff */
[----:B------:R-:W-:Y:S02]  /*5f710*/  IADD3 R20, P6, R20, UR12, RZ ;  /* 0x0000000c14147c10 */ /* 0x000fe4000ffde0ff */
[----:B------:R-:W-:Y:S01]  /*5f720*/  IADD3.X R21, R21, UR9, RZ, P5, !PT ;  /* 0x0000000915157c10 */ /* 0x000fe2000affe4ff */
[----:B------:R-:W-:Y:S01]  /*5f730*/  STL [R1+0x1738], R9 ;  /* 0x0017380901007387 */ /* 0x000fe20000100800 */
[----:B------:R-:W-:-:S03]  /*5f740*/  IADD3 R22, P5, R22, UR12, RZ ;  /* 0x0000000c16167c10 */ /* 0x000fc6000ffbe0ff */
[----:B------:R-:W-:Y:S04]  /*5f750*/  STL [R1+0x1734], R10 ;  /* 0x0017340a01007387 */ /* 0x000fe80000100800 */
[----:B------:R-:W-:Y:S01]  /*5f760*/  STL [R1+0x16ec], R11 ;  /* 0x0016ec0b01007387 */ /* 0x000fe20000100800 */
[----:B------:R-:W-:-:S03]  /*5f770*/  IADD3.X R23, R23, UR9, RZ, P4, !PT ;  /* 0x0000000917177c10 */ /* 0x000fc6000a7fe4ff */
[----:B------:R-:W-:Y:S04]  /*5f780*/  STL [R1+0x1730], R20 ;  /* 0x0017301401007387 */ /* 0x000fe80000100800 */
[----:B------:R-:W-:Y:S04]  /*5f790*/  STL [R1+0x16f4], R21 ;  /* 0x0016f41501007387 */ /* 0x000fe80000100800 */
[----:B------:R-:W-:Y:S01]  /*5f7a0*/  STL [R1+0x172c], R22 ;  /* 0x00172c1601007387 */ /* 0x000fe20000100800 */
[----:B----4-:R-:W-:-:S05]  /*5f7b0*/  IADD3.X R0, R0, UR9, RZ, P3, !PT ;  /* 0x0000000900007c10 */ /* 0x010fca0009ffe4ff */
[----:B------:R1:W-:Y:S04]  /*5f7c0*/  STL [R1+0x1704], R0 ;  /* 0x0017040001007387 */ /* 0x0003e80000100800 */
[----:B------:R-:W-:Y:S04]  /*5f7d0*/  STL [R1+0x16fc], R23 ;  /* 0x0016fc1701007387 */ /* 0x000fe80000100800 */
[----:B-1----:R-:W4:Y:S01]  /*5f7e0*/  LDL.LU R0, [R1+0x17c8] ;  /* 0x0017c80001007983 */ /* 0x002f220000300800 */
[----:B------:R-:W-:Y:S02]  /*5f7f0*/  IADD3 R24, P4, R24, UR13, RZ ;  /* 0x0000000d18187c10 */ /* 0x000fe4000ff9e0ff */
[----:B---3--:R-:W-:-:S03]  /*5f800*/  IADD3.X R3, R3, UR9, RZ, P6, !PT ;  /* 0x0000000903037c10 */ /* 0x008fc6000b7fe4ff */
[----:B------:R-:W-:Y:S04]  /*5f810*/  STL [R1+0x740], R24 ;  /* 0x0007401801007387 */ /* 0x000fe80000100800 */
[----:B------:R1:W-:Y:S01]  /*5f820*/  STL [R1+0x171c], R3 ;  /* 0x00171c0301007387 */ /* 0x0003e20000100800 */
[----:B------:R-:W-:Y:S01]  /*5f830*/  IADD3.X R25, R25, UR9, RZ, P2, !PT ;  /* 0x0000000919197c10 */ /* 0x000fe200097fe4ff */
[----:B-1----:R-:W1:Y:S01]  /*5f840*/  S2R R3, SR_TID.X ;  /* 0x0000000000037919 */ /* 0x002e620000002100 */
[----:B--2---:R-:W-:Y:S02]  /*5f850*/  IADD3.X R26, R26, UR9, RZ, P1, !PT ;  /* 0x000000091a1a7c10 */ /* 0x004fe40008ffe4ff */
[----:B------:R-:W-:Y:S01]  /*5f860*/  IADD3.X R27, R27, UR9, RZ, P5, !PT ;  /* 0x000000091b1b7c10 */ /* 0x000fe2000affe4ff */
[----:B------:R-:W-:Y:S04]  /*5f870*/  STL [R1+0x170c], R25 ;  /* 0x00170c1901007387 */ /* 0x000fe80000100800 */
[----:B------:R-:W-:Y:S01]  /*5f880*/  STL [R1+0x1714], R26 ;  /* 0x0017141a01007387 */ /* 0x000fe20000100800 */
[----:B-1----:R-:W-:-:S05]  /*5f890*/  LOP3.LUT R3, R3, 0x3f, RZ, 0xc0, !PT ;  /* 0x0000003f03037812 */ /* 0x002fca00078ec0ff */
[----:B------:R-:W-:Y:S01]  /*5f8a0*/  IMAD.SHL.U32 R3, R3, 0x2, RZ ;  /* 0x0000000203037824 */ /* 0x000fe200078e00ff */
[----:B----4-:R-:W-:-:S05]  /*5f8b0*/  IADD3.X R0, R0, UR8, RZ, P4, !PT ;  /* 0x0000000800007c10 */ /* 0x010fca000a7fe4ff */
[----:B------:R1:W-:Y:S04]  /*5f8c0*/  STL [R1+0x730], R0 ;  /* 0x0007300001007387 */ /* 0x0003e80000100800 */
[----:B-1----:R0:W5:Y:S04]  /*5f8d0*/  LDL.LU R0, [R1+0x17c4] ;  /* 0x0017c40001007983 */ /* 0x0021680000300800 */
[----:B------:R0:W-:Y:S01]  /*5f8e0*/  STL [R1+0x1724], R27 ;  /* 0x0017241b01007387 */ /* 0x0001e20000100800 */
[----:B------:R-:W-:Y:S05]  /*5f8f0*/  @P0 BRA `(.L_x_2) ;  /* 0xfffffd2800f80947 */ /* 0x000fea000383ffff */
[----:B-----5:R-:W2:Y:S04]  /*5f900*/  LDL.LU R2, [R1+0x43c] ;  /* 0x00043c0001027983 */ /* 0x020ea80000300800 */
[----:B--2---:R1:W-:Y:S04]  /*5f910*/  STL [R1+0x1854], R2 ;  /* 0x0018540201007387 */ /* 0x0043e80000100800 */
[----:B-1----:R-:W2:Y:S04]  /*5f920*/  LDL.LU R2, [R1+0x3fc] ;  /* 0x0003fc0001027983 */ /* 0x002ea80000300800 */
        /* <DEDUP_REMOVED lines=33> */
[----:B------:R-:W2:Y:S01]  /*5fb40*/  LDL.LU R3, [R1+0x44c] ;  /* 0x00044c0001037983 */ /* 0x000ea20000300800 */
[----:B-1----:R-:W-:-:S03]  /*5fb50*/  IMAD.MOV.U32 R2, RZ, RZ, R5 ;  /* 0x000000ffff027224 */ /* 0x002fc600078e0005 */
        /* <DEDUP_REMOVED lines=33> */
[----:B------:R-:W2:Y:S04]  /*5fd70*/  LDL.LU R16, [R1+0x3d8] ;  /* 0x0003d80001107983 */ /* 0x000ea80000300800 */
[----:B------:R-:W2:Y:S04]  /*5fd80*/  LDL.LU R17, [R1+0x3e8] ;  /* 0x0003e80001117983 */ /* 0x000ea80000300800 */
[----:B------:R-:W3:Y:S04]  /*5fd90*/  LDL.LU R18, [R1+0x3f8] ;  /* 0x0003f80001127983 */ /* 0x000ee80000300800 */
[----:B------:R-:W3:Y:S01]  /*5fda0*/  LDL.LU R19, [R1+0x408] ;  /* 0x0004080001137983 */ /* 0x000ee20000300800 */
[----:B-1----:R-:W-:-:S03]  /*5fdb0*/  IMAD.MOV.U32 R3, RZ, RZ, R4 ;  /* 0x000000ffff037224 */ /* 0x002fc600078e0004 */
        /* <DEDUP_REMOVED lines=19> */
[----:B------:R-:W-:-:S03]  /*5fef0*/  F2FP.BF16.F32.PACK_AB R2, R3, R2 ;  /* 0x000000020302723e */ /* 0x000fc600000010ff */
[----:B0-----:R-:W4:Y:S04]  /*5ff00*/  LDL.LU R27, [R1+0x440] ;  /* 0x00044000011b7983 */ /* 0x001f280000300800 */
[----:B------:R0:W-:Y:S04]  /*5ff10*/  STL [R1+0x17cc], R28 ;  /* 0x0017cc1c01007387 */ /* 0x0001e80000100800 */
[----:B0-----:R-:W2:Y:S04]  /*5ff20*/  LDL.LU R28, [R1+0x42c] ;  /* 0x00042c00011c7983 */ /* 0x001ea80000300800 */
[----:B------:R0:W-:Y:S04]  /*5ff30*/  STL [R1+0x17c8], R29 ;  /* 0x0017c81d01007387 */ /* 0x0001e80000100800 */
[----:B0-----:R-:W2:Y:S04]  /*5ff40*/  LDL.LU R29, [R1+0x41c] ;  /* 0x00041c00011d7983 */ /* 0x001ea80000300800 */
[----:B------:R0:W-:Y:S04]  /*5ff50*/  STL [R1+0x17c4], R0 ;  /* 0x0017c40001007387 */ /* 0x0001e80000100800 */
[----:B0-----:R-:W3:Y:S04]  /*5ff60*/  LDL.LU R0, [R1+0x40c] ;  /* 0x00040c0001007983 */ /* 0x001ee80000300800 */
[----:B------:R-:W4:Y:S04]  /*5ff70*/  LDL.LU R3, [R1+0x18dc] ;  /* 0x0018dc0001037983 */ /* 0x000f280000300800 */
[----:B------:R0:W-:Y:S04]  /*5ff80*/  STL [R1+0x9c], R2 ;  /* 0x00009c0201007387 */ /* 0x0001e80000100800 */
[----:B0-----:R-:W4:Y:S02]  /*5ff90*/  LDL.LU R2, [R1+0x18d8] ;  /* 0x0018d80001027983 */ /* 0x001f240000300800 */
[----:B----4-:R-:W-:-:S02]  /*5ffa0*/  F2FP.BF16.F32.PACK_AB R2, R3, R2 ;  /* 0x000000020302723e */ /* 0x010fc400000010ff */
        /* <DEDUP_REMOVED lines=62> */
[----:B0-----:R-:W3:Y:S02]  /*60390*/  LDL.LU R2, [R1+0x1858] ;  /* 0x0018580001027983 */ /* 0x001ee40000300800 */
[----:B---3--:R-:W-:-:S02]  /*603a0*/  F2FP.BF16.F32.PACK_AB R0, R2, R0 ;  /* 0x000000000200723e */ /* 0x008fc400000010ff */
[----:B------:R-:W4:Y:S01]  /*603b0*/  LDL.LU R2, [R1+0x1854] ;  /* 0x0018540001027983 */ /* 0x000f220000300800 */
[----:B--2---:R-:W-:-:S03]  /*603c0*/  F2FP.BF16.F32.PACK_AB R28, R29, R28 ;  /* 0x0000001c1d1c723e */ /* 0x004fc600000010ff */
[----:B------:R4:W-:Y:S04]  /*603d0*/  STL [R1+0x58], R0 ;  /* 0x0000580001007387 */ /* 0x0009e80000100800 */
[----:B------:R-:W-:Y:S01]  /*603e0*/  STL [R1+0x54], R28 ;  /* 0x0000541c01007387 */ /* 0x000fe20000100800 */
[----:B----4-:R-:W-:Y:S02]  /*603f0*/  F2FP.BF16.F32.PACK_AB R0, R2, R3 ;  /* 0x000000030200723e */ /* 0x010fe400000010ff */
[----:B------:R-:W-:Y:S02]  /*60400*/  F2FP.BF16.F32.PACK_AB R3, R16, R17 ;  /* 0x000000111003723e */ /* 0x000fe400000010ff */
[----:B------:R-:W-:Y:S01]  /*60410*/  F2FP.BF16.F32.PACK_AB R2, R18, R19 ;  /* 0x000000131202723e */ /* 0x000fe200000010ff */
[----:B------:R0:W-:Y:S04]  /*60420*/  STL [R1+0x50], R0 ;  /* 0x0000500001007387 */ /* 0x0001e80000100800 */
[----:B------:R1:W-:Y:S01]  /*60430*/  STL [R1+0x4c], R3 ;  /* 0x00004c0301007387 */ /* 0x0003e20000100800 */
[----:B0-----:R-:W-:-:S03]  /*60440*/  F2FP.BF16.F32.PACK_AB R0, R12, R13 ;  /* 0x0000000d0c00723e */ /* 0x001fc600000010ff */
[----:B------:R0:W-:Y:S01]  /*60450*/  STL [R1+0x48], R2 ;  /* 0x0000480201007387 */ /* 0x0001e20000100800 */
[----:B-1----:R-:W-:-:S03]  /*60460*/  F2FP.BF16.F32.PACK_AB R3, R14, R15 ;  /* 0x0000000f0e03723e */ /* 0x002fc600000010ff */
[----:B------:R1:W-:Y:S04]  /*60470*/  STL [R1+0x44], R0 ;  /* 0x0000440001007387 */ /* 0x0003e80000100800 */
[----:B------:R2:W-:Y:S01]  /*60480*/  STL [R1+0x40], R3 ;  /* 0x0000400301007387 */ /* 0x0005e20000100800 */
[----:B0-----:R-:W-:Y:S02]  /*60490*/  F2FP.BF16.F32.PACK_AB R2, R4, R5 ;  /* 0x000000050402723e */ /* 0x001fe400000010ff */
[----:B-1----:R-:W-:-:S03]  /*604a0*/  F2FP.BF16.F32.PACK_AB R0, R6, R7 ;  /* 0x000000070600723e */ /* 0x002fc600000010ff */
[----:B------:R0:W-:Y:S01]  /*604b0*/  STL [R1+0x3c], R2 ;  /* 0x00003c0201007387 */ /* 0x0001e20000100800 */
[----:B--2---:R-:W-:-:S03]  /*604c0*/  F2FP.BF16.F32.PACK_AB R3, R8, R9 ;  /* 0x000000090803723e */ /* 0x004fc600000010ff */
[----:B------:R1:W-:Y:S04]  /*604d0*/  STL [R1+0x38], R0 ;  /* 0x0000380001007387 */ /* 0x0003e80000100800 */
[----:B------:R2:W-:Y:S01]  /*604e0*/  STL [R1+0x34], R3 ;  /* 0x0000340301007387 */ /* 0x0005e20000100800 */
[----:B0-----:R-:W-:Y:S02]  /*604f0*/  F2FP.BF16.F32.PACK_AB R2, R10, R11 ;  /* 0x0000000b0a02723e */ /* 0x001fe400000010ff */
[----:B-1----:R-:W-:-:S03]  /*60500*/  F2FP.BF16.F32.PACK_AB R0, R20, R21 ;  /* 0x000000151400723e */ /* 0x002fc600000010ff */
[----:B------:R-:W-:Y:S01]  /*60510*/  STL [R1+0x30], R2 ;  /* 0x0000300201007387 */ /* 0x000fe20000100800 */
[----:B--2---:R-:W-:-:S03]  /*60520*/  F2FP.BF16.F32.PACK_AB R3, R22, R23 ;  /* 0x000000171603723e */ /* 0x004fc600000010ff */
[----:B------:R0:W-:Y:S04]  /*60530*/  STL [R1+0x2c], R0 ;  /* 0x00002c0001007387 */ /* 0x0001e80000100800 */
[----:B------:R-:W-:Y:S01]  /*60540*/  STL [R1+0x28], R3 ;  /* 0x0000280301007387 */ /* 0x000fe20000100800 */
[----:B0-----:R-:W-:-:S03]  /*60550*/  F2FP.BF16.F32.PACK_AB R0, R26, R27 ;  /* 0x0000001b1a00723e */ /* 0x001fc600000010ff */
[----:B------:R-:W2:Y:S01]  /*60560*/  LDL.LU R27, [R1+0x484] ;  /* 0x00048400011b7983 */ /* 0x000ea20000300800 */
[----:B------:R-:W-:-:S05]  /*60570*/  F2FP.BF16.F32.PACK_AB R2, R24, R25 ;  /* 0x000000191802723e */ /* 0x000fca00000010ff */
        /* <DEDUP_REMOVED lines=18> */
[----:B------:R-:W3:Y:S04]  /*606a0*/  LDL.LU R26, [R1+0x4a4] ;  /* 0x0004a400011a7983 */ /* 0x000ee80000300800 */
[----:B---3--:R0:W-:Y:S04]  /*606b0*/  STL [R1+0x1810], R26 ;  /* 0x0018101a01007387 */ /* 0x0081e80000100800 */
[----:B0-----:R-:W3:Y:S04]  /*606c0*/  LDL.LU R26, [R1+0x454] ;  /* 0x00045400011a7983 */ /* 0x001ee80000300800 */
        /* <DEDUP_REMOVED lines=15> */
[----:B0-----:R-:W2:Y:S04]  /*607c0*/  LDL.LU R26, [R1+0x45c] ;  /* 0x00045c00011a7983 */ /* 0x001ea80000300800 */
[----:B------:R-:W3:Y:S04]  /*607d0*/  LDL.LU R25, [R1+0x4c4] ;  /* 0x0004c40001197983 */ /* 0x000ee80000300800 */
[----:B---3--:R0:W-:Y:S04]  /*607e0*/  STL [R1+0x180c], R25 ;  /* 0x00180c1901007387 */ /* 0x0081e80000100800 */
[----:B0-----:R-:W3:Y:S04]  /*607f0*/  LDL.LU R25, [R1+0x494] ;  /* 0x0004940001197983 */ /* 0x001ee80000300800 */
[----:B------:R-:W4:Y:S04]  /*60800*/  LDL.LU R24, [R1+0x4e4] ;  /* 0x0004e40001187983 */ /* 0x000f280000300800 */
[----:B----4-:R0:W-:Y:S04]  /*60810*/  STL [R1+0x1808], R24 ;  /* 0x0018081801007387 */ /* 0x0101e80000100800 */
[----:B0-----:R-:W4:Y:S04]  /*60820*/  LDL.LU R24, [R1+0x4b4] ;  /* 0x0004b40001187983 */ /* 0x001f280000300800 */
[----:B------:R-:W2:Y:S04]  /*60830*/  LDL.LU R7, [R1+0x480] ;  /* 0x0004800001077983 */ /* 0x000ea80000300800 */
[----:B--2---:R0:W-:Y:S04]  /*60840*/  STL [R1+0x1804], R7 ;  /* 0x0018040701007387 */ /* 0x0041e80000100800 */
        /* <DEDUP_REMOVED lines=37> */
[----:B------:R-:W3:Y:S01]  /*60aa0*/  LDL.LU R28, [R1+0x514] ;  /* 0x00051400011c7983 */ /* 0x000ee20000300800 */
[----:B------:R-:W-:-:S03]  /*60ab0*/  F2FP.BF16.F32.PACK_AB R27, R26, R27 ;  /* 0x0000001b1a1b723e */ /* 0x000fc600000010ff */
[----:B---3--:R0:W-:Y:S04]  /*60ac0*/  STL [R1+0x17d0], R28 ;  /* 0x0017d01c01007387 */ /* 0x0081e80000100800 */
        /* <DEDUP_REMOVED lines=41> */
[----:B------:R0:W-:Y:S04]  /*60d60*/  STL [R1], R27 ;  /* 0x0000001b01007387 */ /* 0x0001e80000100800 */
[----:B0-----:R-:W4:Y:S02]  /*60d70*/  LDL.LU R27, [R1+0x1814] ;  /* 0x00181400011b7983 */ /* 0x001f240000300800 */
[----:B----4-:R-:W-:-:S02]  /*60d80*/  F2FP.BF16.F32.PACK_AB R27, R26, R27 ;  /* 0x0000001b1a1b723e */ /* 0x010fc400000010ff */
[----:B------:R-:W4:Y:S02]  /*60d90*/  LDL.LU R26, [R1+0x1810] ;  /* 0x00181000011a7983 */ /* 0x000f240000300800 */
[----:B----4-:R-:W-:Y:S02]  /*60da0*/  F2FP.BF16.F32.PACK_AB R26, R25, R26 ;  /* 0x0000001a191a723e */ /* 0x010fe400000010ff */
[----:B------:R-:W4:Y:S02]  /*60db0*/  LDL.LU R25, [R1+0x180c] ;  /* 0x00180c0001197983 */ /* 0x000f240000300800 */
[----:B----4-:R-:W-:Y:S02]  /*60dc0*/  F2FP.BF16.F32.PACK_AB R25, R24, R25 ;  /* 0x000000191819723e */ /* 0x010fe400000010ff */
[----:B------:R-:W4:Y:S02]  /*60dd0*/  LDL.LU R24, [R1+0x1808] ;  /* 0x0018080001187983 */ /* 0x000f240000300800 */
        /* <DEDUP_REMOVED lines=23> */
[----:B------:R-:W2:Y:S02]  /*60f50*/  LDL.LU R12, [R1+0x17d8] ;  /* 0x0017d800010c7983 */ /* 0x000ea40000300800 */
[----:B--2---:R-:W-:-:S02]  /*60f60*/  F2FP.BF16.F32.PACK_AB R12, R19, R12 ;  /* 0x0000000c130c723e */ /* 0x004fc400000010ff */
[----:B------:R-:W3:Y:S02]  /*60f70*/  LDL.LU R19, [R1+0x17d4] ;  /* 0x0017d40001137983 */ /* 0x000ee40000300800 */
[----:B---3--:R-:W-:Y:S02]  /*60f80*/  F2FP.BF16.F32.PACK_AB R19, R28, R19 ;  /* 0x000000131c13723e */ /* 0x008fe400000010ff */
[----:B------:R-:W2:Y:S01]  /*60f90*/  LDL.LU R28, [R1+0x17d0] ;  /* 0x0017d000011c7983 */ /* 0x000ea20000300800 */
[----:B------:R-:W-:Y:S02]  /*60fa0*/  F2FP.BF16.F32.PACK_AB R17, R29, R17 ;  /* 0x000000111d11723e */ /* 0x000fe400000010ff */
[----:B------:R-:W-:Y:S02]  /*60fb0*/  F2FP.BF16.F32.PACK_AB R16, R0, R16 ;  /* 0x000000100010723e */ /* 0x000fe400000010ff */
[----:B--2---:R-:W-:Y:S02]  /*60fc0*/  F2FP.BF16.F32.PACK_AB R18, R28, R18 ;  /* 0x000000121c12723e */ /* 0x004fe400000010ff */
[----:B------:R-:W2:Y:S04]  /*60fd0*/  LDL.LU R28, [R1+0x17cc] ;  /* 0x0017cc00011c7983 */ /* 0x000ea80000300800 */
[----:B------:R-:W2:Y:S04]  /*60fe0*/  LDL.LU R29, [R1+0x17c8] ;  /* 0x0017c800011d7983 */ /* 0x000ea80000300800 */
[----:B------:R0:W5:Y:S01]  /*60ff0*/  LDL.LU R0, [R1+0x17c4] ;  /* 0x0017c40001007983 */ /* 0x0001620000300800 */
[----:B------:R-:W-:-:S02]  /*61000*/  F2FP.BF16.F32.PACK_AB R21, R20, R21 ;  /* 0x000000151415723e */ /* 0x000fc400000010ff */
[----:B------:R-:W-:Y:S02]  /*61010*/  F2FP.BF16.F32.PACK_AB R23, R2, R23 ;  /* 0x000000170217723e */ /* 0x000fe400000010ff */
[----:B------:R-:W-:Y:S02]  /*61020*/  F2FP.BF16.F32.PACK_AB R22, R3, R22 ;  /* 0x000000160316723e */ /* 0x000fe400000010ff */
[----:B0-2---:R-:W-:-:S07]  /*61030*/  F2FP.BF16.F32.PACK_AB R20, R29, R28 ;  /* 0x0000001c1d14723e */ /* 0x005fce00000010ff */
.L_x_1:
[----:B------:R1:W-:Y:S01]  /*61040*/  STL [R1+0x184c], R27 ;  /* 0x00184c1b01007387 */ /* 0x0003e20000100800 */
[----:B------:R-:W2:Y:S01]  /*61050*/  S2R R29, SR_TID.X ;  /* 0x00000000001d7919 */ /* 0x000ea20000002100 */
[----:B0-----:R-:W0:Y:S01]  /*61060*/  S2R R3, SR_CgaCtaId ;  /* 0x0000000000037919 */ /* 0x001e220000008800 */
[----:B------:R-:W-:Y:S01]  /*61070*/  MOV R28, 0x400 ;  /* 0x00000400001c7802 */ /* 0x000fe20000000f00 */
[----:B------:R-:W-:Y:S01]  /*61080*/  ULDC.64 UR6, c[0x0][0x228] ;  /* 0x00008a0000067ab9 */ /* 0x000fe20000000a00 */
[----:B------:R-:W-:Y:S01]  /*61090*/  ULDC UR4, c[0x0][0x244] ;  /* 0x0000910000047ab9 */ /* 0x000fe20000000800 */
[----:B-1----:R-:W3:Y:S01]  /*610a0*/  LDL.LU R27, [R1+0x17a4] ;  /* 0x0017a400011b7983 */ /* 0x002ee20000300800 */
[----:B--2---:R-:W-:Y:S01]  /*610b0*/  IMAD.SHL.U32 R2, R29, 0x80, RZ ;  /* 0x000000801d027824 */ /* 0x004fe200078e00ff */
[----:B0-----:R-:W-:Y:S01]  /*610c0*/  LEA R28, R3, R28, 0x18 ;  /* 0x0000001c031c7211 */ /* 0x001fe200078ec0ff */
[----:B------:R-:W-:-:S04]  /*610d0*/  IMAD.SHL.U32 R3, R29, 0x200, RZ ;  /* 0x000002001d037824 */ /* 0x000fc800078e00ff */
[----:B------:R0:W-:Y:S02]  /*610e0*/  STL [R1+0xa0], R28 ;  /* 0x0000a01c01007387 */ /* 0x0001e40000100800 */
[----:B0-----:R-:W-:Y:S01]  /*610f0*/  LOP3.LUT R28, R29, 0x20, RZ, 0xc0, !PT ;  /* 0x000000201d1c7812 */ /* 0x001fe200078ec0ff */
[----:B------:R-:W-:Y:S01]  /*61100*/  BAR.SYNC.DEFER_BLOCKING 0x0 ;  /* 0x0000000000007b1d */ /* 0x000fe20000010000 */
[----:B---3--:R-:W-:Y:S02]  /*61110*/  LOP3.LUT R2, R27, 0xc00, R2, 0xf8, !PT ;  /* 0x00000c001b027812 */ /* 0x008fe400078ef802 */
[----:B------:R-:W-:Y:S01]  /*61120*/  LOP3.LUT R27, R3, 0xc00, RZ, 0xc0, !PT ;  /* 0x00000c00031b7812 */ /* 0x000fe200078ec0ff */
[----:B------:R-:W-:Y:S02]  /*61130*/  IMAD.SHL.U32 R3, R29, 0x4, RZ ;  /* 0x000000041d037824 */ /* 0x000fe400078e00ff */
[----:B------:R-:W2:Y:S03]  /*61140*/  LDL R29, [R1+0xa0] ;  /* 0x0000a000011d7983 */ /* 0x000ea60000100800 */
[----:B------:R-:W-:-:S02]  /*61150*/  LOP3.LUT R3, R2, 0x70, R3, 0x78, !PT ;  /* 0x0000007002037812 */ /* 0x000fc400078e7803 */
[----:B------:R-:W3:Y:S01]  /*61160*/  LDL.LU R2, [R1+0x17ac] ;  /* 0x0017ac0001027983 */ /* 0x000ee20000300800 */
[----:B--2---:R-:W-:Y:S02]  /*61170*/  IMAD R28, R28, 0x10, R29 ;  /* 0x000000101c1c7824 */ /* 0x004fe400078e021d */
[----:B------:R-:W0:Y:S02]  /*61180*/  S2R R29, SR_TID.X ;  /* 0x00000000001d7919 */ /* 0x000e240000002100 */
[----:B------:R-:W-:Y:S02]  /*61190*/  IMAD.IADD R3, R3, 0x1, R28 ;  /* 0x0000000103037824 */ /* 0x000fe400078e021c */
[----:B------:R-:W1:Y:S03]  /*611a0*/  S2R R28, SR_TID.X ;  /* 0x00000000001c7919 */ /* 0x000e660000002100 */
[----:B------:R1:W-:Y:S01]  /*611b0*/  STL [R1+0xb0], R3 ;  /* 0x0000b00301007387 */ /* 0x0003e20000100800 */
[----:B---3--:R-:W-:-:S02]  /*611c0*/  LOP3.LUT R2, R27, 0x1f0, R2, 0xf8, !PT ;  /* 0x000001f01b027812 */ /* 0x008fc400078ef802 */
[----:B-1----:R-:W-:Y:S02]  /*611d0*/  SHF.R.U32.HI R3, RZ, 0x4, R28 ;  /* 0x00000004ff037819 */ /* 0x002fe4000001161c */
[----:B0-----:R-:W-:-:S03]  /*611e0*/  SHF.R.U32.HI R27, RZ, 0x4, R29 ;  /* 0x00000004ff1b7819 */ /* 0x001fc6000001161d */
[----:B------:R-:W-:Y:S01]  /*611f0*/  VIADD R3, R3, 0x3c ;  /* 0x0000003c03037836 */ /* 0x000fe20000000000 */
[--C-:B------:R-:W-:Y:S02]  /*61200*/  SHF.R.U32.HI R28, RZ, 0x4, R29.reuse ;  /* 0x00000004ff1c7819 */ /* 0x100fe4000001161d */
[----:B------:R-:W-:Y:S02]  /*61210*/  LOP3.LUT R2, R2, 0x20, R29, 0x78, !PT ;  /* 0x0000002002027812 */ /* 0x000fe400078e781d */
[C---:B-----5:R-:W-:Y:S02]  /*61220*/  LOP3.LUT R29, R0.reuse, R3, RZ, 0xfc, !PT ;  /* 0x00000003001d7212 */ /* 0x060fe400078efcff */
[----:B------:R-:W-:Y:S02]  /*61230*/  SGXT.U32 R3, R27, 0x2 ;  /* 0x000000021b03781a */ /* 0x000fe40000000000 */
[C-C-:B------:R-:W-:Y:S01]  /*61240*/  LOP3.LUT R27, R0.reuse, 0x1fc, R28.reuse, 0xfe, !PT ;  /* 0x000001fc001b7812 */ /* 0x140fe200078efe1c */
[----:B------:R0:W-:Y:S04]  /*61250*/  STL [R1+0x130], R29 ;  /* 0x0001301d01007387 */ /* 0x0001e80000100800 */
[----:B------:R1:W-:Y:S01]  /*61260*/  STL [R1+0x1b4], R27 ;  /* 0x0001b41b01007387 */ /* 0x0003e20000100800 */
[----:B0-----:R-:W-:-:S02]  /*61270*/  LOP3.LUT R29, R0, 0x1bc, R28, 0xfe, !PT ;  /* 0x000001bc001d7812 */ /* 0x001fc400078efe1c */
[----:B-1----:R-:W-:-:S03]  /*61280*/  LOP3.LUT R27, R0, 0x17c, R28, 0xfe, !PT ;  /* 0x0000017c001b7812 */ /* 0x002fc600078efe1c */
[----:B------:R0:W-:Y:S04]  /*61290*/  STL [R1+0x1ac], R29 ;  /* 0x0001ac1d01007387 */ /* 0x0001e80000100800 */
[----:B------:R1:W-:Y:S01]  /*612a0*/  STL [R1+0x198], R27 ;  /* 0x0001981b01007387 */ /* 0x0003e20000100800 */
[C-C-:B0-----:R-:W-:Y:S02]  /*612b0*/  LOP3.LUT R29, R0.reuse, 0x13c, R28.reuse, 0xfe, !PT ;  /* 0x0000013c001d7812 */ /* 0x141fe400078efe1c */
[----:B-1----:R-:W-:-:S03]  /*612c0*/  LOP3.LUT R27, R0, 0xfc, R28, 0xfe, !PT ;  /* 0x000000fc001b7812 */ /* 0x002fc600078efe1c */
[----:B------:R0:W-:Y:S04]  /*612d0*/  STL [R1+0x188], R29 ;  /* 0x0001881d01007387 */ /* 0x0001e80000100800 */
[----:B------:R1:W-:Y:S01]  /*612e0*/  STL [R1+0x174], R27 ;  /* 0x0001741b01007387 */ /* 0x0003e20000100800 */
[C-C-:B0-----:R-:W-:Y:S02]  /*612f0*/  LOP3.LUT R29, R0.reuse, 0xbc, R28.reuse, 0xfe, !PT ;  /* 0x000000bc001d7812 */ /* 0x141fe400078efe1c */
[C---:B-1----:R-:W-:Y:S02]  /*61300*/  LOP3.LUT R27, R0.reuse, 0x7c, R28, 0xfe, !PT ;  /* 0x0000007c001b7812 */ /* 0x042fe400078efe1c */
[C---:B------:R-:W-:Y:S01]  /*61310*/  LOP3.LUT R28, R0.reuse, R3, RZ, 0xfc, !PT ;  /* 0x00000003001c7212 */ /* 0x040fe200078efcff */
[----:B------:R-:W-:Y:S04]  /*61320*/  STL [R1+0x148], R29 ;  /* 0x0001481d01007387 */ /* 0x000fe80000100800 */
[----:B------:R0:W-:Y:S04]  /*61330*/  STL [R1+0x1848], R28 ;  /* 0x0018481c01007387 */ /* 0x0001e80000100800 */
[----:B------:R1:W-:Y:S01]  /*61340*/  STL [R1+0x134], R27 ;  /* 0x0001341b01007387 */ /* 0x0003e20000100800 */
[----:B0-----:R-:W-:-:S02]  /*61350*/  LOP3.LUT R28, R0, 0xc, R3, 0xfe, !PT ;  /* 0x0000000c001c7812 */ /* 0x001fc400078efe03 */
[----:B-1----:R-:W-:-:S05]  /*61360*/  LOP3.LUT R27, R0, 0x8, R3, 0xfe, !PT ;  /* 0x00000008001b7812 */ /* 0x002fca00078efe03 */
[----:B------:R0:W-:Y:S04]  /*61370*/  STL [R1+0xb4], R27 ;  /* 0x0000b41b01007387 */ /* 0x0001e80000100800 */
[----:B------:R1:W-:Y:S01]  /*61380*/  STL [R1+0xb8], R28 ;  /* 0x0000b81c01007387 */ /* 0x0003e20000100800 */
[C-C-:B0-----:R-:W-:Y:S02]  /*61390*/  LOP3.LUT R27, R0.reuse, 0x10, R3.reuse, 0xfe, !PT ;  /* 0x00000010001b7812 */ /* 0x141fe400078efe03 */
        /* <DEDUP_REMOVED lines=169> */
[----:B------:R-:W-:Y:S04]  /*61e30*/  STL [R1+0x278], R27 ;  /* 0x0002781b01007387 */ /* 0x000fe80000100800 */
[----:B------:R0:W-:Y:S04]  /*61e40*/  STL [R1+0x27c], R28 ;  /* 0x00027c1c01007387 */ /* 0x0001e80000100800 */
[----:B0-----:R-:W2:Y:S01]  /*61e50*/  LDL R28, [R1+0xb0] ;  /* 0x0000b000011c7983 */ /* 0x001ea20000100800 */
[----:B------:R-:W-:-:S05]  /*61e60*/  LOP3.LUT R27, R0, 0x180, R3, 0xfe, !PT ;  /* 0x00000180001b7812 */ /* 0x000fca00078efe03 */
[----:B------:R0:W-:Y:S02]  /*61e70*/  STL [R1+0x280], R27 ;  /* 0x0002801b01007387 */ /* 0x0001e40000100800 */
[----:B0-----:R-:W-:-:S05]  /*61e80*/  LOP3.LUT R27, R0, 0x184, R3, 0xfe, !PT ;  /* 0x00000184001b7812 */ /* 0x001fca00078efe03 */
        /* <DEDUP_REMOVED lines=50> */
[----:B------:R0:W-:Y:S01]  /*621b0*/  STL [R1+0x2ec], R27 ;  /* 0x0002ec1b01007387 */ /* 0x0001e20000100800 */
[C-C-:B------:R-:W-:Y:S02]  /*621c0*/  LOP3.LUT R29, R0.reuse, 0x4, R3.reuse, 0xfe, !PT ;  /* 0x00000004001d7812 */ /* 0x140fe400078efe03 */
[----:B0-----:R-:W-:-:S05]  /*621d0*/  LOP3.LUT R27, R0, 0x1f0, R3, 0xfe, !PT ;  /* 0x000001f0001b7812 */ /* 0x001fca00078efe03 */
[----:B------:R0:W-:Y:S02]  /*621e0*/  STL [R1+0x2f0], R27 ;  /* 0x0002f01b01007387 */ /* 0x0001e40000100800 */
[C-C-:B0-----:R-:W-:Y:S02]  /*621f0*/  LOP3.LUT R27, R0.reuse, 0x1f4, R3.reuse, 0xfe, !PT ;  /* 0x000001f4001b7812 */ /* 0x141fe400078efe03 */
[----:B------:R-:W-:Y:S01]  /*62200*/  LOP3.LUT R0, R0, 0x1f8, R3, 0xfe, !PT ;  /* 0x000001f800007812 */ /* 0x000fe200078efe03 */
[----:B--2---:R-:W-:Y:S04]  /*62210*/  STS.128 [R28], R20 ;  /* 0x000000141c007388 */ /* 0x004fe80000000c00 */
[----:B------:R0:W-:Y:S04]  /*62220*/  STL [R1+0x2f4], R27 ;  /* 0x0002f41b01007387 */ /* 0x0001e80000100800 */
[----:B------:R1:W-:Y:S04]  /*62230*/  STS.128 [R28+0x100], R16 ;  /* 0x000100101c007388 */ /* 0x0003e80000000c00 */
[----:B0-----:R-:W2:Y:S04]  /*62240*/  LDL.LU R27, [R1+0x184c] ;  /* 0x00184c00011b7983 */ /* 0x001ea80000300800 */
[----:B------:R0:W-:Y:S04]  /*62250*/  STL [R1+0x2c0], R0 ;  /* 0x0002c00001007387 */ /* 0x0001e80000100800 */
[----:B------:R-:W3:Y:S04]  /*62260*/  LDL.LU R23, [R1+0xa0] ;  /* 0x0000a00001177983 */ /* 0x000ee80000300800 */
[----:B-1----:R-:W4:Y:S04]  /*62270*/  LDL.LU R16, [R1+0x50] ;  /* 0x0000500001107983 */ /* 0x002f280000300800 */
[----:B------:R-:W4:Y:S04]  /*62280*/  LDL.LU R17, [R1+0x54] ;  /* 0x0000540001117983 */ /* 0x000f280000300800 */
[----:B------:R-:W2:Y:S04]  /*62290*/  LDL.LU R18, [R1+0x58] ;  /* 0x0000580001127983 */ /* 0x000ea80000300800 */
[----:B------:R-:W2:Y:S04]  /*622a0*/  LDL.LU R19, [R1+0x5c] ;  /* 0x00005c0001137983 */ /* 0x000ea80000300800 */
[----:B------:R-:W-:Y:S04]  /*622b0*/  STS.128 [R28+0x80], R12 ;  /* 0x0000800c1c007388 */ /* 0x000fe80000000c00 */
[----:B------:R-:W-:Y:S01]  /*622c0*/  STS.128 [R28+0x180], R8 ;  /* 0x000180081c007388 */ /* 0x000fe20000000c00 */
[----:B0-----:R-:W-:Y:S01]  /*622d0*/  LOP3.LUT R0, R2, 0x40, RZ, 0x3c, !PT ;  /* 0x0000004002007812 */ /* 0x001fe200078e3cff */
[----:B------:R-:W-:Y:S06]  /*622e0*/  BAR.SYNC.DEFER_BLOCKING 0x0 ;  /* 0x0000000000007b1d */ /* 0x000fec0000010000 */
[----:B--2---:R-:W-:Y:S04]  /*622f0*/  STL.64 [R1+0x1830], R18 ;  /* 0x0018301201007387 */ /* 0x004fe80000100a00 */
[----:B----4-:R0:W-:Y:S04]  /*62300*/  STL.64 [R1+0x1828], R16 ;  /* 0x0018281001007387 */ /* 0x0101e80000100a00 */
[----:B0-----:R-:W2:Y:S04]  /*62310*/  LDL.LU R16, [R1+0x10] ;  /* 0x0000100001107983 */ /* 0x001ea80000300800 */
[----:B------:R-:W2:Y:S04]  /*62320*/  LDL.LU R17, [R1+0x14] ;  /* 0x0000140001117983 */ /* 0x000ea80000300800 */
[----:B------:R-:W4:Y:S04]  /*62330*/  LDL.LU R18, [R1+0x18] ;  /* 0x0000180001127983 */ /* 0x000f280000300800 */
[----:B------:R-:W4:Y:S01]  /*62340*/  LDL.LU R19, [R1+0x1c] ;  /* 0x00001c0001137983 */ /* 0x000f220000300800 */
[----:B---3--:R-:W-:-:S02]  /*62350*/  IMAD.IADD R3, R23, 0x1, R2 ;  /* 0x0000000117037824 */ /* 0x008fc400078e0202 */
[----:B------:R-:W-:-:S03]  /*62360*/  IMAD.IADD R0, R23, 0x1, R0 ;  /* 0x0000000117007824 */ /* 0x000fc600078e0200 */
[----:B------:R-:W0:Y:S04]  /*62370*/  LDS.128 R20, [R3] ;  /* 0x0000000003147984 */ /* 0x000e280000000c00 */
[----:B----4-:R-:W-:Y:S04]  /*62380*/  STL.64 [R1+0x1840], R18 ;  /* 0x0018401201007387 */ /* 0x010fe80000100a00 */
[----:B--2---:R1:W-:Y:S04]  /*62390*/  STL.64 [R1+0x1838], R16 ;  /* 0x0018381001007387 */ /* 0x0043e80000100a00 */
[----:B-1----:R-:W2:Y:S04]  /*623a0*/  LDL.LU R16, [R1] ;  /* 0x0000000001107983 */ /* 0x002ea80000300800 */
[----:B------:R-:W2:Y:S04]  /*623b0*/  LDL.LU R17, [R1+0x4] ;  /* 0x0000040001117983 */ /* 0x000ea80000300800 */
[----:B------:R-:W2:Y:S04]  /*623c0*/  LDL.LU R18, [R1+0x8] ;  /* 0x0000080001127983 */ /* 0x000ea80000300800 */
[----:B------:R-:W2:Y:S04]  /*623d0*/  LDL.LU R19, [R1+0xc] ;  /* 0x00000c0001137983 */ /* 0x000ea80000300800 */
[----:B------:R-:W3:Y:S04]  /*623e0*/  LDL.LU R12, [R1+0x40] ;  /* 0x00004000010c7983 */ /* 0x000ee80000300800 */
[----:B------:R-:W3:Y:S04]  /*623f0*/  LDL.LU R13, [R1+0x44] ;  /* 0x00004400010d7983 */ /* 0x000ee80000300800 */
[----:B------:R-:W3:Y:S04]  /*62400*/  LDL.LU R14, [R1+0x48] ;  /* 0x00004800010e7983 */ /* 0x000ee80000300800 */
[----:B------:R-:W3:Y:S04]  /*62410*/  LDL.LU R15, [R1+0x4c] ;  /* 0x00004c00010f7983 */ /* 0x000ee80000300800 */
[----:B------:R-:W4:Y:S04]  /*62420*/  LDL.LU R8, [R1+0x30] ;  /* 0x0000300001087983 */ /* 0x000f280000300800 */
[----:B------:R-:W4:Y:S04]  /*62430*/  LDL.LU R9, [R1+0x34] ;  /* 0x0000340001097983 */ /* 0x000f280000300800 */
[----:B------:R-:W4:Y:S04]  /*62440*/  LDL.LU R10, [R1+0x38] ;  /* 0x00003800010a7983 */ /* 0x000f280000300800 */
[----:B------:R-:W4:Y:S04]  /*62450*/  LDL.LU R11, [R1+0x3c] ;  /* 0x00003c00010b7983 */ /* 0x000f280000300800 */
[----:B------:R-:W-:Y:S04]  /*62460*/  STL [R1+0x11c], R3 ;  /* 0x00011c0301007387 */ /* 0x000fe80000100800 */
[----:B------:R-:W-:Y:S04]  /*62470*/  STL [R1+0x108], R0 ;  /* 0x0001080001007387 */ /* 0x000fe80000100800 */
[----:B0-----:R-:W-:Y:S04]  /*62480*/  STL.64 [R1+0xd0], R20 ;  /* 0x0000d01401007387 */ /* 0x001fe80000100a00 */
[----:B------:R-:W-:Y:S04]  /*62490*/  STL.64 [R1+0xd8], R22 ;  /* 0x0000d81601007387 */ /* 0x000fe80000100a00 */
[----:B------:R-:W0:Y:S04]  /*624a0*/  LDS.128 R20, [R3+0x200] ;  /* 0x0002000003147984 */ /* 0x000e280000000c00 */
[----:B0-----:R-:W-:Y:S04]  /*624b0*/  STL.64 [R1+0xc0], R20 ;  /* 0x0000c01401007387 */ /* 0x001fe80000100a00 */
[----:B------:R-:W-:Y:S04]  /*624c0*/  STL.64 [R1+0xc8], R22 ;  /* 0x0000c81601007387 */ /* 0x000fe80000100a00 */
[----:B------:R-:W0:Y:S04]  /*624d0*/  LDS.128 R20, [R0] ;  /* 0x0000000000147984 */ /* 0x000e280000000c00 */
[----:B0-----:R-:W-:Y:S04]  /*624e0*/  STL.64 [R1+0xa0], R20 ;  /* 0x0000a01401007387 */ /* 0x001fe80000100a00 */
[----:B------:R-:W-:Y:S04]  /*624f0*/  STL.64 [R1+0xa8], R22 ;  /* 0x0000a81601007387 */ /* 0x000fe80000100a00 */
[----:B------:R-:W0:Y:S01]  /*62500*/  LDS.128 R20, [R0+0x200] ;  /* 0x0002000000147984 */ /* 0x000e220000000c00 */
[----:B------:R-:W-:Y:S06]  /*62510*/  BAR.SYNC.DEFER_BLOCKING 0x0 ;  /* 0x0000000000007b1d */ /* 0x000fec0000010000 */
[----:B------:R1:W-:Y:S04]  /*62520*/  STS.128 [R28], R4 ;  /* 0x000000041c007388 */ /* 0x0003e80000000c00 */
[----:B------:R1:W-:Y:S04]  /*62530*/  STS.128 [R28+0x100], R24 ;  /* 0x000100181c007388 */ /* 0x0003e80000000c00 */
[----:B0-----:R-:W-:Y:S04]  /*62540*/  STL [R1+0x17e4], R21 ;  /* 0x0017e41501007387 */ /* 0x001fe80000100800 */
[----:B------:R-:W-:Y:S04]  /*62550*/  STL [R1+0x17e0], R22 ;  /* 0x0017e01601007387 */ /* 0x000fe80000100800 */
[----:B------:R-:W-:Y:S04]  /*62560*/  STL [R1+0x17dc], R23 ;  /* 0x0017dc1701007387 */ /* 0x000fe80000100800 */
[----:B-1----:R-:W3:Y:S04]  /*62570*/  LDL.LU R4, [R1+0x20] ;  /* 0x0000200001047983 */ /* 0x002ee80000300800 */
[----:B------:R-:W3:Y:S04]  /*62580*/  LDL.LU R5, [R1+0x24] ;  /* 0x0000240001057983 */ /* 0x000ee80000300800 */
[----:B------:R-:W3:Y:S04]  /*62590*/  LDL.LU R6, [R1+0x28] ;  /* 0x0000280001067983 */ /* 0x000ee80000300800 */
[----:B------:R-:W3:Y:S04]  /*625a0*/  LDL.LU R7, [R1+0x2c] ;  /* 0x00002c0001077983 */ /* 0x000ee80000300800 */
[----:B------:R-:W4:Y:S04]  /*625b0*/  LDL.LU R28, [R1+0x1848] ;  /* 0x00184800011c7983 */ /* 0x000f280000300800 */
[----:B------:R-:W4:Y:S04]  /*625c0*/  LDL.LU R2, [R1+0x17b8] ;  /* 0x0017b80001027983 */ /* 0x000f280000300800 */
[----:B------:R-:W2:Y:S04]  /*625d0*/  LDL.LU R24, [R1+0xb0] ;  /* 0x0000b00001187983 */ /* 0x000ea80000300800 */
[----:B--2---:R0:W-:Y:S04]  /*625e0*/  STS.128 [R24+0x80], R16 ;  /* 0x0000801018007388 */ /* 0x0041e80000000c00 */
[----:B0-----:R-:W2:Y:S04]  /*625f0*/  LDL.LU.64 R18, [R1+0x1840] ;  /* 0x0018400001127983 */ /* 0x001ea80000300a00 */
[----:B------:R-:W2:Y:S04]  /*62600*/  LDL.LU.64 R16, [R1+0x1838] ;  /* 0x0018380001107983 */ /* 0x000ea80000300a00 */
[----:B--2---:R-:W-:Y:S01]  /*62610*/  STS.128 [R24+0x180], R16 ;  /* 0x0001801018007388 */ /* 0x004fe20000000c00 */
[----:B------:R-:W-:Y:S06]  /*62620*/  BAR.SYNC.DEFER_BLOCKING 0x0 ;  /* 0x0000000000007b1d */ /* 0x000fec0000010000 */
[----:B------:R-:W0:Y:S04]  /*62630*/  LDS.128 R16, [R3] ;  /* 0x0000000003107984 */ /* 0x000e280000000c00 */
        /* <DEDUP_REMOVED lines=10> */
[----:B0-----:R-:W-:Y:S04]  /*626e0*/  STL.64 [R1], R16 ;  /* 0x0000001001007387 */ /* 0x001fe80000100a00 */
[----:B------:R0:W-:Y:S04]  /*626f0*/  STL.64 [R1+0x8], R18 ;  /* 0x0000081201007387 */ /* 0x0001e80000100a00 */
[----:B0-----:R-:W2:Y:S04]  /*62700*/  LDL.LU.64 R18, [R1+0x1830] ;  /* 0x0018300001127983 */ /* 0x001ea80000300a00 */
[----:B------:R-:W2:Y:S04]  /*62710*/  LDL.LU.64 R16, [R1+0x1828] ;  /* 0x0018280001107983 */ /* 0x000ea80000300a00 */
[----:B------:R-:W2:Y:S04]  /*62720*/  LDL.LU R21, [R1+0xd0] ;  /* 0x0000d00001157983 */ /* 0x000ea80000300800 */
[----:B------:R-:W-:Y:S04]  /*62730*/  STL [R1+0x1810], R22 ;  /* 0x0018101601007387 */ /* 0x000fe80000100800 */
[----:B---3--:R-:W-:Y:S04]  /*62740*/  STS.128 [R24], R4 ;  /* 0x0000000418007388 */ /* 0x008fe80000000c00 */
[----:B----4-:R-:W-:Y:S04]  /*62750*/  STS.128 [R24+0x100], R8 ;  /* 0x0001000818007388 */ /* 0x010fe80000000c00 */
[----:B------:R-:W-:Y:S04]  /*62760*/  STS.128 [R24+0x80], R12 ;  /* 0x0000800c18007388 */ /* 0x000fe80000000c00 */
[----:B--2---:R0:W-:Y:S04]  /*62770*/  STL.64 [R1+0x1808], R20 ;  /* 0x0018081401007387 */ /* 0x0041e80000100a00 */
[----:B0-----:R-:W2:Y:S04]  /*62780*/  LDL.LU R20, [R1+0x70] ;  /* 0x0000700001147983 */ /* 0x001ea80000300800 */
[----:B------:R-:W2:Y:S04]  /*62790*/  LDL.LU R21, [R1+0x74] ;  /* 0x0000740001157983 */ /* 0x000ea80000300800 */
[----:B------:R-:W3:Y:S04]  /*627a0*/  LDL.LU R22, [R1+0x78] ;  /* 0x0000780001167983 */ /* 0x000ee80000300800 */
[----:B------:R-:W3:Y:S04]  /*627b0*/  LDL.LU R23, [R1+0x7c] ;  /* 0x00007c0001177983 */ /* 0x000ee80000300800 */
[----:B------:R-:W-:Y:S01]  /*627c0*/  STS.128 [R24+0x180], R16 ;  /* 0x0001801018007388 */ /* 0x000fe20000000c00 */
[----:B------:R-:W-:Y:S06]  /*627d0*/  BAR.SYNC.DEFER_BLOCKING 0x0 ;  /* 0x0000000000007b1d */ /* 0x000fec0000010000 */
[----:B------:R-:W0:Y:S04]  /*627e0*/  LDS.128 R8, [R3] ;  /* 0x0000000003087984 */ /* 0x000e280000000c00 */
[----:B------:R-:W1:Y:S04]  /*627f0*/  LDS.128 R16, [R3+0x200] ;  /* 0x0002000003107984 */ /* 0x000e680000000c00 */
[----:B------:R-:W4:Y:S04]  /*62800*/  LDS.128 R12, [R0] ;  /* 0x00000000000c7984 */ /* 0x000f280000000c00 */
[----:B------:R-:W4:Y:S01]  /*62810*/  LDS.128 R4, [R0+0x200] ;  /* 0x0002000000047984 */ /* 0x000f220000000c00 */
[----:B------:R-:W-:Y:S06]  /*62820*/  BAR.SYNC.DEFER_BLOCKING 0x0 ;  /* 0x0000000000007b1d */ /* 0x000fec0000010000 */
[----:B---3--:R-:W-:Y:S04]  /*62830*/  STL.64 [R1+0x1820], R22 ;  /* 0x0018201601007387 */ /* 0x008fe80000100a00 */
[----:B--2---:R2:W-:Y:S04]  /*62840*/  STL.64 [R1+0x1818], R20 ;  /* 0x0018181401007387 */ /* 0x0045e80000100a00 */
[----:B--2---:R-:W2:Y:S04]  /*62850*/  LDL.LU R20, [R1+0x60] ;  /* 0x0000600001147983 */ /* 0x004ea80000300800 */
[----:B------:R-:W2:Y:S04]  /*62860*/  LDL.LU R21, [R1+0x64] ;  /* 0x0000640001157983 */ /* 0x000ea80000300800 */
[----:B------:R-:W2:Y:S04]  /*62870*/  LDL.LU R22, [R1+0x68] ;  /* 0x0000680001167983 */ /* 0x000ea80000300800 */
[----:B------:R-:W2:Y:S04]  /*62880*/  LDL.LU R23, [R1+0x6c] ;  /* 0x00006c0001177983 */ /* 0x000ea80000300800 */
[----:B0-----:R-:W-:Y:S04]  /*62890*/  STL [R1+0x17d0], R8 ;  /* 0x0017d00801007387 */ /* 0x001fe80000100800 */
[----:B------:R-:W-:Y:S04]  /*628a0*/  STL [R1+0x17cc], R9 ;  /* 0x0017cc0901007387 */ /* 0x000fe80000100800 */
[----:B------:R0:W-:Y:S04]  /*628b0*/  STL [R1+0x17c8], R10 ;  /* 0x0017c80a01007387 */ /* 0x0001e80000100800 */
[----:B------:R-:W-:Y:S04]  /*628c0*/  STL [R1+0x17c4], R11 ;  /* 0x0017c40b01007387 */ /* 0x000fe80000100800 */
[----:B------:R-:W3:Y:S04]  /*628d0*/  LDL.LU R3, [R1+0xb4] ;  /* 0x0000b40001037983 */ /* 0x000ee80000300800 */
[----:B0-----:R-:W3:Y:S04]  /*628e0*/  LDL.LU R10, [R1+0xa0] ;  /* 0x0000a000010a7983 */ /* 0x001ee80000300800 */
[----:B-1----:R-:W-:Y:S04]  /*628f0*/  STL [R1+0x17d8], R18 ;  /* 0x0017d81201007387 */ /* 0x002fe80000100800 */
[----:B------:R0:W-:Y:S04]  /*62900*/  STL [R1+0x17d4], R19 ;  /* 0x0017d41301007387 */ /* 0x0001e80000100800 */
[----:B----4-:R-:W-:Y:S04]  /*62910*/  STL.64 [R1+0x17f0], R14 ;  /* 0x0017f00e01007387 */ /* 0x010fe80000100a00 */
[----:B------:R1:W-:Y:S01]  /*62920*/  STL.64 [R1+0x17e8], R12 ;  /* 0x0017e80c01007387 */ /* 0x0003e20000100a00 */
[----:B0-----:R-:W0:Y:S03]  /*62930*/  LDC R19, c[0x0][0x248] ;  /* 0x00009200ff137b82 */ /* 0x001e260000000800 */
[----:B-1----:R-:W4:Y:S04]  /*62940*/  LDL.LU R12, [R1+0x90] ;  /* 0x00009000010c7983 */ /* 0x002f280000300800 */
[----:B------:R-:W4:Y:S04]  /*62950*/  LDL.LU R13, [R1+0x94] ;  /* 0x00009400010d7983 */ /* 0x000f280000300800 */
[----:B------:R-:W3:Y:S04]  /*62960*/  LDL.LU R14, [R1+0x98] ;  /* 0x00009800010e7983 */ /* 0x000ee80000300800 */
[----:B------:R-:W3:Y:S04]  /*62970*/  LDL.LU R15, [R1+0x9c] ;  /* 0x00009c00010f7983 */ /* 0x000ee80000300800 */
[----:B--2---:R-:W-:Y:S04]  /*62980*/  STS.128 [R24], R20 ;  /* 0x0000001418007388 */ /* 0x004fe80000000c00 */
[----:B---3--:R-:W-:Y:S04]  /*62990*/  STL.64 [R1+0x1800], R14 ;  /* 0x0018000e01007387 */ /* 0x008fe80000100a00 */
[----:B----4-:R1:W-:Y:S04]  /*629a0*/  STL.64 [R1+0x17f8], R12 ;  /* 0x0017f80c01007387 */ /* 0x0103e80000100a00 */
[----:B-1----:R-:W2:Y:S04]  /*629b0*/  LDL.LU R12, [R1+0x80] ;  /* 0x00008000010c7983 */ /* 0x002ea80000300800 */
[----:B------:R-:W2:Y:S04]  /*629c0*/  LDL.LU R13, [R1+0x84] ;  /* 0x00008400010d7983 */ /* 0x000ea80000300800 */
[----:B------:R-:W2:Y:S04]  /*629d0*/  LDL.LU R14, [R1+0x88] ;  /* 0x00008800010e7983 */ /* 0x000ea80000300800 */
[----:B------:R-:W2:Y:S04]  /*629e0*/  LDL.LU R15, [R1+0x8c] ;  /* 0x00008c00010f7983 */ /* 0x000ea80000300800 */
[----:B------:R-:W3:Y:S04]  /*629f0*/  LDL.LU R9, [R1+0xb8] ;  /* 0x0000b80001097983 */ /* 0x000ee80000300800 */
[----:B------:R-:W4:Y:S04]  /*62a00*/  LDL.LU R11, [R1+0xc0] ;  /* 0x0000c000010b7983 */ /* 0x000f280000300800 */
[----:B------:R-:W2:Y:S04]  /*62a10*/  LDL.LU.64 R22, [R1+0x1820] ;  /* 0x0018200001167983 */ /* 0x000ea80000300a00 */
[----:B------:R-:W2:Y:S04]  /*62a20*/  LDL.LU.64 R20, [R1+0x1818] ;  /* 0x0018180001147983 */ /* 0x000ea80000300a00 */
[----:B--2---:R1:W-:Y:S04]  /*62a30*/  STS.128 [R24+0x100], R20 ;  /* 0x0001001418007388 */ /* 0x0043e80000000c00 */
[----:B------:R2:W-:Y:S04]  /*62a40*/  STS.128 [R24+0x80], R12 ;  /* 0x0000800c18007388 */ /* 0x0005e80000000c00 */
[----:B-1----:R-:W3:Y:S04]  /*62a50*/  LDL.LU R22, [R1+0x1810] ;  /* 0x0018100001167983 */ /* 0x002ee80000300800 */
[----:B------:R-:W3:Y:S04]  /*62a60*/  LDL.LU.64 R20, [R1+0x1808] ;  /* 0x0018080001147983 */ /* 0x000ee80000300a00 */
[----:B--2---:R-:W2:Y:S04]  /*62a70*/  LDL.LU.64 R14, [R1+0x1800] ;  /* 0x00180000010e7983 */ /* 0x004ea80000300a00 */
[----:B------:R-:W2:Y:S01]  /*62a80*/  LDL.LU.64 R12, [R1+0x17f8] ;  /* 0x0017f800010c7983 */ /* 0x000ea20000300a00 */
[C---:B------:R-:W-:Y:S01]  /*62a90*/  ISETP.GE.AND P0, PT, R2.reuse, UR6, PT ;  /* 0x0000000602007c0c */ /* 0x040fe2000bf06270 */
[----:B------:R-:W-:Y:S01]  /*62aa0*/  IMAD R2, R2, UR4, RZ ;  /* 0x0000000402027c24 */ /* 0x000fe2000f8e02ff */
[----:B------:R-:W-:Y:S01]  /*62ab0*/  ULDC.64 UR4, c[0x0][0x220] ;  /* 0x0000880000047ab9 */ /* 0x000fe20000000a00 */
[CC--:B0-----:R-:W-:Y:S01]  /*62ac0*/  IMAD R23, R28.reuse, R19.reuse, RZ ;  /* 0x000000131c177224 */ /* 0x0c1fe200078e02ff */
[----:B------:R-:W-:Y:S01]  /*62ad0*/  ISETP.LT.AND P1, PT, R28, UR7, !P0 ;  /* 0x000000071c007c0c */ /* 0x000fe2000c721270 */
[----:B------:R-:W-:Y:S01]  /*62ae0*/  IMAD R25, R29, R19, RZ ;  /* 0x000000131d197224 */ /* 0x000fe200078e02ff */
[C---:B------:R-:W-:Y:S01]  /*62af0*/  LEA R0, P2, R2.reuse, UR4, 0x1 ;  /* 0x0000000402007c11 */ /* 0x040fe2000f8408ff */
[----:B------:R-:W-:Y:S01]  /*62b00*/  ULDC UR4, c[0x0][0x22c] ;  /* 0x00008b0000047ab9 */ /* 0x000fe20000000800 */
[----:B----4-:R-:W-:Y:S01]  /*62b10*/  PRMT R18, R11, 0x7632, R18 ;  /* 0x000076320b127816 */ /* 0x010fe20000000012 */
[----:B------:R-:W-:Y:S01]  /*62b20*/  ULDC UR6, c[0x0][0x22c] ;  /* 0x00008b0000067ab9 */ /* 0x000fe20000000800 */
[----:B------:R-:W-:Y:S01]  /*62b30*/  ISETP.LT.AND P5, PT, R29, UR4, !P0 ;  /* 0x000000041d007c0c */ /* 0x000fe2000c7a1270 */
[----:B------:R-:W-:Y:S01]  /*62b40*/  ULDC UR4, c[0x0][0x22c] ;  /* 0x00008b0000047ab9 */ /* 0x000fe20000000800 */
[----:B------:R-:W-:Y:S01]  /*62b50*/  LEA.HI.X.SX32 R2, R2, UR5, 0x1, P2 ;  /* 0x0000000502027c11 */ /* 0x000fe200090f0eff */
[----:B------:R-:W-:Y:S01]  /*62b60*/  ULDC UR5, c[0x0][0x22c] ;  /* 0x00008b0000057ab9 */ /* 0x000fe20000000800 */
[----:B------:R-:W-:-:S02]  /*62b70*/  LEA R28, P3, R23, R0, 0x1 ;  /* 0x00000000171c7211 */ /* 0x000fc400078608ff */
[----:B------:R-:W-:Y:S02]  /*62b80*/  LEA R26, P4, R25, R0, 0x1 ;  /* 0x00000000191a7211 */ /* 0x000fe400078808ff */
[-C--:B------:R-:W-:Y:S02]  /*62b90*/  LEA.HI.X.SX32 R29, R23, R2.reuse, 0x1, P3 ;  /* 0x00000002171d7211 */ /* 0x080fe400018f0eff */
[----:B------:R-:W-:Y:S01]  /*62ba0*/  LEA.HI.X.SX32 R27, R25, R2, 0x1, P4 ;  /* 0x00000002191b7211 */ /* 0x000fe200020f0eff */
[----:B--2---:R0:W-:Y:S01]  /*62bb0*/  STS.128 [R24+0x180], R12 ;  /* 0x0001800c18007388 */ /* 0x0041e20000000c00 */
[----:B------:R-:W-:Y:S06]  /*62bc0*/  BAR.SYNC.DEFER_BLOCKING 0x0 ;  /* 0x0000000000007b1d */ /* 0x000fec0000010000 */
[----:B0-----:R-:W2:Y:S04]  /*62bd0*/  LDL.LU.64 R14, [R1+0x17f0] ;  /* 0x0017f000010e7983 */ /* 0x001ea80000300a00 */
[----:B------:R-:W4:Y:S04]  /*62be0*/  LDL.LU.64 R12, [R1+0x17e8] ;  /* 0x0017e800010c7983 */ /* 0x000f280000300a00 */
[----:B---3--:R0:W-:Y:S04]  /*62bf0*/  @P1 STG.E.U16 desc[UR10][R28.64], R21 ;  /* 0x000000151c001986 */ /* 0x0081e8000c10150a */
[----:B------:R1:W-:Y:S04]  /*62c00*/  @P5 STG.E.U16 desc[UR10][R26.64], R10 ;  /* 0x0000000a1a005986 */ /* 0x0003e8000c10150a */
[----:B0-----:R-:W3:Y:S04]  /*62c10*/  LDL.LU R29, [R1+0xbc] ;  /* 0x0000bc00011d7983 */ /* 0x001ee80000300800 */
[----:B------:R-:W2:Y:S04]  /*62c20*/  LDL.LU R28, [R1+0x104] ;  /* 0x00010400011c7983 */ /* 0x000ea80000300800 */
[----:B-1----:R-:W4:Y:S01]  /*62c30*/  LDL.LU R27, [R1+0x100] ;  /* 0x00010000011b7983 */ /* 0x002f220000300800 */
[C---:B------:R-:W-:Y:S01]  /*62c40*/  ISETP.LT.AND P2, PT, R3.reuse, UR4, !P0 ;  /* 0x0000000403007c0c */ /* 0x040fe2000c741270 */
[----:B------:R-:W-:Y:S01]  /*62c50*/  IMAD R3, R3, R19, RZ ;  /* 0x0000001303037224 */ /* 0x000fe200078e02ff */
[----:B------:R-:W-:-:S04]  /*62c60*/  ULDC UR4, c[0x0][0x22c] ;  /* 0x00008b0000047ab9 */ /* 0x000fc80000000800 */
[----:B------:R-:W-:Y:S02]  /*62c70*/  LEA R24, P3, R3, R0, 0x1 ;  /* 0x0000000003187211 */ /* 0x000fe400078608ff */
[----:B------:R-:W-:Y:S01]  /*62c80*/  ISETP.LT.AND P4, PT, R9, UR4, !P0 ;  /* 0x0000000409007c0c */ /* 0x000fe2000c781270 */
[----:B------:R-:W-:Y:S01]  /*62c90*/  ULDC UR4, c[0x0][0x22c] ;  /* 0x00008b0000047ab9 */ /* 0x000fe20000000800 */
[----:B------:R-:W-:Y:S01]  /*62ca0*/  LEA.HI.X.SX32 R25, R3, R2, 0x1, P3 ;  /* 0x0000000203197211 */ /* 0x000fe200018f0eff */
[----:B------:R-:W-:Y:S01]  /*62cb0*/  IMAD R3, R9, R19, RZ ;  /* 0x0000001309037224 */ /* 0x000fe200078e02ff */
[----:B------:R-:W-:Y:S01]  /*62cc0*/  PRMT R8, R21, 0x7632, R8 ;  /* 0x0000763215087816 */ /* 0x000fe20000000008 */
[----:B------:R-:W3:Y:S04]  /*62cd0*/  LDL.LU R9, [R1+0x110] ;  /* 0x0001100001097983 */ /* 0x000ee80000300800 */
[----:B------:R0:W-:Y:S04]  /*62ce0*/  @P2 STG.E.U16 desc[UR10][R24.64], R11 ;  /* 0x0000000b18002986 */ /* 0x0001e8000c10150a */
[----:B------:R-:W3:Y:S01]  /*62cf0*/  LDL.LU R21, [R1+0x17e4] ;  /* 0x0017e40001157983 */ /* 0x000ee20000300800 */
[----:B0-----:R-:W-:-:S03]  /*62d00*/  LEA R24, P3, R3, R0, 0x1 ;  /* 0x0000000003187211 */ /* 0x001fc600078608ff */
[----:B------:R-:W3:Y:S01]  /*62d10*/  LDL.LU R11, [R1+0xd4] ;  /* 0x0000d400010b7983 */ /* 0x000ee20000300800 */
[----:B------:R-:W-:-:S05]  /*62d20*/  LEA.HI.X.SX32 R25, R3, R2, 0x1, P3 ;  /* 0x0000000203197211 */ /* 0x000fca00018f0eff */
[----:B------:R0:W-:Y:S01]  /*62d30*/  @P4 STG.E.U16 desc[UR10][R24.64], R20 ;  /* 0x0000001418004986 */ /* 0x0001e2000c10150a */
[-C--:B--2---:R-:W-:Y:S01]  /*62d40*/  IMAD R3, R28, R19.reuse, RZ ;  /* 0x000000131c037224 */ /* 0x084fe200078e02ff */
[C---:B----4-:R-:W-:Y:S01]  /*62d50*/  ISETP.LT.AND P1, PT, R27.reuse, UR5, !P0 ;  /* 0x000000051b007c0c */ /* 0x050fe2000c721270 */
[----:B------:R-:W-:-:S03]  /*62d60*/  IMAD R27, R27, R19, RZ ;  /* 0x000000131b1b7224 */ /* 0x000fc600078e02ff */
[-C--:B------:R-:W-:Y:S01]  /*62d70*/  LEA R26, P6, R3, R0.reuse, 0x1 ;  /* 0x00000000031a7211 */ /* 0x080fe200078c08ff */
[----:B------:R-:W-:Y:S01]  /*62d80*/  ULDC UR5, c[0x0][0x22c] ;  /* 0x00008b0000057ab9 */ /* 0x000fe20000000800 */
[----:B0-----:R-:W-:Y:S02]  /*62d90*/  LEA R24, P5, R27, R0, 0x1 ;  /* 0x000000001b187211 */ /* 0x001fe400078a08ff */
[C---:B---3--:R-:W-:Y:S01]  /*62da0*/  ISETP.LT.AND P2, PT, R29.reuse, UR4, !P0 ;  /* 0x000000041d007c0c */ /* 0x048fe2000c741270 */
[----:B------:R-:W-:Y:S01]  /*62db0*/  IMAD R29, R29, R19, RZ ;  /* 0x000000131d1d7224 */ /* 0x000fe200078e02ff */
[-C--:B------:R-:W-:Y:S01]  /*62dc0*/  LEA.HI.X.SX32 R25, R27, R2.reuse, 0x1, P5 ;  /* 0x000000021b197211 */ /* 0x080fe200028f0eff */
[----:B------:R-:W-:Y:S01]  /*62dd0*/  ULDC UR4, c[0x0][0x22c] ;  /* 0x00008b0000047ab9 */ /* 0x000fe20000000800 */
[----:B------:R-:W-:Y:S02]  /*62de0*/  LEA.HI.X.SX32 R27, R3, R2, 0x1, P6 ;  /* 0x00000002031b7211 */ /* 0x000fe400030f0eff */
[----:B------:R-:W2:Y:S01]  /*62df0*/  LDL.LU R3, [R1+0x10c] ;  /* 0x00010c0001037983 */ /* 0x000ea20000300800 */
[----:B------:R-:W-:Y:S01]  /*62e00*/  ISETP.LT.AND P3, PT, R28, UR6, !P0 ;  /* 0x000000061c007c0c */ /* 0x000fe2000c761270 */
[----:B------:R-:W-:Y:S01]  /*62e10*/  ULDC UR6, c[0x0][0x22c] ;  /* 0x00008b0000067ab9 */ /* 0x000fe20000000800 */
[----:B------:R-:W-:-:S04]  /*62e20*/  LEA R28, P4, R29, R0, 0x1 ;  /* 0x000000001d1c7211 */ /* 0x000fc800078808ff */
[----:B------:R-:W-:-:S05]  /*62e30*/  LEA.HI.X.SX32 R29, R29, R2, 0x1, P4 ;  /* 0x000000021d1d7211 */ /* 0x000fca00020f0eff */
[----:B------:R0:W-:Y:S04]  /*62e40*/  @P2 STG.E.U16 desc[UR10][R28.64], R8 ;  /* 0x000000081c002986 */ /* 0x0001e8000c10150a */
[----:B0-----:R-:W3:Y:S01]  /*62e50*/  LDL.LU R29, [R1+0x114] ;  /* 0x00011400011d7983 */ /* 0x001ee20000300800 */
[----:B------:R-:W-:-:S03]  /*62e60*/  PRMT R20, R10, 0x7632, R20 ;  /* 0x000076320a147816 */ /* 0x000fc60000000014 */
[----:B------:R-:W4:Y:S04]  /*62e70*/  LDL.LU R10, [R1+0xa4] ;  /* 0x0000a400010a7983 */ /* 0x000f280000300800 */
[----:B------:R-:W4:Y:S04]  /*62e80*/  LDL.LU R8, [R1+0xc4] ;  /* 0x0000c40001087983 */ /* 0x000f280000300800 */
[----:B------:R0:W-:Y:S04]  /*62e90*/  @P1 STG.E.U16 desc[UR10][R24.64], R20 ;  /* 0x0000001418001986 */ /* 0x0001e8000c10150a */
[----:B0-----:R-:W4:Y:S01]  /*62ea0*/  LDL.LU R24, [R1+0x118] ;  /* 0x0001180001187983 */ /* 0x001f220000300800 */
[----:B------:R-:W-:Y:S01]  /*62eb0*/  PRMT R22, R20, 0x7632, R22 ;  /* 0x0000763214167816 */ /* 0x000fe20000000016 */
[----:B------:R-:W-:-:S02]  /*62ec0*/  IMAD R20, R9, R19, RZ ;  /* 0x0000001309147224 */ /* 0x000fc400078e02ff */
[----:B------:R0:W-:Y:S03]  /*62ed0*/  @P3 STG.E.U16 desc[UR10][R26.64], R18 ;  /* 0x000000121a003986 */ /* 0x0001e6000c10150a */
[----:B------:R-:W-:Y:S02]  /*62ee0*/  LEA R28, P6, R20, R0, 0x1 ;  /* 0x00000000141c7211 */ /* 0x000fe400078c08ff */
[----:B------:R-:W-:Y:S01]  /*62ef0*/  ISETP.LT.AND P2, PT, R9, UR5, !P0 ;  /* 0x0000000509007c0c */ /* 0x000fe2000c741270 */
[----:B------:R-:W-:Y:S01]  /*62f00*/  ULDC UR5, c[0x0][0x22c] ;  /* 0x00008b0000057ab9 */ /* 0x000fe20000000800 */
[----:B0-----:R-:W4:Y:S04]  /*62f10*/  LDL.LU R18, [R1+0x120] ;  /* 0x0001200001127983 */ /* 0x001f280000300800 */
[----:B------:R-:W4:Y:S01]  /*62f20*/  LDL.LU R9, [R1+0x128] ;  /* 0x0001280001097983 */ /* 0x000f220000300800 */
[C---:B--2---:R-:W-:Y:S01]  /*62f30*/  ISETP.LT.AND P4, PT, R3.reuse, UR4, !P0 ;  /* 0x0000000403007c0c */ /* 0x044fe2000c781270 */
[----:B------:R-:W-:Y:S01]  /*62f40*/  IMAD R3, R3, R19, RZ ;  /* 0x0000001303037224 */ /* 0x000fe200078e02ff */
[----:B------:R-:W-:-:S04]  /*62f50*/  ULDC UR4, c[0x0][0x22c] ;  /* 0x00008b0000047ab9 */ /* 0x000fc80000000800 */
[----:B------:R-:W-:-:S04]  /*62f60*/  LEA R26, P1, R3, R0, 0x1 ;  /* 0x00000000031a7211 */ /* 0x000fc800078208ff */
[----:B------:R-:W-:-:S05]  /*62f70*/  LEA.HI.X.SX32 R27, R3, R2, 0x1, P1 ;  /* 0x00000002031b7211 */ /* 0x000fca00008f0eff */
[----:B------:R0:W-:Y:S01]  /*62f80*/  @P4 STG.E.U16 desc[UR10][R26.64], R22 ;  /* 0x000000161a004986 */ /* 0x0001e2000c10150a */
[C---:B---3--:R-:W-:Y:S01]  /*62f90*/  ISETP.LT.AND P3, PT, R29.reuse, UR6, !P0 ;  /* 0x000000061d007c0c */ /* 0x048fe2000c761270 */
[-C--:B------:R-:W-:Y:S01]  /*62fa0*/  IMAD R25, R29, R19.reuse, RZ ;  /* 0x000000131d197224 */ /* 0x080fe200078e02ff */
[----:B------:R-:W-:Y:S01]  /*62fb0*/  LEA.HI.X.SX32 R29, R20, R2, 0x1, P6 ;  /* 0x00000002141d7211 */ /* 0x000fe200030f0eff */
[----:B------:R-:W-:Y:S01]  /*62fc0*/  ULDC UR6, c[0x0][0x22c] ;  /* 0x00008b0000067ab9 */ /* 0x000fe20000000800 */
[----:B------:R-:W2:Y:S04]  /*62fd0*/  LDL.LU R20, [R1+0x124] ;  /* 0x0001240001147983 */ /* 0x000ea80000300800 */
[----:B0-----:R-:W3:Y:S04]  /*62fe0*/  LDL.LU R22, [R1+0x17e0] ;  /* 0x0017e00001167983 */ /* 0x001ee80000300800 */
[----:B------:R-:W2:Y:S01]  /*62ff0*/  LDL.LU R27, [R1+0x138] ;  /* 0x00013800011b7983 */ /* 0x000ea20000300800 */
[C---:B----4-:R-:W-:Y:S01]  /*63000*/  ISETP.LT.AND P1, PT, R24.reuse, UR4, !P0 ;  /* 0x0000000418007c0c */ /* 0x050fe2000c721270 */
[----:B------:R-:W-:Y:S01]  /*63010*/  IMAD R3, R24, R19, RZ ;  /* 0x0000001318037224 */ /* 0x000fe200078e02ff */
[----:B------:R-:W-:Y:S01]  /*63020*/  LEA R24, P5, R25, R0, 0x1 ;  /* 0x0000000019187211 */ /* 0x000fe200078a08ff */
[----:B------:R0:W-:Y:S01]  /*63030*/  @P2 STG.E.U16 desc[UR10][R28.64], R11 ;  /* 0x0000000b1c002986 */ /* 0x0001e2000c10150a */
[----:B------:R-:W-:-:S02]  /*63040*/  ULDC UR4, c[0x0][0x22c] ;  /* 0x00008b0000047ab9 */ /* 0x000fc40000000800 */
[----:B------:R-:W-:-:S05]  /*63050*/  LEA.HI.X.SX32 R25, R25, R2, 0x1, P5 ;  /* 0x0000000219197211 */ /* 0x000fca00028f0eff */
[----:B------:R1:W-:Y:S04]  /*63060*/  @P3 STG.E.U16 desc[UR10][R24.64], R10 ;  /* 0x0000000a18003986 */ /* 0x0003e8000c10150a */
[----:B0-----:R-:W4:Y:S04]  /*63070*/  LDL.LU R29, [R1+0x12c] ;  /* 0x00012c00011d7983 */ /* 0x001f280000300800 */
[----:B-1----:R-:W3:Y:S01]  /*63080*/  LDL.LU R25, [R1+0x13c] ;  /* 0x00013c0001197983 */ /* 0x002ee20000300800 */
[----:B------:R-:W-:-:S03]  /*63090*/  LEA R26, P6, R3, R0, 0x1 ;  /* 0x00000000031a7211 */ /* 0x000fc600078c08ff */
[----:B------:R-:W4:Y:S01]  /*630a0*/  LDL.LU R28, [R1+0x130] ;  /* 0x00013000011c7983 */ /* 0x000f220000300800 */
[C---:B------:R-:W-:Y:S01]  /*630b0*/  ISETP.LT.AND P2, PT, R18.reuse, UR4, !P0 ;  /* 0x0000000412007c0c */ /* 0x040fe2000c741270 */
[----:B------:R-:W-:Y:S01]  /*630c0*/  ULDC UR4, c[0x0][0x22c] ;  /* 0x00008b0000047ab9 */ /* 0x000fe20000000800 */
[----:B--2---:R-:W-:Y:S01]  /*630d0*/  ISETP.LT.AND P4, PT, R27, UR5, !P0 ;  /* 0x000000051b007c0c */ /* 0x004fe2000c781270 */
[----:B------:R-:W-:Y:S01]  /*630e0*/  ULDC UR5, c[0x0][0x22c] ;  /* 0x00008b0000057ab9 */ /* 0x000fe20000000800 */
[----:B------:R-:W-:Y:S01]  /*630f0*/  LEA.HI.X.SX32 R27, R3, R2, 0x1, P6 ;  /* 0x00000002031b7211 */ /* 0x000fe200030f0eff */
[----:B------:R-:W-:Y:S02]  /*63100*/  IMAD R3, R18, R19, RZ ;  /* 0x0000001312037224 */ /* 0x000fe400078e02ff */
[----:B------:R-:W2:Y:S04]  /*63110*/  LDL.LU R18, [R1+0x140] ;  /* 0x0001400001127983 */ /* 0x000ea80000300800 */
[----:B------:R0:W-:Y:S02]  /*63120*/  @P1 STG.E.U16 desc[UR10][R26.64], R8 ;  /* 0x000000081a001986 */ /* 0x0001e4000c10150a */
[----:B0-----:R-:W-:-:S04]  /*63130*/  LEA R26, P1, R3, R0, 0x1 ;  /* 0x00000000031a7211 */ /* 0x001fc800078208ff */
[----:B------:R-:W-:Y:S01]  /*63140*/  LEA.HI.X.SX32 R27, R3, R2, 0x1, P1 ;  /* 0x00000002031b7211 */ /* 0x000fe200008f0eff */
[CC--:B------:R-:W-:Y:S01]  /*63150*/  IMAD R3, R9.reuse, R19.reuse, RZ ;  /* 0x0000001309037224 */ /* 0x0c0fe200078e02ff */
[----:B------:R-:W-:Y:S01]  /*63160*/  ISETP.LT.AND P1, PT, R9, UR5, !P0 ;  /* 0x0000000509007c0c */ /* 0x000fe2000c721270 */
[----:B------:R-:W-:Y:S01]  /*63170*/  ULDC UR5, c[0x0][0x22c] ;  /* 0x00008b0000057ab9 */ /* 0x000fe20000000800 */
[----:B------:R-:W2:Y:S01]  /*63180*/  LDL.LU R9, [R1+0x144] ;  /* 0x0001440001097983 */ /* 0x000ea20000300800 */
[C---:B------:R-:W-:Y:S01]  /*63190*/  ISETP.LT.AND P3, PT, R20.reuse, UR4, !P0 ;  /* 0x0000000414007c0c */ /* 0x040fe2000c761270 */
[----:B------:R-:W-:Y:S01]  /*631a0*/  IMAD R20, R20, R19, RZ ;  /* 0x0000001314147224 */ /* 0x000fe200078e02ff */
[----:B------:R-:W-:Y:S01]  /*631b0*/  ULDC UR4, c[0x0][0x22c] ;  /* 0x00008b0000047ab9 */ /* 0x000fe20000000800 */
[----:B------:R0:W-:Y:S03]  /*631c0*/  @P2 STG.E.U16 desc[UR10][R26.64], R21 ;  /* 0x000000151a002986 */ /* 0x0001e6000c10150a */
[----:B------:R-:W-:-:S02]  /*631d0*/  LEA R24, P6, R20, R0, 0x1 ;  /* 0x0000000014187211 */ /* 0x000fc400078c08ff */
[----:B---3--:R-:W-:Y:S01]  /*631e0*/  ISETP.LT.AND P5, PT, R25, UR6, !P0 ;  /* 0x0000000619007c0c */ /* 0x008fe2000c7a1270 */
[----:B------:R-:W-:Y:S01]  /*631f0*/  ULDC UR6, c[0x0][0x22c] ;  /* 0x00008b0000067ab9 */ /* 0x000fe20000000800 */
[----:B------:R-:W-:Y:S02]  /*63200*/  LEA.HI.X.SX32 R25, R20, R2, 0x1, P6 ;  /* 0x0000000214197211 */ /* 0x000fe400030f0eff */
[----:B------:R-:W-:Y:S02]  /*63210*/  PRMT R20, R11, 0x7632, R20 ;  /* 0x000076320b147816 */ /* 0x000fe40000000014 */
[C---:B0-----:R-:W-:Y:S02]  /*63220*/  LEA R26, P2, R3.reuse, R0, 0x1 ;  /* 0x00000000031a7211 */ /* 0x041fe400078408ff */
[----:B------:R-:W-:Y:S02]  /*63230*/  PRMT R21, R10, 0x7632, R21 ;  /* 0x000076320a157816 */ /* 0x000fe40000000015 */
[----:B------:R-:W-:Y:S01]  /*63240*/  LEA.HI.X.SX32 R27, R3, R2, 0x1, P2 ;  /* 0x00000002031b7211 */ /* 0x000fe200010f0eff */
[C---:B----4-:R-:W-:Y:S01]  /*63250*/  IMAD R3, R29.reuse, R19, RZ ;  /* 0x000000131d037224 */ /* 0x050fe200078e02ff */
[----:B------:R-:W-:Y:S01]  /*63260*/  ISETP.LT.AND P2, PT, R29, UR4, !P0 ;  /* 0x000000041d007c0c */ /* 0x000fe2000c741270 */
[----:B------:R-:W-:Y:S01]  /*63270*/  @P3 STG.E.U16 desc[UR10][R24.64], R20 ;  /* 0x0000001418003986 */ /* 0x000fe2000c10150a */
[----:B------:R-:W-:-:S03]  /*63280*/  ULDC UR4, c[0x0][0x22c] ;  /* 0x00008b0000047ab9 */ /* 0x000fc60000000800 */
[----:B------:R0:W-:Y:S04]  /*63290*/  @P1 STG.E.U16 desc[UR10][R26.64], R21 ;  /* 0x000000151a001986 */ /* 0x0001e8000c10150a */
[----:B------:R-:W3:Y:S01]  /*632a0*/  LDL.LU R10, [R1+0x14c] ;  /* 0x00014c00010a7983 */ /* 0x000ee20000300800 */
[C---:B0-----:R-:W-:Y:S01]  /*632b0*/  LEA R26, P6, R3.reuse, R0, 0x1 ;  /* 0x00000000031a7211 */ /* 0x041fe200078c08ff */
[C---:B------:R-:W-:Y:S01]  /*632c0*/  IMAD R20, R28.reuse, R19, RZ ;  /* 0x000000131c147224 */ /* 0x040fe200078e02ff */
[----:B------:R-:W-:Y:S01]  /*632d0*/  ISETP.LT.AND P1, PT, R28, UR4, !P0 ;  /* 0x000000041c007c0c */ /* 0x000fe2000c721270 */
[----:B------:R-:W4:Y:S01]  /*632e0*/  LDL.LU R11, [R1+0xd8] ;  /* 0x0000d800010b7983 */ /* 0x000f220000300800 */
[----:B------:R-:W-:Y:S01]  /*632f0*/  LEA.HI.X.SX32 R27, R3, R2, 0x1, P6 ;  /* 0x00000002031b7211 */ /* 0x000fe200030f0eff */
[----:B------:R-:W-:Y:S01]  /*63300*/  IMAD R28, R19, 0x40, R23 ;  /* 0x00000040131c7824 */ /* 0x000fe200078e0217 */
[----:B------:R-:W-:Y:S01]  /*63310*/  PRMT R3, R8, 0x7632, R3 ;  /* 0x0000763208037816 */ /* 0x000fe20000000003 */
[----:B------:R-:W4:Y:S01]  /*63320*/  LDL.LU R29, [R1+0x150] ;  /* 0x00015000011d7983 */ /* 0x000f220000300800 */
[----:B------:R-:W-:-:S03]  /*63330*/  ULDC UR4, c[0x0][0x22c] ;  /* 0x00008b0000047ab9 */ /* 0x000fc60000000800 */
[----:B------:R0:W-:Y:S02]  /*63340*/  @P2 STG.E.U16 desc[UR10][R26.64], R3 ;  /* 0x000000031a002986 */ /* 0x0001e4000c10150a */
[----:B0-----:R-:W0:Y:S01]  /*63350*/  LDC R27, c[0x0][0x248] ;  /* 0x00009200ff1b7b82 */ /* 0x001e220000000800 */
[----:B------:R-:W-:-:S04]  /*63360*/  LEA R24, P6, R20, R0, 0x1 ;  /* 0x0000000014187211 */ /* 0x000fc800078c08ff */
[----:B------:R-:W-:Y:S02]  /*63370*/  LEA.HI.X.SX32 R25, R20, R2, 0x1, P6 ;  /* 0x0000000214197211 */ /* 0x000fe400030f0eff */
[C---:B------:R-:W-:Y:S02]  /*63380*/  LEA R20, P6, R28.reuse, R0, 0x1 ;  /* 0x000000001c147211 */ /* 0x040fe400078c08ff */
[----:B------:R-:W-:Y:S02]  /*63390*/  PRMT R26, R21, 0x7632, R26 ;  /* 0x00007632151a7816 */ /* 0x000fe4000000001a */
[----:B------:R-:W-:Y:S01]  /*633a0*/  LEA.HI.X.SX32 R21, R28, R2, 0x1, P6 ;  /* 0x000000021c157211 */ /* 0x000fe200030f0eff */
[----:B0-----:R-:W-:Y:S01]  /*633b0*/  IMAD R3, R27, 0x4, R28 ;  /* 0x000000041b037824 */ /* 0x001fe200078e021c */
[----:B--2---:R-:W-:Y:S02]  /*633c0*/  ISETP.LT.AND P3, PT, R18, UR5, !P0 ;  /* 0x0000000512007c0c */ /* 0x004fe4000c761270 */
[----:B------:R-:W-:Y:S01]  /*633d0*/  ISETP.LT.AND P2, PT, R9, UR4, !P0 ;  /* 0x0000000409007c0c */ /* 0x000fe2000c741270 */
[----:B------:R-:W2:Y:S01]  /*633e0*/  LDL.LU R18, [R1+0x154] ;  /* 0x0001540001127983 */ /* 0x000ea20000300800 */
[----:B------:R-:W-:Y:S01]  /*633f0*/  ULDC UR4, c[0x0][0x22c] ;  /* 0x00008b0000047ab9 */ /* 0x000fe20000000800 */
[----:B------:R-:W-:-:S02]  /*63400*/  ULDC UR5, c[0x0][0x22c] ;  /* 0x00008b0000057ab9 */ /* 0x000fc40000000800 */
[----:B------:R-:W2:Y:S04]  /*63410*/  LDL.LU R8, [R1+0xc8] ;  /* 0x0000c80001087983 */ /* 0x000ea80000300800 */
[----:B------:R-:W2:Y:S04]  /*63420*/  LDL.LU R23, [R1+0x17dc] ;  /* 0x0017dc0001177983 */ /* 0x000ea80000300800 */
[----:B------:R-:W2:Y:S04]  /*63430*/  LDL.LU R19, [R1+0x158] ;  /* 0x0001580001137983 */ /* 0x000ea80000300800 */
[----:B------:R-:W2:Y:S04]  /*63440*/  LDL.LU R9, [R1+0x15c] ;  /* 0x00015c0001097983 */ /* 0x000ea80000300800 */
[----:B------:R-:W2:Y:S04]  /*63450*/  LDL.LU R28, [R1+0xa8] ;  /* 0x0000a800011c7983 */ /* 0x000ea80000300800 */
[----:B------:R0:W-:Y:S01]  /*63460*/  @P1 STG.E.U16 desc[UR10][R24.64], R26 ;  /* 0x0000001a18001986 */ /* 0x0001e2000c10150a */
[----:B---3--:R-:W-:Y:S01]  /*63470*/  ISETP.LT.AND P1, PT, R10, UR4, !P0 ;  /* 0x000000040a007c0c */ /* 0x008fe2000c721270 */
[----:B------:R-:W-:-:S02]  /*63480*/  ULDC UR4, c[0x0][0x22c] ;  /* 0x00008b0000047ab9 */ /* 0x000fc40000000800 */
[----:B------:R-:W3:Y:S01]  /*63490*/  LDL.LU R10, [R1+0x160] ;  /* 0x00016000010a7983 */ /* 0x000ee20000300800 */
[----:B0-----:R-:W-:-:S03]  /*634a0*/  LEA R24, P6, R3, R0, 0x1 ;  /* 0x0000000003187211 */ /* 0x001fc600078c08ff */
[----:B----4-:R0:W-:Y:S01]  /*634b0*/  @P4 STG.E.U16 desc[UR10][R20.64], R11 ;  /* 0x0000000b14004986 */ /* 0x0101e2000c10150a */
[----:B------:R-:W-:Y:S02]  /*634c0*/  LEA.HI.X.SX32 R25, R3, R2, 0x1, P6 ;  /* 0x0000000203197211 */ /* 0x000fe400030f0eff */
[----:B------:R-:W-:Y:S01]  /*634d0*/  ISETP.LT.AND P4, PT, R29, UR4, !P0 ;  /* 0x000000041d007c0c */ /* 0x000fe2000c781270 */
[----:B------:R-:W-:Y:S01]  /*634e0*/  ULDC UR4, c[0x0][0x22c] ;  /* 0x00008b0000047ab9 */ /* 0x000fe20000000800 */
[----:B0-----:R-:W-:-:S04]  /*634f0*/  IMAD R21, R27, 0x4, R3 ;  /* 0x000000041b157824 */ /* 0x001fc800078e0203 */
[----:B------:R-:W-:Y:S01]  /*63500*/  IMAD R26, R27, 0x4, R21 ;  /* 0x000000041b1a7824 */ /* 0x000fe200078e0215 */
[----:B------:R-:W-:-:S04]  /*63510*/  LEA R20, P6, R21, R0, 0x1 ;  /* 0x0000000015147211 */ /* 0x000fc800078c08ff */
[----:B------:R-:W-:Y:S01]  /*63520*/  LEA.HI.X.SX32 R21, R21, R2, 0x1, P6 ;  /* 0x0000000215157211 */ /* 0x000fe200030f0eff */
[----:B------:R-:W-:Y:S01]  /*63530*/  IMAD R3, R27, 0x4, R26 ;  /* 0x000000041b037824 */ /* 0x000fe200078e021a */
[----:B--2---:R0:W-:Y:S01]  /*63540*/  @P5 STG.E.U16 desc[UR10][R24.64], R28 ;  /* 0x0000001c18005986 */ /* 0x0041e2000c10150a */
[----:B------:R-:W-:Y:S01]  /*63550*/  ISETP.LT.AND P5, PT, R18, UR4, !P0 ;  /* 0x0000000412007c0c */ /* 0x000fe2000c7a1270 */
[----:B------:R-:W-:Y:S02]  /*63560*/  ULDC UR4, c[0x0][0x22c] ;  /* 0x00008b0000047ab9 */ /* 0x000fe40000000800 */
[----:B------:R-:W2:Y:S01]  /*63570*/  LDL.LU R18, [R1+0x164] ;  /* 0x0001640001127983 */ /* 0x000ea20000300800 */
[----:B0-----:R-:W-:-:S04]  /*63580*/  LEA R24, P6, R26, R0, 0x1 ;  /* 0x000000001a187211 */ /* 0x001fc800078c08ff */
[----:B------:R-:W-:Y:S02]  /*63590*/  LEA.HI.X.SX32 R25, R26, R2, 0x1, P6 ;  /* 0x000000021a197211 */ /* 0x000fe400030f0eff */
[----:B------:R-:W-:Y:S02]  /*635a0*/  PRMT R26, R11, 0x7632, R26 ;  /* 0x000076320b1a7816 */ /* 0x000fe4000000001a */
[----:B------:R-:W4:Y:S04]  /*635b0*/  LDL.LU R11, [R1+0x168] ;  /* 0x00016800010b7983 */ /* 0x000f280000300800 */
[----:B------:R0:W-:Y:S01]  /*635c0*/  @P3 STG.E.U16 desc[UR10][R20.64], R8 ;  /* 0x0000000814003986 */ /* 0x0001e2000c10150a */
[----:B------:R-:W-:Y:S01]  /*635d0*/  ISETP.LT.AND P3, PT, R19, UR4, !P0 ;  /* 0x0000000413007c0c */ /* 0x000fe2000c761270 */
[----:B------:R-:W-:-:S02]  /*635e0*/  ULDC UR4, c[0x0][0x22c] ;  /* 0x00008b0000047ab9 */ /* 0x000fc40000000800 */
[----:B------:R1:W-:Y:S01]  /*635f0*/  @P2 STG.E.U16 desc[UR10][R24.64], R22 ;  /* 0x0000001618002986 */ /* 0x0003e2000c10150a */
[----:B------:R-:W-:Y:S01]  /*63600*/  ISETP.LT.AND P2, PT, R9, UR4, !P0 ;  /* 0x0000000409007c0c */ /* 0x000fe2000c741270 */
[----:B------:R-:W-:Y:S02]  /*63610*/  ULDC UR4, c[0x0][0x22c] ;  /* 0x00008b0000047ab9 */ /* 0x000fe40000000800 */
[----:B------:R-:W4:Y:S01]  /*63620*/  LDL.LU R9, [R1+0x16c] ;  /* 0x00016c0001097983 */ /* 0x000f220000300800 */
[----:B0-----:R-:W-:-:S03]  /*63630*/  LEA R20, P6, R3, R0, 0x1 ;  /* 0x0000000003147211 */ /* 0x001fc600078c08ff */
[----:B------:R-:W4:Y:S01]  /*63640*/  LDL.LU R19, [R1+0xdc] ;  /* 0x0000dc0001137983 */ /* 0x000f220000300800 */
[----:B------:R-:W-:Y:S01]  /*63650*/  LEA.HI.X.SX32 R21, R3, R2, 0x1, P6 ;  /* 0x0000000203157211 */ /* 0x000fe200030f0eff */
[----:B------:R-:W-:-:S04]  /*63660*/  IMAD R3, R27, 0x4, R3 ;  /* 0x000000041b037824 */ /* 0x000fc800078e0203 */
[----:B------:R0:W-:Y:S01]  /*63670*/  @P1 STG.E.U16 desc[UR10][R20.64], R26 ;  /* 0x0000001a14001986 */ /* 0x0001e2000c10150a */
[----:B---3--:R-:W-:Y:S01]  /*63680*/  ISETP.LT.AND P1, PT, R10, UR4, !P0 ;  /* 0x000000040a007c0c */ /* 0x008fe2000c721270 */
[----:B-1----:R-:W-:Y:S01]  /*63690*/  IMAD R25, R27, 0x4, R3 ;  /* 0x000000041b197824 */ /* 0x002fe200078e0203 */
[----:B------:R-:W-:Y:S01]  /*636a0*/  PRMT R22, R28, 0x7632, R22 ;  /* 0x000076321c167816 */ /* 0x000fe20000000016 */
[----:B------:R-:W-:Y:S01]  /*636b0*/  ULDC UR4, c[0x0][0x22c] ;  /* 0x00008b0000047ab9 */ /* 0x000fe20000000800 */
[----:B0-----:R-:W-:Y:S02]  /*636c0*/  PRMT R26, R8, 0x7632, R26 ;  /* 0x00007632081a7816 */ /* 0x001fe4000000001a */
[----:B------:R-:W3:Y:S01]  /*636d0*/  LDL.LU R8, [R1+0x170] ;  /* 0x0001700001087983 */ /* 0x000ee20000300800 */
[----:B------:R-:W-:-:S03]  /*636e0*/  LEA R20, P6, R3, R0, 0x1 ;  /* 0x0000000003147211 */ /* 0x000fc600078c08ff */
[----:B------:R-:W3:Y:S01]  /*636f0*/  LDL.LU R10, [R1+0xac] ;  /* 0x0000ac00010a7983 */ /* 0x000ee20000300800 */
[----:B------:R-:W-:Y:S01]  /*63700*/  LEA.HI.X.SX32 R21, R3, R2, 0x1, P6 ;  /* 0x0000000203157211 */ /* 0x000fe200030f0eff */
[----:B------:R-:W-:Y:S01]  /*63710*/  IMAD R3, R27, 0x4, R25 ;  /* 0x000000041b037824 */ /* 0x000fe200078e0219 */
[C---:B------:R-:W-:Y:S01]  /*63720*/  LEA R24, P6, R25.reuse, R0, 0x1 ;  /* 0x0000000019187211 */ /* 0x040fe200078c08ff */
[----:B------:R-:W3:Y:S03]  /*63730*/  LDL.LU R29, [R1+0xcc] ;  /* 0x0000cc00011d7983 */ /* 0x000ee60000300800 */
[----:B------:R-:W-:Y:S01]  /*63740*/  LEA.HI.X.SX32 R25, R25, R2, 0x1, P6 ;  /* 0x0000000219197211 */ /* 0x000fe200030f0eff */
[----:B------:R-:W3:Y:S04]  /*63750*/  LDL.LU R28, [R1+0x178] ;  /* 0x00017800011c7983 */ /* 0x000ee80000300800 */
[----:B------:R0:W-:Y:S02]  /*63760*/  @P4 STG.E.U16 desc[UR10][R20.64], R22 ;  /* 0x0000001614004986 */ /* 0x0001e4000c10150a */
[----:B0-----:R-:W-:-:S04]  /*63770*/  LEA R20, P6, R3, R0, 0x1 ;  /* 0x0000000003147211 */ /* 0x001fc800078c08ff */
[----:B------:R-:W-:Y:S02]  /*63780*/  LEA.HI.X.SX32 R21, R3, R2, 0x1, P6 ;  /* 0x0000000203157211 */ /* 0x000fe400030f0eff */
[----:B------:R-:W-:Y:S01]  /*63790*/  PRMT R22, R22, 0x7632, R22 ;  /* 0x0000763216167816 */ /* 0x000fe20000000016 */
[----:B------:R0:W-:Y:S04]  /*637a0*/  @P5 STG.E.U16 desc[UR10][R24.64], R26 ;  /* 0x0000001a18005986 */ /* 0x0001e8000c10150a */
[----:B------:R1:W-:Y:S01]  /*637b0*/  @P3 STG.E.U16 desc[UR10][R20.64], R22 ;  /* 0x0000001614003986 */ /* 0x0003e2000c10150a */
[----:B--2---:R-:W-:Y:S01]  /*637c0*/  ISETP.LT.AND P4, PT, R18, UR4, !P0 ;  /* 0x0000000412007c0c */ /* 0x004fe2000c781270 */
[----:B------:R-:W-:Y:S02]  /*637d0*/  ULDC UR4, c[0x0][0x22c] ;  /* 0x00008b0000047ab9 */ /* 0x000fe40000000800 */
[----:B------:R-:W2:Y:S01]  /*637e0*/  LDL.LU R18, [R1+0x17c] ;  /* 0x00017c0001127983 */ /* 0x000ea20000300800 */
[----:B----4-:R-:W-:Y:S01]  /*637f0*/  ISETP.LT.AND P6, PT, R11, UR4, !P0 ;  /* 0x000000040b007c0c */ /* 0x010fe2000c7c1270 */
[----:B------:R-:W-:-:S02]  /*63800*/  ULDC UR4, c[0x0][0x22c] ;  /* 0x00008b0000047ab9 */ /* 0x000fc40000000800 */
[----:B------:R-:W4:Y:S01]  /*63810*/  LDL.LU R11, [R1+0x180] ;  /* 0x00018000010b7983 */ /* 0x000f220000300800 */
[----:B------:R-:W-:Y:S01]  /*63820*/  ISETP.LT.AND P3, PT, R9, UR4, !P0 ;  /* 0x0000000409007c0c */ /* 0x000fe2000c761270 */
[C---:B0-----:R-:W-:Y:S02]  /*63830*/  IMAD R25, R27.reuse, 0x4, R3 ;  /* 0x000000041b197824 */ /* 0x041fe400078e0203 */
[----:B------:R-:W4:Y:S01]  /*63840*/  LDL.LU R9, [R1+0x134] ;  /* 0x0001340001097983 */ /* 0x000f220000300800 */
[----:B------:R-:W-:Y:S01]  /*63850*/  ULDC UR4, c[0x0][0x22c] ;  /* 0x00008b0000047ab9 */ /* 0x000fe20000000800 */
[----:B------:R-:W-:Y:S01]  /*63860*/  IMAD R3, R27, 0x4, R25 ;  /* 0x000000041b037824 */ /* 0x000fe200078e0219 */
[----:B------:R-:W-:-:S04]  /*63870*/  LEA R24, P5, R25, R0, 0x1 ;  /* 0x0000000019187211 */ /* 0x000fc800078a08ff */
[----:B------:R-:W-:Y:S02]  /*63880*/  LEA.HI.X.SX32 R25, R25, R2, 0x1, P5 ;  /* 0x0000000219197211 */ /* 0x000fe400028f0eff */
[----:B-1----:R-:W-:Y:S01]  /*63890*/  LEA R20, P5, R3, R0, 0x1 ;  /* 0x0000000003147211 */ /* 0x002fe200078a08ff */
[----:B------:R-:W-:-:S03]  /*638a0*/  IMAD R22, R27, 0x4, R3 ;  /* 0x000000041b167824 */ /* 0x000fc600078e0203 */
[----:B------:R-:W-:Y:S01]  /*638b0*/  LEA.HI.X.SX32 R21, R3, R2, 0x1, P5 ;  /* 0x0000000203157211 */ /* 0x000fe200028f0eff */
[----:B------:R0:W-:Y:S02]  /*638c0*/  @P2 STG.E.U16 desc[UR10][R24.64], R19 ;  /* 0x0000001318002986 */ /* 0x0001e4000c10150a */
[----:B0-----:R-:W-:Y:S02]  /*638d0*/  LEA R24, P5, R22, R0, 0x1 ;  /* 0x0000000016187211 */ /* 0x001fe400078a08ff */
[----:B---3--:R0:W-:Y:S01]  /*638e0*/  @P1 STG.E.U16 desc[UR10][R20.64], R10 ;  /* 0x0000000a14001986 */ /* 0x0081e2000c10150a */
[----:B------:R-:W-:Y:S01]  /*638f0*/  ISETP.LT.AND P2, PT, R8, UR4, !P0 ;  /* 0x0000000408007c0c */ /* 0x000fe2000c741270 */
[----:B------:R-:W-:Y:S01]  /*63900*/  ULDC UR4, c[0x0][0x22c] ;  /* 0x00008b0000047ab9 */ /* 0x000fe20000000800 */
[----:B------:R-:W-:Y:S01]  /*63910*/  LEA.HI.X.SX32 R25, R22, R2, 0x1, P5 ;  /* 0x0000000216197211 */ /* 0x000fe200028f0eff */
[----:B------:R-:W3:Y:S01]  /*63920*/  LDL.LU R8, [R1+0x184] ;  /* 0x0001840001087983 */ /* 0x000ee20000300800 */
[----:B0-----:R-:W-:-:S05]  /*63930*/  IMAD R21, R27, 0x4, R22 ;  /* 0x000000041b157824 */ /* 0x001fca00078e0216 */
[----:B------:R-:W-:Y:S01]  /*63940*/  LEA R20, P5, R21, R0, 0x1 ;  /* 0x0000000015147211 */ /* 0x000fe200078a08ff */
[----:B------:R-:W-:Y:S01]  /*63950*/  IMAD R3, R27, 0x4, R21 ;  /* 0x000000041b037824 */ /* 0x000fe200078e0215 */
[----:B------:R-:W-:Y:S01]  /*63960*/  ISETP.LT.AND P1, PT, R28, UR4, !P0 ;  /* 0x000000041c007c0c */ /* 0x000fe2000c721270 */
[----:B------:R-:W-:Y:S01]  /*63970*/  ULDC UR4, c[0x0][0x22c] ;  /* 0x00008b0000047ab9 */ /* 0x000fe20000000800 */
[----:B------:R-:W-:Y:S01]  /*63980*/  LEA.HI.X.SX32 R21, R21, R2, 0x1, P5 ;  /* 0x0000000215157211 */ /* 0x000fe200028f0eff */
[----:B------:R0:W-:Y:S01]  /*63990*/  @P4 STG.E.U16 desc[UR10][R24.64], R29 ;  /* 0x0000001d18004986 */ /* 0x0001e2000c10150a */
[----:B------:R-:W-:-:S03]  /*639a0*/  IMAD R22, R27, 0x4, R3 ;  /* 0x000000041b167824 */ /* 0x000fc600078e0203 */
[----:B------:R1:W-:Y:S01]  /*639b0*/  @P6 STG.E.U16 desc[UR10][R20.64], R23 ;  /* 0x0000001714006986 */ /* 0x0003e2000c10150a */
[C---:B0-----:R-:W-:Y:S02]  /*639c0*/  LEA R24, P5, R3.reuse, R0, 0x1 ;  /* 0x0000000003187211 */ /* 0x041fe400078a08ff */
[----:B-1----:R-:W-:Y:S02]  /*639d0*/  PRMT R23, R10, 0x7632, R23 ;  /* 0x000076320a177816 */ /* 0x002fe40000000017 */
[----:B------:R-:W-:Y:S02]  /*639e0*/  LEA.HI.X.SX32 R25, R3, R2, 0x1, P5 ;  /* 0x0000000203197211 */ /* 0x000fe400028f0eff */
[C---:B------:R-:W-:Y:S02]  /*639f0*/  LEA R20, P6, R22.reuse, R0, 0x1 ;  /* 0x0000000016147211 */ /* 0x040fe400078c08ff */
[----:B------:R-:W-:Y:S02]  /*63a00*/  PRMT R3, R19, 0x7632, R3 ;  /* 0x0000763213037816 */ /* 0x000fe40000000003 */
[----:B------:R-:W-:-:S03]  /*63a10*/  LEA.HI.X.SX32 R21, R22, R2, 0x1, P6 ;  /* 0x0000000216157211 */ /* 0x000fc600030f0eff */
[----:B------:R0:W-:Y:S04]  /*63a20*/  @P3 STG.E.U16 desc[UR10][R24.64], R3 ;  /* 0x0000000318003986 */ /* 0x0001e8000c10150a */
[----:B------:R1:W-:Y:S01]  /*63a30*/  @P2 STG.E.U16 desc[UR10][R20.64], R23 ;  /* 0x0000001714002986 */ /* 0x0003e2000c10150a */
[----:B0-----:R-:W-:Y:S01]  /*63a40*/  IMAD R3, R27, 0x4, R22 ;  /* 0x000000041b037824 */ /* 0x001fe200078e0216 */
[----:B--2---:R-:W-:Y:S01]  /*63a50*/  ISETP.LT.AND P4, PT, R18, UR4, !P0 ;  /* 0x0000000412007c0c */ /* 0x004fe2000c781270 */
[----:B------:R-:W-:Y:S01]  /*63a60*/  ULDC UR4, c[0x0][0x22c] ;  /* 0x00008b0000047ab9 */ /* 0x000fe20000000800 */
[----:B------:R-:W2:Y:S04]  /*63a70*/  LDL.LU R18, [R1+0x18c] ;  /* 0x00018c0001127983 */ /* 0x000ea80000300800 */
[----:B------:R-:W2:Y:S04]  /*63a80*/  LDL.LU R10, [R1+0x190] ;  /* 0x00019000010a7983 */ /* 0x000ea80000300800 */
[----:B------:R-:W2:Y:S01]  /*63a90*/  LDL.LU R26, [R1+0x194] ;  /* 0x00019400011a7983 */ /* 0x000ea20000300800 */
[----:B----4-:R-:W-:Y:S01]  /*63aa0*/  ISETP.LT.AND P5, PT, R11, UR4, !P0 ;  /* 0x000000040b007c0c */ /* 0x010fe2000c7a1270 */
[----:B------:R-:W-:-:S02]  /*63ab0*/  ULDC UR4, c[0x0][0x22c] ;  /* 0x00008b0000047ab9 */ /* 0x000fc40000000800 */
[----:B------:R-:W4:Y:S04]  /*63ac0*/  LDL.LU R11, [R1+0xf0] ;  /* 0x0000f000010b7983 */ /* 0x000f280000300800 */
[----:B------:R-:W4:Y:S01]  /*63ad0*/  LDL.LU R19, [R1+0x10] ;  /* 0x0000100001137983 */ /* 0x000f220000300800 */
[C---:B------:R-:W-:Y:S01]  /*63ae0*/  ISETP.LT.AND P2, PT, R9.reuse, UR4, !P0 ;  /* 0x0000000409007c0c */ /* 0x040fe2000c741270 */
[----:B------:R-:W-:Y:S01]  /*63af0*/  IMAD R22, R9, R27, RZ ;  /* 0x0000001b09167224 */ /* 0x000fe200078e02ff */
[----:B-1----:R-:W-:Y:S01]  /*63b00*/  LEA R20, P6, R3, R0, 0x1 ;  /* 0x0000000003147211 */ /* 0x002fe200078c08ff */
[----:B------:R-:W4:Y:S01]  /*63b10*/  LDL.LU R9, [R1+0x19c] ;  /* 0x00019c0001097983 */ /* 0x000f220000300800 */
[----:B------:R-:W-:Y:S01]  /*63b20*/  PRMT R23, R29, 0x7632, R23 ;  /* 0x000076321d177816 */ /* 0x000fe20000000017 */
[----:B------:R-:W-:Y:S01]  /*63b30*/  ULDC UR4, c[0x0][0x22c] ;  /* 0x00008b0000047ab9 */ /* 0x000fe20000000800 */
[----:B------:R-:W-:Y:S01]  /*63b40*/  LEA.HI.X.SX32 R21, R3, R2, 0x1, P6 ;  /* 0x0000000203157211 */ /* 0x000fe200030f0eff */
[----:B------:R-:W-:Y:S01]  /*63b50*/  IMAD R3, R27, 0x8, R3 ;  /* 0x000000081b037824 */ /* 0x000fe200078e0203 */
[----:B------:R-:W-:-:S03]  /*63b60*/  LEA R24, P6, R22, R0, 0x1 ;  /* 0x0000000016187211 */ /* 0x000fc600078c08ff */
[----:B------:R0:W-:Y:S01]  /*63b70*/  @P1 STG.E.U16 desc[UR10][R20.64], R23 ;  /* 0x0000001714001986 */ /* 0x0001e2000c10150a */
[----:B------:R-:W-:Y:S01]  /*63b80*/  LEA.HI.X.SX32 R25, R22, R2, 0x1, P6 ;  /* 0x0000000216197211 */ /* 0x000fe200030f0eff */
[----:B------:R-:W-:Y:S01]  /*63b90*/  IMAD R22, R27, 0x4, R3 ;  /* 0x000000041b167824 */ /* 0x000fe200078e0203 */
[----:B0-----:R-:W-:Y:S02]  /*63ba0*/  LEA R20, P6, R3, R0, 0x1 ;  /* 0x0000000003147211 */ /* 0x001fe400078c08ff */
[----:B------:R-:W-:Y:S02]  /*63bb0*/  PRMT R23, R23, 0x7632, R23 ;  /* 0x0000763217177816 */ /* 0x000fe40000000017 */
[----:B---3--:R-:W-:Y:S02]  /*63bc0*/  ISETP.LT.AND P3, PT, R8, UR5, !P0 ;  /* 0x0000000508007c0c */ /* 0x008fe4000c761270 */
[----:B------:R-:W-:Y:S01]  /*63bd0*/  LEA.HI.X.SX32 R21, R3, R2, 0x1, P6 ;  /* 0x0000000203157211 */ /* 0x000fe200030f0eff */
[----:B------:R-:W3:Y:S01]  /*63be0*/  LDL.LU R8, [R1+0xe0] ;  /* 0x0000e00001087983 */ /* 0x000ee20000300800 */
[----:B------:R-:W-:-:S03]  /*63bf0*/  ULDC UR5, c[0x0][0x22c] ;  /* 0x00008b0000057ab9 */ /* 0x000fc60000000800 */
[----:B------:R-:W3:Y:S04]  /*63c00*/  LDL.LU R28, [R1+0x1a0] ;  /* 0x0001a000011c7983 */ /* 0x000ee80000300800 */
[----:B------:R-:W3:Y:S04]  /*63c10*/  LDL.LU R29, [R1+0x1a8] ;  /* 0x0001a800011d7983 */ /* 0x000ee80000300800 */
[----:B------:R0:W-:Y:S02]  /*63c20*/  @P2 STG.E.U16 desc[UR10][R24.64], R23 ;  /* 0x0000001718002986 */ /* 0x0001e4000c10150a */
[----:B0-----:R-:W-:-:S04]  /*63c30*/  LEA R24, P6, R22, R0, 0x1 ;  /* 0x0000000016187211 */ /* 0x001fc800078c08ff */
[----:B------:R-:W-:Y:S02]  /*63c40*/  LEA.HI.X.SX32 R25, R22, R2, 0x1, P6 ;  /* 0x0000000216197211 */ /* 0x000fe400030f0eff */
[----:B--2---:R-:W-:Y:S01]  /*63c50*/  ISETP.LT.AND P1, PT, R18, UR4, !P0 ;  /* 0x0000000412007c0c */ /* 0x004fe2000c721270 */
[----:B------:R-:W-:Y:S01]  /*63c60*/  ULDC UR4, c[0x0][0x22c] ;  /* 0x00008b0000047ab9 */ /* 0x000fe20000000800 */
[----:B------:R-:W2:Y:S01]  /*63c70*/  LDL.LU R18, [R1] ;  /* 0x0000000001127983 */ /* 0x000ea20000300800 */
[----:B------:R-:W-:Y:S01]  /*63c80*/  ISETP.LT.AND P2, PT, R10, UR4, !P0 ;  /* 0x000000040a007c0c */ /* 0x000fe2000c741270 */
[----:B------:R-:W-:Y:S02]  /*63c90*/  ULDC UR4, c[0x0][0x22c] ;  /* 0x00008b0000047ab9 */ /* 0x000fe40000000800 */
[----:B------:R-:W2:Y:S04]  /*63ca0*/  LDL.LU R10, [R1+0x1b0] ;  /* 0x0001b000010a7983 */ /* 0x000ea80000300800 */
[----:B----4-:R0:W-:Y:S01]  /*63cb0*/  @P4 STG.E.U16 desc[UR10][R20.64], R11 ;  /* 0x0000000b14004986 */ /* 0x0101e2000c10150a */
[----:B------:R-:W-:Y:S01]  /*63cc0*/  ISETP.LT.AND P4, PT, R26, UR4, !P0 ;  /* 0x000000041a007c0c */ /* 0x000fe2000c781270 */
[----:B------:R-:W-:Y:S01]  /*63cd0*/  ULDC UR4, c[0x0][0x22c] ;  /* 0x00008b0000047ab9 */ /* 0x000fe20000000800 */
[----:B0-----:R-:W-:-:S04]  /*63ce0*/  IMAD R20, R27, 0x4, R22 ;  /* 0x000000041b147824 */ /* 0x001fc800078e0216 */
[----:B------:R-:W-:Y:S01]  /*63cf0*/  IMAD R3, R27, 0x4, R20 ;  /* 0x000000041b037824 */ /* 0x000fe200078e0214 */
[C---:B------:R-:W-:Y:S01]  /*63d00*/  LEA R22, P6, R20.reuse, R0, 0x1 ;  /* 0x0000000014167211 */ /* 0x040fe200078c08ff */
[----:B------:R0:W-:Y:S01]  /*63d10*/  @P5 STG.E.U16 desc[UR10][R24.64], R19 ;  /* 0x0000001318005986 */ /* 0x0001e2000c10150a */
[----:B------:R-:W-:Y:S01]  /*63d20*/  ISETP.LT.AND P5, PT, R9, UR4, !P0 ;  /* 0x0000000409007c0c */ /* 0x000fe2000c7a1270 */
[----:B------:R-:W-:Y:S01]  /*63d30*/  ULDC UR4, c[0x0][0x22c] ;  /* 0x00008b0000047ab9 */ /* 0x000fe20000000800 */
[----:B------:R-:W-:Y:S01]  /*63d40*/  LEA.HI.X.SX32 R23, R20, R2, 0x1, P6 ;  /* 0x0000000214177211 */ /* 0x000fe200030f0eff */
[----:B------:R-:W4:Y:S01]  /*63d50*/  LDL.LU R9, [R1+0x1b8] ;  /* 0x0001b80001097983 */ /* 0x000f220000300800 */
[----:B------:R-:W-:Y:S01]  /*63d60*/  IMAD R20, R27, 0x4, R3 ;  /* 0x000000041b147824 */ /* 0x000fe200078e0203 */
[----:B0-----:R-:W-:-:S04]  /*63d70*/  LEA R24, P6, R3, R0, 0x1 ;  /* 0x0000000003187211 */ /* 0x001fc800078c08ff */
[----:B------:R-:W-:Y:S02]  /*63d80*/  LEA.HI.X.SX32 R25, R3, R2, 0x1, P6 ;  /* 0x0000000203197211 */ /* 0x000fe400030f0eff */
[----:B------:R-:W-:Y:S02]  /*63d90*/  PRMT R3, R11, 0x7632, R3 ;  /* 0x000076320b037816 */ /* 0x000fe40000000003 */
[----:B------:R-:W4:Y:S01]  /*63da0*/  LDL.LU R11, [R1+0x1bc] ;  /* 0x0001bc00010b7983 */ /* 0x000f220000300800 */
[----:B------:R-:W-:-:S03]  /*63db0*/  IMAD R21, R27, 0x4, R20 ;  /* 0x000000041b157824 */ /* 0x000fc600078e0214 */
[----:B---3--:R0:W-:Y:S02]  /*63dc0*/  @P3 STG.E.U16 desc[UR10][R22.64], R8 ;  /* 0x0000000816003986 */ /* 0x0081e4000c10150a */
[----:B0-----:R-:W-:-:S04]  /*63dd0*/  LEA R22, P6, R20, R0, 0x1 ;  /* 0x0000000014167211 */ /* 0x001fc800078c08ff */
[----:B------:R-:W-:Y:S02]  /*63de0*/  LEA.HI.X.SX32 R23, R20, R2, 0x1, P6 ;  /* 0x0000000214177211 */ /* 0x000fe400030f0eff */
[----:B------:R-:W-:Y:S02]  /*63df0*/  LEA R20, P6, R21, R0, 0x1 ;  /* 0x0000000015147211 */ /* 0x000fe400078c08ff */
[----:B------:R-:W-:Y:S01]  /*63e00*/  ISETP.LT.AND P3, PT, R28, UR4, !P0 ;  /* 0x000000041c007c0c */ /* 0x000fe2000c761270 */
[----:B------:R-:W-:Y:S01]  /*63e10*/  ULDC UR4, c[0x0][0x22c] ;  /* 0x00008b0000047ab9 */ /* 0x000fe20000000800 */
[----:B--2---:R0:W-:Y:S04]  /*63e20*/  @P1 STG.E.U16 desc[UR10][R24.64], R18 ;  /* 0x0000001218001986 */ /* 0x0041e8000c10150a */
[----:B------:R1:W-:Y:S01]  /*63e30*/  @P2 STG.E.U16 desc[UR10][R22.64], R3 ;  /* 0x0000000316002986 */ /* 0x0003e2000c10150a */
[----:B------:R-:W-:Y:S01]  /*63e40*/  ISETP.LT.AND P1, PT, R29, UR4, !P0 ;  /* 0x000000041d007c0c */ /* 0x000fe2000c721270 */
[----:B------:R-:W-:Y:S01]  /*63e50*/  ULDC UR4, c[0x0][0x22c] ;  /* 0x00008b0000047ab9 */ /* 0x000fe20000000800 */
[----:B0-----:R-:W-:Y:S01]  /*63e60*/  PRMT R24, R19, 0x7632, R24 ;  /* 0x0000763213187816 */ /* 0x001fe20000000018 */
[----:B------:R-:W2:Y:S01]  /*63e70*/  LDL.LU R29, [R1+0xf4] ;  /* 0x0000f400011d7983 */ /* 0x000ea20000300800 */
[----:B-1----:R-:W-:Y:S01]  /*63e80*/  IMAD R23, R27, 0x4, R21 ;  /* 0x000000041b177824 */ /* 0x002fe200078e0215 */
[----:B------:R-:W-:-:S03]  /*63e90*/  LEA.HI.X.SX32 R21, R21, R2, 0x1, P6 ;  /* 0x0000000215157211 */ /* 0x000fc600030f0eff */
[----:B------:R-:W-:Y:S01]  /*63ea0*/  IMAD R3, R27, 0x4, R23 ;  /* 0x000000041b037824 */ /* 0x000fe200078e0217 */
[C---:B------:R-:W-:Y:S01]  /*63eb0*/  LEA R22, P6, R23.reuse, R0, 0x1 ;  /* 0x0000000017167211 */ /* 0x040fe200078c08ff */
[----:B------:R0:W-:Y:S01]  /*63ec0*/  @P4 STG.E.U16 desc[UR10][R20.64], R24 ;  /* 0x0000001814004986 */ /* 0x0001e2000c10150a */
[----:B------:R-:W-:Y:S01]  /*63ed0*/  ISETP.LT.AND P2, PT, R10, UR4, !P0 ;  /* 0x000000040a007c0c */ /* 0x000fe2000c741270 */
[----:B------:R-:W-:Y:S01]  /*63ee0*/  ULDC UR4, c[0x0][0x22c] ;  /* 0x00008b0000047ab9 */ /* 0x000fe20000000800 */
[----:B------:R-:W-:Y:S01]  /*63ef0*/  LEA.HI.X.SX32 R23, R23, R2, 0x1, P6 ;  /* 0x0000000217177211 */ /* 0x000fe200030f0eff */
[----:B------:R-:W3:Y:S01]  /*63f00*/  LDL.LU R10, [R1+0x1c4] ;  /* 0x0001c400010a7983 */ /* 0x000ee20000300800 */
[----:B------:R-:W-:-:S03]  /*63f10*/  PRMT R25, R8, 0x7632, R25 ;  /* 0x0000763208197816 */ /* 0x000fc60000000019 */
[----:B------:R-:W3:Y:S01]  /*63f20*/  LDL.LU R8, [R1+0x14] ;  /* 0x0000140001087983 */ /* 0x000ee20000300800 */
[----:B0-----:R-:W-:-:S03]  /*63f30*/  LEA R20, P6, R3, R0, 0x1 ;  /* 0x0000000003147211 */ /* 0x001fc600078c08ff */
[----:B------:R-:W3:Y:S01]  /*63f40*/  LDL.LU R28, [R1+0x1c8] ;  /* 0x0001c800011c7983 */ /* 0x000ee20000300800 */
[----:B----4-:R-:W-:Y:S01]  /*63f50*/  ISETP.LT.AND P4, PT, R9, UR4, !P0 ;  /* 0x0000000409007c0c */ /* 0x010fe2000c781270 */
[----:B------:R-:W-:Y:S01]  /*63f60*/  ULDC UR4, c[0x0][0x22c] ;  /* 0x00008b0000047ab9 */ /* 0x000fe20000000800 */
[----:B------:R-:W-:Y:S01]  /*63f70*/  LEA.HI.X.SX32 R21, R3, R2, 0x1, P6 ;  /* 0x0000000203157211 */ /* 0x000fe200030f0eff */
[----:B------:R-:W4:Y:S01]  /*63f80*/  LDL.LU R9, [R1+0x1cc] ;  /* 0x0001cc0001097983 */ /* 0x000f220000300800 */
[----:B------:R-:W-:-:S03]  /*63f90*/  PRMT R24, R18, 0x7632, R24 ;  /* 0x0000763212187816 */ /* 0x000fc60000000018 */
[----:B------:R-:W4:Y:S04]  /*63fa0*/  LDL.LU R19, [R1+0xe4] ;  /* 0x0000e40001137983 */ /* 0x000f280000300800 */
[----:B------:R-:W4:Y:S04]  /*63fb0*/  LDL.LU R26, [R1+0x4] ;  /* 0x00000400011a7983 */ /* 0x000f280000300800 */
[----:B------:R-:W-:Y:S01]  /*63fc0*/  @P5 STG.E.U16 desc[UR10][R22.64], R25 ;  /* 0x0000001916005986 */ /* 0x000fe2000c10150a */
[----:B------:R-:W-:Y:S01]  /*63fd0*/  ISETP.LT.AND P6, PT, R11, UR4, !P0 ;  /* 0x000000040b007c0c */ /* 0x000fe2000c7c1270 */
[----:B------:R-:W-:-:S02]  /*63fe0*/  ULDC UR4, c[0x0][0x22c] ;  /* 0x00008b0000047ab9 */ /* 0x000fc40000000800 */
[----:B------:R-:W4:Y:S04]  /*63ff0*/  LDL.LU R18, [R1+0x17d8] ;  /* 0x0017d80001127983 */ /* 0x000f280000300800 */
[----:B------:R-:W4:Y:S04]  /*64000*/  LDL.LU R11, [R1+0x1d0] ;  /* 0x0001d000010b7983 */ /* 0x000f280000300800 */
[----:B------:R0:W-:Y:S04]  /*64010*/  @P3 STG.E.U16 desc[UR10][R20.64], R24 ;  /* 0x0000001814003986 */ /* 0x0001e8000c10150a */
[----:B0-----:R-:W4:Y:S01]  /*64020*/  LDL.LU R24, [R1+0x1c0] ;  /* 0x0001c00001187983 */ /* 0x001f220000300800 */
[----:B------:R-:W-:-:S04]  /*64030*/  IMAD R23, R27, 0x4, R3 ;  /* 0x000000041b177824 */ /* 0x000fc800078e0203 */
[----:B------:R-:W-:Y:S01]  /*64040*/  IMAD R3, R27, 0x4, R23 ;  /* 0x000000041b037824 */ /* 0x000fe200078e0217 */
[----:B------:R-:W-:-:S04]  /*64050*/  LEA R22, P5, R23, R0, 0x1 ;  /* 0x0000000017167211 */ /* 0x000fc800078a08ff */
[----:B------:R-:W-:Y:S02]  /*64060*/  LEA.HI.X.SX32 R23, R23, R2, 0x1, P5 ;  /* 0x0000000217177211 */ /* 0x000fe400028f0eff */
[----:B------:R-:W-:-:S04]  /*64070*/  LEA R20, P5, R3, R0, 0x1 ;  /* 0x0000000003147211 */ /* 0x000fc800078a08ff */
[----:B------:R-:W-:Y:S01]  /*64080*/  LEA.HI.X.SX32 R21, R3, R2, 0x1, P5 ;  /* 0x0000000203157211 */ /* 0x000fe200028f0eff */
[----:B--2---:R-:W-:Y:S01]  /*64090*/  @P1 STG.E.U16 desc[UR10][R22.64], R29 ;  /* 0x0000001d16001986 */ /* 0x004fe2000c10150a */
[----:B------:R-:W-:-:S03]  /*640a0*/  PRMT R25, R29, 0x7632, R25 ;  /* 0x000076321d197816 */ /* 0x000fc60000000019 */
[----:B---3--:R0:W-:Y:S01]  /*640b0*/  @P2 STG.E.U16 desc[UR10][R20.64], R8 ;  /* 0x0000000814002986 */ /* 0x0081e2000c10150a */
[----:B----4-:R-:W-:Y:S01]  /*640c0*/  ISETP.LT.AND P3, PT, R24, UR4, !P0 ;  /* 0x0000000418007c0c */ /* 0x010fe2000c761270 */
[----:B------:R-:W-:Y:S01]  /*640d0*/  IMAD R24, R27, 0x4, R3 ;  /* 0x000000041b187824 */ /* 0x000fe200078e0203 */
[----:B------:R-:W-:-:S03]  /*640e0*/  ULDC UR4, c[0x0][0x22c] ;  /* 0x00008b0000047ab9 */ /* 0x000fc60000000800 */
[----:B0-----:R-:W-:Y:S01]  /*640f0*/  IMAD R21, R27, 0x4, R24 ;  /* 0x000000041b157824 */ /* 0x001fe200078e0218 */
[----:B------:R-:W-:-:S03]  /*64100*/  LEA R22, P5, R24, R0, 0x1 ;  /* 0x0000000018167211 */ /* 0x000fc600078a08ff */
[----:B------:R-:W-:Y:S01]  /*64110*/  IMAD R3, R27, 0x4, R21 ;  /* 0x000000041b037824 */ /* 0x000fe200078e0215 */
[----:B------:R-:W-:Y:S02]  /*64120*/  LEA.HI.X.SX32 R23, R24, R2, 0x1, P5 ;  /* 0x0000000218177211 */ /* 0x000fe400028f0eff */
[C---:B------:R-:W-:Y:S02]  /*64130*/  LEA R20, P5, R21.reuse, R0, 0x1 ;  /* 0x0000000015147211 */ /* 0x040fe400078a08ff */
[----:B------:R-:W-:Y:S01]  /*64140*/  ISETP.LT.AND P1, PT, R10, UR4, !P0 ;  /* 0x000000040a007c0c */ /* 0x000fe2000c721270 */
[----:B------:R-:W-:Y:S01]  /*64150*/  ULDC UR4, c[0x0][0x22c] ;  /* 0x00008b0000047ab9 */ /* 0x000fe20000000800 */
[----:B------:R-:W-:Y:S01]  /*64160*/  LEA.HI.X.SX32 R21, R21, R2, 0x1, P5 ;  /* 0x0000000215157211 */ /* 0x000fe200028f0eff */
[----:B------:R0:W-:Y:S01]  /*64170*/  @P4 STG.E.U16 desc[UR10][R22.64], R19 ;  /* 0x0000001316004986 */ /* 0x0001e2000c10150a */
[----:B------:R-:W-:Y:S01]  /*64180*/  ISETP.LT.AND P2, PT, R28, UR4, !P0 ;  /* 0x000000041c007c0c */ /* 0x000fe2000c741270 */
[----:B------:R-:W-:-:S02]  /*64190*/  ULDC UR4, c[0x0][0x22c] ;  /* 0x00008b0000047ab9 */ /* 0x000fc40000000800 */
[----:B------:R-:W-:Y:S01]  /*641a0*/  ISETP.LT.AND P4, PT, R9, UR4, !P0 ;  /* 0x0000000409007c0c */ /* 0x000fe2000c781270 */
[----:B------:R-:W2:Y:S01]  /*641b0*/  LDL.LU R10, [R1+0x1d4] ;  /* 0x0001d400010a7983 */ /* 0x000ea20000300800 */
[----:B------:R-:W-:Y:S01]  /*641c0*/  ULDC UR4, c[0x0][0x22c] ;  /* 0x00008b0000047ab9 */ /* 0x000fe20000000800 */
[----:B------:R-:W-:Y:S02]  /*641d0*/  IMAD R24, R27, 0x4, R3 ;  /* 0x000000041b187824 */ /* 0x000fe400078e0203 */
[----:B------:R-:W3:Y:S01]  /*641e0*/  LDL.LU R9, [R1+0x1d8] ;  /* 0x0001d80001097983 */ /* 0x000ee20000300800 */
[----:B0-----:R-:W-:-:S03]  /*641f0*/  LEA R22, P5, R3, R0, 0x1 ;  /* 0x0000000003167211 */ /* 0x001fc600078a08ff */
[----:B------:R-:W4:Y:S01]  /*64200*/  LDL.LU R29, [R1+0x1dc] ;  /* 0x0001dc00011d7983 */ /* 0x000f220000300800 */
[----:B------:R-:W-:Y:S02]  /*64210*/  LEA.HI.X.SX32 R23, R3, R2, 0x1, P5 ;  /* 0x0000000203177211 */ /* 0x000fe400028f0eff */
[----:B------:R-:W-:Y:S01]  /*64220*/  ISETP.LT.AND P5, PT, R11, UR4, !P0 ;  /* 0x000000040b007c0c */ /* 0x000fe2000c7a1270 */
[----:B------:R-:W-:Y:S01]  /*64230*/  @P6 STG.E.U16 desc[UR10][R20.64], R26 ;  /* 0x0000001a14006986 */ /* 0x000fe2000c10150a */
[----:B------:R-:W-:Y:S01]  /*64240*/  PRMT R3, R8, 0x7632, R3 ;  /* 0x0000763208037816 */ /* 0x000fe20000000003 */
[----:B------:R-:W-:Y:S02]  /*64250*/  ULDC UR4, c[0x0][0x22c] ;  /* 0x00008b0000047ab9 */ /* 0x000fe40000000800 */
[----:B------:R-:W4:Y:S04]  /*64260*/  LDL.LU R11, [R1+0x1e0] ;  /* 0x0001e000010b7983 */ /* 0x000f280000300800 */
[----:B------:R-:W4:Y:S04]  /*64270*/  LDL.LU R8, [R1+0xf8] ;  /* 0x0000f80001087983 */ /* 0x000f280000300800 */
[----:B------:R-:W4:Y:S04]  /*64280*/  LDL.LU R28, [R1+0x18] ;  /* 0x00001800011c7983 */ /* 0x000f280000300800 */
[----:B------:R0:W-:Y:S04]  /*64290*/  @P3 STG.E.U16 desc[UR10][R22.64], R25 ;  /* 0x0000001916003986 */ /* 0x0001e8000c10150a */
[----:B0-----:R-:W3:Y:S01]  /*642a0*/  LDL.LU R22, [R1+0x148] ;  /* 0x0001480001167983 */ /* 0x001ee20000300800 */
[----:B------:R-:W-:-:S04]  /*642b0*/  LEA R20, P6, R24, R0, 0x1 ;  /* 0x0000000018147211 */ /* 0x000fc800078c08ff */
[----:B------:R-:W-:Y:S01]  /*642c0*/  LEA.HI.X.SX32 R21, R24, R2, 0x1, P6 ;  /* 0x0000000218157211 */ /* 0x000fe200030f0eff */
[----:B------:R-:W-:-:S04]  /*642d0*/  IMAD R24, R27, 0x4, R24 ;  /* 0x000000041b187824 */ /* 0x000fc800078e0218 */
[----:B------:R0:W-:Y:S01]  /*642e0*/  @P1 STG.E.U16 desc[UR10][R20.64], R3 ;  /* 0x0000000314001986 */ /* 0x0001e2000c10150a */
[----:B------:R-:W-:Y:S02]  /*642f0*/  PRMT R23, R19, 0x7632, R23 ;  /* 0x0000763213177816 */ /* 0x000fe40000000017 */
[----:B0-----:R-:W-:-:S04]  /*64300*/  LEA R20, P6, R24, R0, 0x1 ;  /* 0x0000000018147211 */ /* 0x001fc800078c08ff */
[----:B------:R-:W-:Y:S01]  /*64310*/  LEA.HI.X.SX32 R21, R24, R2, 0x1, P6 ;  /* 0x0000000218157211 */ /* 0x000fe200030f0eff */
[----:B------:R-:W-:-:S04]  /*64320*/  IMAD R24, R27, 0x8, R24 ;  /* 0x000000081b187824 */ /* 0x000fc800078e0218 */
[----:B------:R0:W-:Y:S01]  /*64330*/  @P2 STG.E.U16 desc[UR10][R20.64], R23 ;  /* 0x0000001714002986 */ /* 0x0001e2000c10150a */
[----:B------:R-:W-:Y:S02]  /*64340*/  PRMT R25, R26, 0x7632, R25 ;  /* 0x000076321a197816 */ /* 0x000fe40000000019 */
[----:B--2---:R-:W-:Y:S01]  /*64350*/  ISETP.LT.AND P1, PT, R10, UR5, !P0 ;  /* 0x000000050a007c0c */ /* 0x004fe2000c721270 */
[----:B------:R-:W-:Y:S01]  /*64360*/  ULDC UR5, c[0x0][0x22c] ;  /* 0x00008b0000057ab9 */ /* 0x000fe20000000800 */
[----:B------:R-:W2:Y:S04]  /*64370*/  LDL.LU R10, [R1+0xe8] ;  /* 0x0000e800010a7983 */ /* 0x000ea80000300800 */
[----:B------:R-:W2:Y:S01]  /*64380*/  LDL.LU R19, [R1+0x17d4] ;  /* 0x0017d40001137983 */ /* 0x000ea20000300800 */
[C---:B---3--:R-:W-:Y:S01]  /*64390*/  IMAD R3, R22.reuse, R27, RZ ;  /* 0x0000001b16037224 */ /* 0x048fe200078e02ff */
[----:B------:R-:W-:Y:S01]  /*643a0*/  ISETP.LT.AND P3, PT, R22, UR4, !P0 ;  /* 0x0000000416007c0c */ /* 0x000fe2000c761270 */
[----:B------:R-:W-:-:S03]  /*643b0*/  ULDC UR4, c[0x0][0x22c] ;  /* 0x00008b0000047ab9 */ /* 0x000fc60000000800 */
[----:B------:R-:W-:-:S04]  /*643c0*/  LEA R22, P6, R3, R0, 0x1 ;  /* 0x0000000003167211 */ /* 0x000fc800078c08ff */
[----:B0-----:R-:W-:Y:S02]  /*643d0*/  LEA.HI.X.SX32 R23, R3, R2, 0x1, P6 ;  /* 0x0000000203177211 */ /* 0x001fe400030f0eff */
[C---:B------:R-:W-:Y:S02]  /*643e0*/  LEA R20, P6, R24.reuse, R0, 0x1 ;  /* 0x0000000018147211 */ /* 0x040fe400078c08ff */
[----:B------:R-:W-:Y:S01]  /*643f0*/  ISETP.LT.AND P2, PT, R9, UR4, !P0 ;  /* 0x0000000409007c0c */ /* 0x000fe2000c741270 */
[----:B------:R-:W-:Y:S01]  /*64400*/  IMAD R3, R27, 0x4, R24 ;  /* 0x000000041b037824 */ /* 0x000fe200078e0218 */
[----:B------:R-:W3:Y:S01]  /*64410*/  LDL.LU R9, [R1+0x8] ;  /* 0x0000080001097983 */ /* 0x000ee20000300800 */
[----:B------:R-:W-:Y:S01]  /*64420*/  LEA.HI.X.SX32 R21, R24, R2, 0x1, P6 ;  /* 0x0000000218157211 */ /* 0x000fe200030f0eff */
[----:B------:R-:W-:Y:S02]  /*64430*/  ULDC UR4, c[0x0][0x22c] ;  /* 0x00008b0000047ab9 */ /* 0x000fe40000000800 */
[----:B------:R-:W3:Y:S04]  /*64440*/  LDL.LU R26, [R1+0x1ec] ;  /* 0x0001ec00011a7983 */ /* 0x000ee80000300800 */
[----:B------:R-:W2:Y:S04]  /*64450*/  LDL.LU R24, [R1+0x1e4] ;  /* 0x0001e40001187983 */ /* 0x000ea80000300800 */
[----:B------:R0:W-:Y:S04]  /*64460*/  @P3 STG.E.U16 desc[UR10][R22.64], R25 ;  /* 0x0000001916003986 */ /* 0x0001e8000c10150a */
[----:B----4-:R1:W-:Y:S01]  /*64470*/  @P4 STG.E.U16 desc[UR10][R20.64], R8 ;  /* 0x0000000814004986 */ /* 0x0103e2000c10150a */
[----:B------:R-:W-:Y:S01]  /*64480*/  ISETP.LT.AND P3, PT, R29, UR4, !P0 ;  /* 0x000000041d007c0c */ /* 0x000fe2000c761270 */
[----:B------:R-:W-:Y:S01]  /*64490*/  ULDC UR4, c[0x0][0x22c] ;  /* 0x00008b0000047ab9 */ /* 0x000fe20000000800 */
[----:B0-----:R-:W-:Y:S01]  /*644a0*/  LEA R22, P6, R3, R0, 0x1 ;  /* 0x0000000003167211 */ /* 0x001fe200078c08ff */
[----:B------:R-:W4:Y:S01]  /*644b0*/  LDL.LU R29, [R1+0x1f0] ;  /* 0x0001f000011d7983 */ /* 0x000f220000300800 */
[----:B-1----:R-:W-:-:S02]  /*644c0*/  IMAD R21, R27, 0x4, R3 ;  /* 0x000000041b157824 */ /* 0x002fc400078e0203 */
[----:B------:R-:W-:Y:S02]  /*644d0*/  LEA.HI.X.SX32 R23, R3, R2, 0x1, P6 ;  /* 0x0000000203177211 */ /* 0x000fe400030f0eff */
[----:B------:R-:W-:Y:S01]  /*644e0*/  IMAD R3, R27, 0x4, R21 ;  /* 0x000000041b037824 */ /* 0x000fe200078e0215 */
[----:B------:R-:W-:Y:S02]  /*644f0*/  LEA R20, P6, R21, R0, 0x1 ;  /* 0x0000000015147211 */ /* 0x000fe400078c08ff */
[----:B------:R0:W-:Y:S01]  /*64500*/  @P5 STG.E.U16 desc[UR10][R22.64], R28 ;  /* 0x0000001c16005986 */ /* 0x0001e2000c10150a */
[----:B------:R-:W-:Y:S01]  /*64510*/  ISETP.LT.AND P4, PT, R11, UR4, !P0 ;  /* 0x000000040b007c0c */ /* 0x000fe2000c781270 */
[----:B------:R-:W-:Y:S01]  /*64520*/  ULDC UR4, c[0x0][0x22c] ;  /* 0x00008b0000047ab9 */ /* 0x000fe20000000800 */
[----:B------:R-:W-:Y:S01]  /*64530*/  LEA.HI.X.SX32 R21, R21, R2, 0x1, P6 ;  /* 0x0000000215157211 */ /* 0x000fe200030f0eff */
[----:B------:R-:W4:Y:S01]  /*64540*/  LDL.LU R11, [R1+0x1f4] ;  /* 0x0001f400010b7983 */ /* 0x000f220000300800 */
[----:B0-----:R-:W-:-:S04]  /*64550*/  LEA R22, P6, R3, R0, 0x1 ;  /* 0x0000000003167211 */ /* 0x001fc800078c08ff */
[----:B------:R-:W-:Y:S02]  /*64560*/  LEA.HI.X.SX32 R23, R3, R2, 0x1, P6 ;  /* 0x0000000203177211 */ /* 0x000fe400030f0eff */
[----:B--2---:R-:W-:Y:S01]  /*64570*/  ISETP.LT.AND P5, PT, R24, UR4, !P0 ;  /* 0x0000000418007c0c */ /* 0x004fe2000c7a1270 */
[----:B------:R-:W-:Y:S01]  /*64580*/  IMAD R24, R27, 0x4, R3 ;  /* 0x000000041b187824 */ /* 0x000fe200078e0203 */
[----:B------:R0:W-:Y:S01]  /*64590*/  @P1 STG.E.U16 desc[UR10][R20.64], R10 ;  /* 0x0000000a14001986 */ /* 0x0001e2000c10150a */
[----:B------:R-:W-:-:S03]  /*645a0*/  ULDC UR4, c[0x0][0x22c] ;  /* 0x00008b0000047ab9 */ /* 0x000fc60000000800 */
[----:B------:R-:W2:Y:S01]  /*645b0*/  LDL.LU R3, [R1+0x1e8] ;  /* 0x0001e80001037983 */ /* 0x000ea20000300800 */
[----:B------:R-:W-:Y:S02]  /*645c0*/  PRMT R25, R8, 0x7632, R25 ;  /* 0x0000763208197816 */ /* 0x000fe40000000019 */
[C---:B0-----:R-:W-:Y:S01]  /*645d0*/  LEA R20, P6, R24.reuse, R0, 0x1 ;  /* 0x0000000018147211 */ /* 0x041fe200078c08ff */
[----:B---3--:R-:W-:Y:S03]  /*645e0*/  @P2 STG.E.U16 desc[UR10][R22.64], R9 ;  /* 0x0000000916002986 */ /* 0x008fe6000c10150a */
[----:B------:R-:W-:Y:S01]  /*645f0*/  LEA.HI.X.SX32 R21, R24, R2, 0x1, P6 ;  /* 0x0000000218157211 */ /* 0x000fe200030f0eff */
[----:B------:R-:W3:Y:S04]  /*64600*/  LDL.LU R8, [R1+0x17d0] ;  /* 0x0017d00001087983 */ /* 0x000ee80000300800 */
[----:B------:R0:W-:Y:S02]  /*64610*/  @P3 STG.E.U16 desc[UR10][R20.64], R25 ;  /* 0x0000001914003986 */ /* 0x0001e4000c10150a */
[----:B0-----:R-:W-:-:S02]  /*64620*/  PRMT R25, R28, 0x7632, R25 ;  /* 0x000076321c197816 */ /* 0x001fc40000000019 */
[----:B--2---:R-:W-:Y:S01]  /*64630*/  ISETP.LT.AND P1, PT, R3, UR4, !P0 ;  /* 0x0000000403007c0c */ /* 0x004fe2000c721270 */
[----:B------:R-:W-:Y:S01]  /*64640*/  IMAD R3, R27, 0x4, R24 ;  /* 0x000000041b037824 */ /* 0x000fe200078e0218 */
[----:B------:R-:W-:-:S03]  /*64650*/  ULDC UR4, c[0x0][0x22c] ;  /* 0x00008b0000047ab9 */ /* 0x000fc60000000800 */
[----:B------:R-:W-:Y:S01]  /*64660*/  IMAD R21, R27, 0x4, R3 ;  /* 0x000000041b157824 */ /* 0x000fe200078e0203 */
[----:B------:R-:W-:-:S04]  /*64670*/  LEA R22, P6, R3, R0, 0x1 ;  /* 0x0000000003167211 */ /* 0x000fc800078c08ff */
[----:B------:R-:W-:Y:S02]  /*64680*/  LEA.HI.X.SX32 R23, R3, R2, 0x1, P6 ;  /* 0x0000000203177211 */ /* 0x000fe400030f0eff */
[----:B------:R-:W-:Y:S01]  /*64690*/  LEA R20, P6, R21, R0, 0x1 ;  /* 0x0000000015147211 */ /* 0x000fe200078c08ff */
[----:B------:R-:W-:Y:S01]  /*646a0*/  IMAD R3, R27, 0x4, R21 ;  /* 0x000000041b037824 */ /* 0x000fe200078e0215 */
[----:B------:R-:W-:Y:S01]  /*646b0*/  ISETP.LT.AND P2, PT, R26, UR4, !P0 ;  /* 0x000000041a007c0c */ /* 0x000fe2000c741270 */
[----:B------:R-:W-:Y:S01]  /*646c0*/  ULDC UR4, c[0x0][0x22c] ;  /* 0x00008b0000047ab9 */ /* 0x000fe20000000800 */
[----:B------:R-:W-:Y:S01]  /*646d0*/  PRMT R24, R10, 0x7632, R24 ;  /* 0x000076320a187816 */ /* 0x000fe20000000018 */
[----:B------:R-:W2:Y:S01]  /*646e0*/  LDL.LU R26, [R1+0xfc] ;  /* 0x0000fc00011a7983 */ /* 0x000ea20000300800 */
[----:B------:R-:W-:Y:S02]  /*646f0*/  LEA.HI.X.SX32 R21, R21, R2, 0x1, P6 ;  /* 0x0000000215157211 */ /* 0x000fe400030f0eff */
[----:B----4-:R-:W-:Y:S01]  /*64700*/  ISETP.LT.AND P3, PT, R29, UR4, !P0 ;  /* 0x000000041d007c0c */ /* 0x010fe2000c761270 */
[----:B------:R-:W-:Y:S01]  /*64710*/  ULDC UR4, c[0x0][0x22c] ;  /* 0x00008b0000047ab9 */ /* 0x000fe20000000800 */
[----:B------:R-:W4:Y:S04]  /*64720*/  LDL.LU R29, [R1+0x200] ;  /* 0x00020000011d7983 */ /* 0x000f280000300800 */
[----:B------:R-:W3:Y:S04]  /*64730*/  LDL.LU R10, [R1+0x1c] ;  /* 0x00001c00010a7983 */ /* 0x000ee80000300800 */
[----:B------:R0:W-:Y:S01]  /*64740*/  @P4 STG.E.U16 desc[UR10][R22.64], R25 ;  /* 0x0000001916004986 */ /* 0x0001e2000c10150a */
[----:B------:R-:W-:Y:S01]  /*64750*/  ISETP.LT.AND P4, PT, R11, UR4, !P0 ;  /* 0x000000040b007c0c */ /* 0x000fe2000c781270 */
[----:B------:R-:W-:-:S02]  /*64760*/  ULDC UR4, c[0x0][0x22c] ;  /* 0x00008b0000047ab9 */ /* 0x000fc40000000800 */
[----:B------:R-:W4:Y:S04]  /*64770*/  LDL.LU R28, [R1+0xec] ;  /* 0x0000ec00011c7983 */ /* 0x000f280000300800 */
[----:B------:R-:W4:Y:S01]  /*64780*/  LDL.LU R11, [R1+0xc] ;  /* 0x00000c00010b7983 */ /* 0x000f220000300800 */
[----:B0-----:R-:W-:-:S03]  /*64790*/  LEA R22, P6, R3, R0, 0x1 ;  /* 0x0000000003167211 */ /* 0x001fc600078c08ff */
[----:B------:R0:W-:Y:S01]  /*647a0*/  @P5 STG.E.U16 desc[UR10][R20.64], R24 ;  /* 0x0000001814005986 */ /* 0x0001e2000c10150a */
[----:B------:R-:W-:-:S03]  /*647b0*/  LEA.HI.X.SX32 R23, R3, R2, 0x1, P6 ;  /* 0x0000000203177211 */ /* 0x000fc600030f0eff */
[----:B0-----:R-:W2:Y:S01]  /*647c0*/  LDL.LU R20, [R1+0x1f8] ;  /* 0x0001f80001147983 */ /* 0x001ea20000300800 */
[----:B------:R-:W-:-:S03]  /*647d0*/  PRMT R24, R9, 0x7632, R24 ;  /* 0x0000763209187816 */ /* 0x000fc60000000018 */
[----:B------:R-:W4:Y:S04]  /*647e0*/  LDL.LU R9, [R1+0x17cc] ;  /* 0x0017cc0001097983 */ /* 0x000f280000300800 */
[----:B------:R0:W-:Y:S04]  /*647f0*/  @P1 STG.E.U16 desc[UR10][R22.64], R24 ;  /* 0x0000001816001986 */ /* 0x0001e8000c10150a */
[----:B0-----:R-:W3:Y:S01]  /*64800*/  LDL.LU R24, [R1+0x1fc] ;  /* 0x0001fc0001187983 */ /* 0x001ee20000300800 */
[----:B------:R-:W-:-:S04]  /*64810*/  IMAD R21, R27, 0x4, R3 ;  /* 0x000000041b157824 */ /* 0x000fc800078e0203 */
[----:B------:R-:W-:Y:S01]  /*64820*/  IMAD R3, R27, 0x4, R21 ;  /* 0x000000041b037824 */ /* 0x000fe200078e0215 */
[----:B--2---:R-:W-:Y:S01]  /*64830*/  ISETP.LT.AND P6, PT, R20, UR4, !P0 ;  /* 0x0000000414007c0c */ /* 0x004fe2000c7c1270 */
[----:B------:R-:W-:Y:S01]  /*64840*/  ULDC UR4, c[0x0][0x22c] ;  /* 0x00008b0000047ab9 */ /* 0x000fe20000000800 */
[----:B------:R-:W-:-:S04]  /*64850*/  LEA R20, P5, R21, R0, 0x1 ;  /* 0x0000000015147211 */ /* 0x000fc800078a08ff */
[----:B------:R-:W-:Y:S02]  /*64860*/  LEA.HI.X.SX32 R21, R21, R2, 0x1, P5 ;  /* 0x0000000215157211 */ /* 0x000fe400028f0eff */
[----:B------:R-:W-:-:S04]  /*64870*/  LEA R22, P5, R3, R0, 0x1 ;  /* 0x0000000003167211 */ /* 0x000fc800078a08ff */
[----:B------:R-:W-:Y:S02]  /*64880*/  LEA.HI.X.SX32 R23, R3, R2, 0x1, P5 ;  /* 0x0000000203177211 */ /* 0x000fe400028f0eff */
[----:B---3--:R-:W-:Y:S01]  /*64890*/  ISETP.LT.AND P1, PT, R24, UR4, !P0 ;  /* 0x0000000418007c0c */ /* 0x008fe2000c721270 */
[----:B------:R-:W-:Y:S01]  /*648a0*/  IMAD R24, R27, 0x4, R3 ;  /* 0x000000041b187824 */ /* 0x000fe200078e0203 */
[----:B------:R0:W-:Y:S01]  /*648b0*/  @P2 STG.E.U16 desc[UR10][R20.64], R26 ;  /* 0x0000001a14002986 */ /* 0x0001e2000c10150a */
[----:B------:R-:W-:-:S03]  /*648c0*/  ULDC UR4, c[0x0][0x22c] ;  /* 0x00008b0000047ab9 */ /* 0x000fc60000000800 */
[----:B------:R-:W2:Y:S04]  /*648d0*/  LDL.LU R3, [R1+0x204] ;  /* 0x0002040001037983 */ /* 0x000ea80000300800 */
[----:B------:R1:W-:Y:S01]  /*648e0*/  @P3 STG.E.U16 desc[UR10][R22.64], R10 ;  /* 0x0000000a16003986 */ /* 0x0003e2000c10150a */
[C---:B0-----:R-:W-:Y:S02]  /*648f0*/  LEA R20, P5, R24.reuse, R0, 0x1 ;  /* 0x0000000018147211 */ /* 0x041fe400078a08ff */
[----:B----4-:R-:W-:Y:S01]  /*64900*/  ISETP.LT.AND P2, PT, R29, UR4, !P0 ;  /* 0x000000041d007c0c */ /* 0x010fe2000c741270 */
[----:B------:R-:W-:Y:S01]  /*64910*/  ULDC UR4, c[0x0][0x22c] ;  /* 0x00008b0000047ab9 */ /* 0x000fe20000000800 */
[----:B------:R-:W-:Y:S01]  /*64920*/  LEA.HI.X.SX32 R21, R24, R2, 0x1, P5 ;  /* 0x0000000218157211 */ /* 0x000fe200028f0eff */
[----:B------:R-:W3:Y:S01]  /*64930*/  LDL.LU R29, [R1+0x174] ;  /* 0x00017400011d7983 */ /* 0x000ee20000300800 */
[----:B-1----:R-:W-:-:S03]  /*64940*/  IMAD R23, R27, 0x4, R24 ;  /* 0x000000041b177824 */ /* 0x002fc600078e0218 */
[----:B------:R-:W4:Y:S02]  /*64950*/  LDL.LU R24, [R1+0x208] ;  /* 0x0002080001187983 */ /* 0x000f240000300800 */
[----:B------:R-:W-:Y:S02]  /*64960*/  LEA R22, P5, R23, R0, 0x1 ;  /* 0x0000000017167211 */ /* 0x000fe400078a08ff */
[----:B------:R-:W-:Y:S01]  /*64970*/  @P4 STG.E.U16 desc[UR10][R20.64], R28 ;  /* 0x0000001c14004986 */ /* 0x000fe2000c10150a */
[----:B--2---:R-:W-:Y:S01]  /*64980*/  ISETP.LT.AND P3, PT, R3, UR4, !P0 ;  /* 0x0000000403007c0c */ /* 0x004fe2000c761270 */
[----:B------:R-:W-:Y:S01]  /*64990*/  IMAD R3, R27, 0x4, R23 ;  /* 0x000000041b037824 */ /* 0x000fe200078e0217 */
[----:B------:R-:W-:Y:S01]  /*649a0*/  LEA.HI.X.SX32 R23, R23, R2, 0x1, P5 ;  /* 0x0000000217177211 */ /* 0x000fe200028f0eff */
[----:B------:R-:W-:-:S04]  /*649b0*/  ULDC UR4, c[0x0][0x22c] ;  /* 0x00008b0000047ab9 */ /* 0x000fc80000000800 */
[----:B------:R0:W-:Y:S04]  /*649c0*/  @P6 STG.E.U16 desc[UR10][R22.64], R11 ;  /* 0x0000000b16006986 */ /* 0x0001e8000c10150a */
[----:B0-----:R-:W2:Y:S01]  /*649d0*/  LDL.LU R23, [R1+0x20c] ;  /* 0x00020c0001177983 */ /* 0x001ea20000300800 */
[----:B----4-:R-:W-:Y:S01]  /*649e0*/  ISETP.LT.AND P4, PT, R24, UR4, !P0 ;  /* 0x0000000418007c0c */ /* 0x010fe2000c781270 */
[----:B------:R-:W-:Y:S01]  /*649f0*/  IMAD R24, R27, 0x4, R3 ;  /* 0x000000041b187824 */ /* 0x000fe200078e0203 */
[----:B------:R-:W-:Y:S01]  /*64a00*/  LEA R20, P5, R3, R0, 0x1 ;  /* 0x0000000003147211 */ /* 0x000fe200078a08ff */
[----:B------:R-:W-:-:S03]  /*64a10*/  ULDC UR4, c[0x0][0x22c] ;  /* 0x00008b0000047ab9 */ /* 0x000fc60000000800 */
[----:B------:R-:W-:Y:S02]  /*64a20*/  LEA R22, P6, R24, R0, 0x1 ;  /* 0x0000000018167211 */ /* 0x000fe400078c08ff */
[-C--:B------:R-:W-:Y:S02]  /*64a30*/  LEA.HI.X.SX32 R21, R3, R2.reuse, 0x1, P5 ;  /* 0x0000000203157211 */ /* 0x080fe400028f0eff */
[----:B------:R-:W-:Y:S02]  /*64a40*/  PRMT R25, R26, 0x7632, R25 ;  /* 0x000076321a197816 */ /* 0x000fe40000000019 */
[----:B------:R-:W-:Y:S01]  /*64a50*/  PRMT R3, R10, 0x7632, R3 ;  /* 0x000076320a037816 */ /* 0x000fe20000000003 */
[----:B------:R-:W4:Y:S04]  /*64a60*/  LDL.LU R26, [R1+0x218] ;  /* 0x00021800011a7983 */ /* 0x000f280000300800 */
[----:B------:R0:W-:Y:S04]  /*64a70*/  @P1 STG.E.U16 desc[UR10][R20.64], R25 ;  /* 0x0000001914001986 */ /* 0x0001e8000c10150a */
[----:B------:R-:W4:Y:S01]  /*64a80*/  LDL.LU R10, [R1+0x17c8] ;  /* 0x0017c800010a7983 */ /* 0x000f220000300800 */
[----:B--2---:R-:W-:Y:S01]  /*64a90*/  ISETP.LT.AND P5, PT, R23, UR4, !P0 ;  /* 0x0000000417007c0c */ /* 0x004fe2000c7a1270 */
[----:B------:R-:W-:Y:S01]  /*64aa0*/  ULDC UR4, c[0x0][0x22c] ;  /* 0x00008b0000047ab9 */ /* 0x000fe20000000800 */
[----:B------:R-:W-:Y:S01]  /*64ab0*/  LEA.HI.X.SX32 R23, R24, R2, 0x1, P6 ;  /* 0x0000000218177211 */ /* 0x000fe200030f0eff */
[----:B------:R-:W-:-:S04]  /*64ac0*/  IMAD R24, R27, 0x4, R24 ;  /* 0x000000041b187824 */ /* 0x000fc800078e0218 */
[----:B------:R1:W-:Y:S01]  /*64ad0*/  @P2 STG.E.U16 desc[UR10][R22.64], R3 ;  /* 0x0000000316002986 */ /* 0x0003e2000c10150a */
[----:B0-----:R-:W-:-:S04]  /*64ae0*/  LEA R20, P6, R24, R0, 0x1 ;  /* 0x0000000018147211 */ /* 0x001fc800078c08ff */
[----:B------:R-:W-:Y:S01]  /*64af0*/  LEA.HI.X.SX32 R21, R24, R2, 0x1, P6 ;  /* 0x0000000218157211 */ /* 0x000fe200030f0eff */
[----:B-1----:R-:W2:Y:S01]  /*64b00*/  LDL.LU R22, [R1+0x210] ;  /* 0x0002100001167983 */ /* 0x002ea20000300800 */
[----:B------:R-:W-:Y:S01]  /*64b10*/  PRMT R23, R28, 0x7632, R23 ;  /* 0x000076321c177816 */ /* 0x000fe20000000017 */
[C---:B---3--:R-:W-:Y:S01]  /*64b20*/  IMAD R3, R29.reuse, R27, RZ ;  /* 0x0000001b1d037224 */ /* 0x048fe200078e02ff */
[----:B------:R-:W-:Y:S01]  /*64b30*/  ISETP.LT.AND P2, PT, R29, UR4, !P0 ;  /* 0x000000041d007c0c */ /* 0x000fe2000c741270 */
[----:B------:R-:W-:Y:S01]  /*64b40*/  IMAD R24, R27, 0x8, R24 ;  /* 0x000000081b187824 */ /* 0x000fe200078e0218 */
[----:B------:R-:W3:Y:S01]  /*64b50*/  LDL.LU R29, [R1+0x220] ;  /* 0x00022000011d7983 */ /* 0x000ee20000300800 */
[----:B------:R-:W-:-:S03]  /*64b60*/  ULDC UR4, c[0x0][0x22c] ;  /* 0x00008b0000047ab9 */ /* 0x000fc60000000800 */
[----:B------:R-:W3:Y:S04]  /*64b70*/  LDL.LU R28, [R1+0x224] ;  /* 0x00022400011c7983 */ /* 0x000ee80000300800 */
[----:B------:R0:W-:Y:S04]  /*64b80*/  @P3 STG.E.U16 desc[UR10][R20.64], R23 ;  /* 0x0000001714003986 */ /* 0x0001e8000c10150a */
[----:B0-----:R-:W4:Y:S01]  /*64b90*/  LDL.LU R21, [R1+0x214] ;  /* 0x0002140001157983 */ /* 0x001f220000300800 */
[----:B------:R-:W-:-:S03]  /*64ba0*/  PRMT R25, R11, 0x7632, R25 ;  /* 0x000076320b197816 */ /* 0x000fc60000000019 */
[----:B------:R-:W3:Y:S01]  /*64bb0*/  LDL.LU R11, [R1+0x17c4] ;  /* 0x0017c400010b7983 */ /* 0x000ee20000300800 */
[----:B--2---:R-:W-:Y:S01]  /*64bc0*/  ISETP.LT.AND P1, PT, R22, UR5, !P0 ;  /* 0x0000000516007c0c */ /* 0x004fe2000c721270 */
[----:B------:R-:W-:Y:S01]  /*64bd0*/  ULDC UR5, c[0x0][0x22c] ;  /* 0x00008b0000057ab9 */ /* 0x000fe20000000800 */
[----:B------:R-:W-:-:S04]  /*64be0*/  LEA R22, P6, R3, R0, 0x1 ;  /* 0x0000000003167211 */ /* 0x000fc800078c08ff */
[----:B------:R-:W-:Y:S02]  /*64bf0*/  LEA.HI.X.SX32 R23, R3, R2, 0x1, P6 ;  /* 0x0000000203177211 */ /* 0x000fe400030f0eff */
[C---:B------:R-:W-:Y:S01]  /*64c00*/  LEA R20, P6, R24.reuse, R0, 0x1 ;  /* 0x0000000018147211 */ /* 0x040fe200078c08ff */
[----:B------:R-:W-:Y:S01]  /*64c10*/  IMAD R3, R27, 0x4, R24 ;  /* 0x000000041b037824 */ /* 0x000fe200078e0218 */
[----:B----4-:R-:W-:Y:S01]  /*64c20*/  ISETP.LT.AND P3, PT, R21, UR4, !P0 ;  /* 0x0000000415007c0c */ /* 0x010fe2000c761270 */
[----:B------:R0:W-:Y:S01]  /*64c30*/  @P2 STG.E.U16 desc[UR10][R22.64], R25 ;  /* 0x0000001916002986 */ /* 0x0001e2000c10150a */
[----:B------:R-:W-:Y:S01]  /*64c40*/  LEA.HI.X.SX32 R21, R24, R2, 0x1, P6 ;  /* 0x0000000218157211 */ /* 0x000fe200030f0eff */
[----:B------:R-:W-:Y:S02]  /*64c50*/  ULDC UR4, c[0x0][0x22c] ;  /* 0x00008b0000047ab9 */ /* 0x000fe40000000800 */
[----:B------:R-:W2:Y:S01]  /*64c60*/  LDL.LU R24, [R1+0x21c] ;  /* 0x00021c0001187983 */ /* 0x000ea20000300800 */
[----:B------:R-:W-:Y:S01]  /*64c70*/  ISETP.LT.AND P2, PT, R26, UR4, !P0 ;  /* 0x000000041a007c0c */ /* 0x000fe2000c741270 */
[----:B------:R-:W-:-:S02]  /*64c80*/  ULDC UR4, c[0x0][0x22c] ;  /* 0x00008b0000047ab9 */ /* 0x000fc40000000800 */
[----:B0-----:R-:W4:Y:S01]  /*64c90*/  LDL.LU R25, [R1+0x228] ;  /* 0x0002280001197983 */ /* 0x001f220000300800 */
[----:B------:R-:W-:-:S03]  /*64ca0*/  LEA R22, P6, R3, R0, 0x1 ;  /* 0x0000000003167211 */ /* 0x000fc600078c08ff */
[----:B------:R-:W4:Y:S01]  /*64cb0*/  LDL.LU R26, [R1+0x22c] ;  /* 0x00022c00011a7983 */ /* 0x000f220000300800 */
[----:B------:R-:W-:-:S03]  /*64cc0*/  LEA.HI.X.SX32 R23, R3, R2, 0x1, P6 ;  /* 0x0000000203177211 */ /* 0x000fc600030f0eff */
[----:B------:R0:W-:Y:S04]  /*64cd0*/  @P4 STG.E.U16 desc[UR10][R20.64], R8 ;  /* 0x0000000814004986 */ /* 0x0001e8000c10150a */
[----:B------:R1:W-:Y:S01]  /*64ce0*/  @P5 STG.E.U16 desc[UR10][R22.64], R12 ;  /* 0x0000000c16005986 */ /* 0x0003e2000c10150a */
[----:B0-----:R-:W-:-:S05]  /*64cf0*/  IMAD R21, R27, 0x4, R3 ;  /* 0x000000041b157824 */ /* 0x001fca00078e0203 */
[----:B------:R-:W-:Y:S01]  /*64d00*/  LEA R20, P6, R21, R0, 0x1 ;  /* 0x0000000015147211 */ /* 0x000fe200078c08ff */
[----:B------:R-:W-:-:S03]  /*64d10*/  IMAD R3, R27, 0x4, R21 ;  /* 0x000000041b037824 */ /* 0x000fc600078e0215 */
[----:B------:R-:W-:Y:S02]  /*64d20*/  LEA.HI.X.SX32 R21, R21, R2, 0x1, P6 ;  /* 0x0000000215157211 */ /* 0x000fe400030f0eff */
[----:B--2---:R-:W-:Y:S01]  /*64d30*/  ISETP.LT.AND P4, PT, R24, UR4, !P0 ;  /* 0x0000000418007c0c */ /* 0x004fe2000c781270 */
[----:B------:R-:W-:Y:S02]  /*64d40*/  ULDC UR4, c[0x0][0x22c] ;  /* 0x00008b0000047ab9 */ /* 0x000fe40000000800 */
[----:B---3--:R-:W-:Y:S01]  /*64d50*/  ISETP.LT.AND P5, PT, R29, UR4, !P0 ;  /* 0x000000041d007c0c */ /* 0x008fe2000c7a1270 */
[----:B------:R-:W-:Y:S01]  /*64d60*/  ULDC UR4, c[0x0][0x22c] ;  /* 0x00008b0000047ab9 */ /* 0x000fe20000000800 */
[----:B------:R-:W2:Y:S04]  /*64d70*/  LDL.LU R29, [R1+0x230] ;  /* 0x00023000011d7983 */ /* 0x000ea80000300800 */
[----:B------:R0:W-:Y:S01]  /*64d80*/  @P1 STG.E.U16 desc[UR10][R20.64], R16 ;  /* 0x0000001014001986 */ /* 0x0001e2000c10150a */
[----:B------:R-:W-:Y:S01]  /*64d90*/  ISETP.LT.AND P1, PT, R28, UR4, !P0 ;  /* 0x000000041c007c0c */ /* 0x000fe2000c721270 */
[----:B------:R-:W-:Y:S01]  /*64da0*/  IMAD R24, R27, 0x4, R3 ;  /* 0x000000041b187824 */ /* 0x000fe200078e0203 */
[C---:B-1----:R-:W-:Y:S01]  /*64db0*/  LEA R22, P6, R3.reuse, R0, 0x1 ;  /* 0x0000000003167211 */ /* 0x042fe200078c08ff */
[----:B------:R-:W3:Y:S01]  /*64dc0*/  LDL.LU R28, [R1+0x234] ;  /* 0x00023400011c7983 */ /* 0x000ee20000300800 */
[----:B------:R-:W-:Y:S01]  /*64dd0*/  PRMT R8, R8, 0x7632, R8 ;  /* 0x0000763208087816 */ /* 0x000fe20000000008 */
[----:B------:R-:W-:Y:S01]  /*64de0*/  ULDC UR4, c[0x0][0x22c] ;  /* 0x00008b0000047ab9 */ /* 0x000fe20000000800 */
[----:B------:R-:W-:-:S02]  /*64df0*/  LEA.HI.X.SX32 R23, R3, R2, 0x1, P6 ;  /* 0x0000000203177211 */ /* 0x000fc400030f0eff */
[----:B0-----:R-:W-:-:S04]  /*64e00*/  LEA R20, P6, R24, R0, 0x1 ;  /* 0x0000000018147211 */ /* 0x001fc800078c08ff */
[----:B------:R-:W-:Y:S01]  /*64e10*/  LEA.HI.X.SX32 R21, R24, R2, 0x1, P6 ;  /* 0x0000000218157211 */ /* 0x000fe200030f0eff */
[----:B------:R-:W-:Y:S01]  /*64e20*/  IMAD R24, R27, 0x4, R24 ;  /* 0x000000041b187824 */ /* 0x000fe200078e0218 */
[----:B------:R0:W-:Y:S01]  /*64e30*/  @P3 STG.E.U16 desc[UR10][R22.64], R4 ;  /* 0x0000000416003986 */ /* 0x0001e2000c10150a */
[----:B----4-:R-:W-:Y:S01]  /*64e40*/  ISETP.LT.AND P3, PT, R25, UR4, !P0 ;  /* 0x0000000419007c0c */ /* 0x010fe2000c761270 */
[----:B------:R-:W-:Y:S02]  /*64e50*/  ULDC UR4, c[0x0][0x22c] ;  /* 0x00008b0000047ab9 */ /* 0x000fe40000000800 */
[----:B------:R1:W-:Y:S01]  /*64e60*/  @P2 STG.E.U16 desc[UR10][R20.64], R8 ;  /* 0x0000000814002986 */ /* 0x0003e2000c10150a */
[----:B------:R-:W-:Y:S01]  /*64e70*/  ISETP.LT.AND P2, PT, R26, UR4, !P0 ;  /* 0x000000041a007c0c */ /* 0x000fe2000c741270 */
[----:B------:R-:W-:Y:S01]  /*64e80*/  IMAD R3, R27, 0x4, R24 ;  /* 0x000000041b037824 */ /* 0x000fe200078e0218 */
[----:B------:R-:W-:Y:S01]  /*64e90*/  PRMT R12, R12, 0x7632, R12 ;  /* 0x000076320c0c7816 */ /* 0x000fe2000000000c */
[----:B------:R-:W4:Y:S01]  /*64ea0*/  LDL.LU R25, [R1+0x23c] ;  /* 0x00023c0001197983 */ /* 0x000f220000300800 */
[----:B------:R-:W-:Y:S01]  /*64eb0*/  ULDC UR4, c[0x0][0x22c] ;  /* 0x00008b0000047ab9 */ /* 0x000fe20000000800 */
[----:B0-----:R-:W-:-:S02]  /*64ec0*/  LEA R22, P6, R24, R0, 0x1 ;  /* 0x0000000018167211 */ /* 0x001fc400078c08ff */
[----:B------:R-:W4:Y:S02]  /*64ed0*/  LDL.LU R26, [R1+0x240] ;  /* 0x00024000011a7983 */ /* 0x000f240000300800 */
[----:B------:R-:W-:Y:S02]  /*64ee0*/  LEA.HI.X.SX32 R23, R24, R2, 0x1, P6 ;  /* 0x0000000218177211 */ /* 0x000fe400030f0eff */
[----:B------:R-:W4:Y:S04]  /*64ef0*/  LDL.LU R24, [R1+0x238] ;  /* 0x0002380001187983 */ /* 0x000f280000300800 */
[----:B------:R0:W-:Y:S01]  /*64f00*/  @P4 STG.E.U16 desc[UR10][R22.64], R12 ;  /* 0x0000000c16004986 */ /* 0x0001e2000c10150a */
[----:B-1----:R-:W-:Y:S02]  /*64f10*/  LEA R20, P6, R3, R0, 0x1 ;  /* 0x0000000003147211 */ /* 0x002fe400078c08ff */
[----:B------:R-:W-:Y:S01]  /*64f20*/  PRMT R16, R16, 0x7632, R16 ;  /* 0x0000763210107816 */ /* 0x000fe20000000010 */
[----:B------:R-:W-:Y:S01]  /*64f30*/  IMAD R8, R27, 0x4, R3 ;  /* 0x000000041b087824 */ /* 0x000fe200078e0203 */
[----:B0-----:R-:W0:Y:S01]  /*64f40*/  LDC R12, c[0x0][0x248] ;  /* 0x00009200ff0c7b82 */ /* 0x001e220000000800 */
[----:B--2---:R-:W-:Y:S01]  /*64f50*/  ISETP.LT.AND P4, PT, R29, UR4, !P0 ;  /* 0x000000041d007c0c */ /* 0x004fe2000c781270 */
[----:B------:R-:W-:Y:S01]  /*64f60*/  ULDC UR4, c[0x0][0x22c] ;  /* 0x00008b0000047ab9 */ /* 0x000fe20000000800 */
[----:B------:R-:W2:Y:S01]  /*64f70*/  LDL.LU R29, [R1+0x244] ;  /* 0x00024400011d7983 */ /* 0x000ea20000300800 */
[----:B------:R-:W-:-:S05]  /*64f80*/  LEA.HI.X.SX32 R21, R3, R2, 0x1, P6 ;  /* 0x0000000203157211 */ /* 0x000fca00030f0eff */
[----:B------:R1:W-:Y:S01]  /*64f90*/  @P5 STG.E.U16 desc[UR10][R20.64], R16 ;  /* 0x0000001014005986 */ /* 0x0003e2000c10150a */
[----:B---3--:R-:W-:Y:S01]  /*64fa0*/  ISETP.LT.AND P5, PT, R28, UR4, !P0 ;  /* 0x000000041c007c0c */ /* 0x008fe2000c7a1270 */
[C-C-:B------:R-:W-:Y:S01]  /*64fb0*/  IMAD R3, R27.reuse, 0x4, R8.reuse ;  /* 0x000000041b037824 */ /* 0x140fe200078e0208 */
[C---:B------:R-:W-:Y:S01]  /*64fc0*/  LEA R22, P6, R8.reuse, R0, 0x1 ;  /* 0x0000000008167211 */ /* 0x040fe200078c08ff */
[----:B------:R-:W3:Y:S01]  /*64fd0*/  LDL.LU R28, [R1+0x248] ;  /* 0x00024800011c7983 */ /* 0x000ee20000300800 */
[----:B------:R-:W-:Y:S02]  /*64fe0*/  ULDC UR4, c[0x0][0x22c] ;  /* 0x00008b0000047ab9 */ /* 0x000fe40000000800 */
[----:B------:R-:W-:Y:S02]  /*64ff0*/  LEA.HI.X.SX32 R23, R8, R2, 0x1, P6 ;  /* 0x0000000208177211 */ /* 0x000fe400030f0eff */
[----:B------:R-:W-:Y:S01]  /*65000*/  PRMT R8, R4, 0x7632, R8 ;  /* 0x0000763204087816 */ /* 0x000fe20000000008 */
[----:B------:R-:W-:Y:S01]  /*65010*/  IMAD R4, R27, 0x4, R3 ;  /* 0x000000041b047824 */ /* 0x000fe200078e0203 */
[C---:B-1----:R-:W-:Y:S01]  /*65020*/  LEA R20, P6, R3.reuse, R0, 0x1 ;  /* 0x0000000003147211 */ /* 0x042fe200078c08ff */
[----:B------:R-:W1:Y:S02]  /*65030*/  LDC R16, c[0x0][0x248] ;  /* 0x00009200ff107b82 */ /* 0x000e640000000800 */
[----:B------:R0:W-:Y:S01]  /*65040*/  @P1 STG.E.U16 desc[UR10][R22.64], R8 ;  /* 0x0000000816001986 */ /* 0x0001e2000c10150a */
[----:B------:R-:W-:Y:S01]  /*65050*/  LEA.HI.X.SX32 R21, R3, R2, 0x1, P6 ;  /* 0x0000000203157211 */ /* 0x000fe200030f0eff */
[----:B------:R-:W-:-:S04]  /*65060*/  IMAD R3, R27, 0x4, R4 ;  /* 0x000000041b037824 */ /* 0x000fc800078e0204 */
[----:B------:R4:W-:Y:S01]  /*65070*/  @P3 STG.E.U16 desc[UR10][R20.64], R9 ;  /* 0x0000000914003986 */ /* 0x0009e2000c10150a */
[----:B0-----:R-:W-:-:S04]  /*65080*/  LEA R22, P1, R4, R0, 0x1 ;  /* 0x0000000004167211 */ /* 0x001fc800078208ff */
[----:B------:R-:W-:Y:S02]  /*65090*/  LEA.HI.X.SX32 R23, R4, R2, 0x1, P1 ;  /* 0x0000000204177211 */ /* 0x000fe400008f0eff */
[C---:B----4-:R-:W-:Y:S02]  /*650a0*/  LEA R20, P3, R3.reuse, R0, 0x1 ;  /* 0x0000000003147211 */ /* 0x050fe400078608ff */
[----:B------:R-:W-:Y:S01]  /*650b0*/  ISETP.LT.AND P1, PT, R24, UR4, !P0 ;  /* 0x0000000418007c0c */ /* 0x000fe2000c721270 */
[----:B------:R-:W-:Y:S01]  /*650c0*/  ULDC UR4, c[0x0][0x22c] ;  /* 0x00008b0000047ab9 */ /* 0x000fe20000000800 */
[----:B------:R-:W-:Y:S02]  /*650d0*/  LEA.HI.X.SX32 R21, R3, R2, 0x1, P3 ;  /* 0x0000000203157211 */ /* 0x000fe400018f0eff */
[----:B------:R-:W-:Y:S01]  /*650e0*/  ISETP.LT.AND P3, PT, R25, UR4, !P0 ;  /* 0x0000000419007c0c */ /* 0x000fe2000c761270 */
[----:B------:R0:W-:Y:S04]  /*650f0*/  @P2 STG.E.U16 desc[UR10][R22.64], R13 ;  /* 0x0000000d16002986 */ /* 0x0001e8000c10150a */
[----:B------:R-:W4:Y:S01]  /*65100*/  LDL.LU R25, [R1+0x188] ;  /* 0x0001880001197983 */ /* 0x000f220000300800 */
[----:B------:R-:W-:Y:S01]  /*65110*/  ISETP.LT.AND P2, PT, R26, UR5, !P0 ;  /* 0x000000051a007c0c */ /* 0x000fe2000c741270 */
[----:B------:R-:W-:Y:S01]  /*65120*/  ULDC UR4, c[0x0][0x22c] ;  /* 0x00008b0000047ab9 */ /* 0x000fe20000000800 */
[----:B------:R-:W-:Y:S01]  /*65130*/  IMAD R4, R27, 0x4, R3 ;  /* 0x000000041b047824 */ /* 0x000fe200078e0203 */
[----:B------:R-:W4:Y:S01]  /*65140*/  LDL.LU R26, [R1+0x24c] ;  /* 0x00024c00011a7983 */ /* 0x000f220000300800 */
[----:B------:R-:W-:-:S03]  /*65150*/  ULDC UR5, c[0x0][0x22c] ;  /* 0x00008b0000057ab9 */ /* 0x000fc60000000800 */
[----:B------:R1:W-:Y:S01]  /*65160*/  @P4 STG.E.U16 desc[UR10][R20.64], R17 ;  /* 0x0000001114004986 */ /* 0x0003e2000c10150a */
[----:B--2---:R-:W-:Y:S01]  /*65170*/  ISETP.LT.AND P4, PT, R29, UR4, !P0 ;  /* 0x000000041d007c0c */ /* 0x004fe2000c781270 */
[----:B------:R-:W-:Y:S02]  /*65180*/  ULDC UR4, c[0x0][0x22c] ;  /* 0x00008b0000047ab9 */ /* 0x000fe40000000800 */
[----:B------:R-:W2:Y:S01]  /*65190*/  LDL.LU R29, [R1+0x250] ;  /* 0x00025000011d7983 */ /* 0x000ea20000300800 */
[----:B0-----:R-:W-:-:S04]  /*651a0*/  LEA R22, P6, R4, R0, 0x1 ;  /* 0x0000000004167211 */ /* 0x001fc800078c08ff */
[----:B------:R-:W-:Y:S01]  /*651b0*/  LEA.HI.X.SX32 R23, R4, R2, 0x1, P6 ;  /* 0x0000000204177211 */ /* 0x000fe200030f0eff */
[----:B------:R-:W-:-:S04]  /*651c0*/  IMAD R4, R27, 0x4, R4 ;  /* 0x000000041b047824 */ /* 0x000fc800078e0204 */
[----:B------:R0:W-:Y:S01]  /*651d0*/  @P5 STG.E.U16 desc[UR10][R22.64], R5 ;  /* 0x0000000516005986 */ /* 0x0001e2000c10150a */
[----:B-1----:R-:W-:-:S04]  /*651e0*/  LEA R20, P5, R4, R0, 0x1 ;  /* 0x0000000004147211 */ /* 0x002fc800078a08ff */
[----:B------:R-:W-:Y:S02]  /*651f0*/  LEA.HI.X.SX32 R21, R4, R2, 0x1, P5 ;  /* 0x0000000204157211 */ /* 0x000fe400028f0eff */
[----:B---3--:R-:W-:Y:S01]  /*65200*/  ISETP.LT.AND P5, PT, R28, UR4, !P0 ;  /* 0x000000041c007c0c */ /* 0x008fe2000c7a1270 */
[----:B------:R-:W-:Y:S01]  /*65210*/  IMAD R3, R27, 0x4, R4 ;  /* 0x000000041b037824 */ /* 0x000fe200078e0204 */
[----:B------:R-:W3:Y:S01]  /*65220*/  LDL.LU R28, [R1+0x254] ;  /* 0x00025400011c7983 */ /* 0x000ee20000300800 */
[----:B------:R-:W-:Y:S01]  /*65230*/  PRMT R13, R13, 0x7632, R13 ;  /* 0x000076320d0d7816 */ /* 0x000fe2000000000d */
[----:B------:R-:W-:Y:S01]  /*65240*/  ULDC UR4, c[0x0][0x248] ;  /* 0x0000920000047ab9 */ /* 0x000fe20000000800 */
[----:B0-----:R-:W-:Y:S01]  /*65250*/  PRMT R5, R9, 0x7632, R5 ;  /* 0x0000763209057816 */ /* 0x001fe20000000005 */
[----:B------:R-:W0:Y:S01]  /*65260*/  LDC R22, c[0x0][0x248] ;  /* 0x00009200ff167b82 */ /* 0x000e220000000800 */
[----:B------:R-:W-:Y:S01]  /*65270*/  LEA R8, P6, R3, R0, 0x1 ;  /* 0x0000000003087211 */ /* 0x000fe200078c08ff */
[----:B------:R-:W-:-:S02]  /*65280*/  IMAD R4, R27, 0x4, R3 ;  /* 0x000000041b047824 */ /* 0x000fc400078e0203 */
[----:B------:R1:W-:Y:S01]  /*65290*/  @P1 STG.E.U16 desc[UR10][R20.64], R5 ;  /* 0x0000000514001986 */ /* 0x0003e2000c10150a */
[----:B------:R-:W-:-:S03]  /*652a0*/  LEA.HI.X.SX32 R9, R3, R2, 0x1, P6 ;  /* 0x0000000203097211 */ /* 0x000fc600030f0eff */
[----:B------:R-:W3:Y:S04]  /*652b0*/  LDL.LU R27, [R1+0x258] ;  /* 0x00025800011b7983 */ /* 0x000ee80000300800 */
[----:B------:R4:W-:Y:S01]  /*652c0*/  @P3 STG.E.U16 desc[UR10][R8.64], R13 ;  /* 0x0000000d08003986 */ /* 0x0009e2000c10150a */
[----:B------:R-:W-:Y:S01]  /*652d0*/  PRMT R17, R17, 0x7632, R17 ;  /* 0x0000763211117816 */ /* 0x000fe20000000011 */
[----:B-1----:R-:W1:Y:S01]  /*652e0*/  LDC R21, c[0x0][0x248] ;  /* 0x00009200ff157b82 */ /* 0x002e620000000800 */
[----:B----4-:R-:W-:Y:S01]  /*652f0*/  LEA R8, P1, R4, R0, 0x1 ;  /* 0x0000000004087211 */ /* 0x010fe200078208ff */
[----:B------:R-:W-:Y:S01]  /*65300*/  IMAD R3, R25, UR4, RZ ;  /* 0x0000000419037c24 */ /* 0x000fe2000f8e02ff */
[----:B------:R-:W-:-:S05]  /*65310*/  ULDC UR4, c[0x0][0x22c] ;  /* 0x00008b0000047ab9 */ /* 0x000fca0000000800 */
[----:B------:R-:W4:Y:S01]  /*65320*/  LDC R20, c[0x0][0x248] ;  /* 0x00009200ff147b82 */ /* 0x000f220000000800 */
[----:B------:R-:W-:Y:S02]  /*65330*/  LEA.HI.X.SX32 R9, R4, R2, 0x1, P1 ;  /* 0x0000000204097211 */ /* 0x000fe400008f0eff */
[----:B------:R-:W-:Y:S01]  /*65340*/  ISETP.LT.AND P1, PT, R26, UR6, !P0 ;  /* 0x000000061a007c0c */ /* 0x000fe2000c721270 */
[----:B------:R-:W-:Y:S01]  /*65350*/  IMAD R12, R12, 0x8, R4 ;  /* 0x000000080c0c7824 */ /* 0x000fe200078e0204 */
[----:B------:R-:W4:Y:S01]  /*65360*/  LDL.LU R26, [R1+0x25c] ;  /* 0x00025c00011a7983 */ /* 0x000f220000300800 */
[----:B------:R-:W-:Y:S01]  /*65370*/  ISETP.LT.AND P3, PT, R25, UR5, !P0 ;  /* 0x0000000519007c0c */ /* 0x000fe2000c761270 */
[----:B------:R-:W-:Y:S01]  /*65380*/  ULDC UR5, c[0x0][0x22c] ;  /* 0x00008b0000057ab9 */ /* 0x000fe20000000800 */
[----:B------:R-:W-:Y:S01]  /*65390*/  PRMT R13, R5, 0x7632, R13 ;  /* 0x00007632050d7816 */ /* 0x000fe2000000000d */
[----:B------:R0:W-:Y:S01]  /*653a0*/  @P2 STG.E.U16 desc[UR10][R8.64], R17 ;  /* 0x0000001108002986 */ /* 0x0001e2000c10150a */
[----:B------:R-:W-:Y:S01]  /*653b0*/  ULDC UR6, c[0x0][0x22c] ;  /* 0x00008b0000067ab9 */ /* 0x000fe20000000800 */
[C---:B0-----:R-:W-:Y:S01]  /*653c0*/  LEA R8, P2, R3.reuse, R0, 0x1 ;  /* 0x0000000003087211 */ /* 0x041fe200078408ff */
[----:B------:R-:W0:Y:S03]  /*653d0*/  LDC R17, c[0x0][0x248] ;  /* 0x00009200ff117b82 */ /* 0x000e260000000800 */
[----:B------:R-:W-:-:S02]  /*653e0*/  LEA.HI.X.SX32 R9, R3, R2, 0x1, P2 ;  /* 0x0000000203097211 */ /* 0x000fc400010f0eff */
[----:B--2---:R-:W-:Y:S01]  /*653f0*/  ISETP.LT.AND P2, PT, R29, UR4, !P0 ;  /* 0x000000041d007c0c */ /* 0x004fe2000c741270 */
[----:B------:R-:W-:Y:S01]  /*65400*/  ULDC UR4, c[0x0][0x22c] ;  /* 0x00008b0000047ab9 */ /* 0x000fe20000000800 */
[----:B------:R-:W2:Y:S04]  /*65410*/  LDL.LU R29, [R1+0x260] ;  /* 0x00026000011d7983 */ /* 0x000ea80000300800 */
[----:B------:R0:W-:Y:S01]  /*65420*/  @P3 STG.E.U16 desc[UR10][R8.64], R13 ;  /* 0x0000000d08003986 */ /* 0x0001e2000c10150a */
[----:B------:R-:W-:Y:S01]  /*65430*/  LEA R4, P6, R12, R0, 0x1 ;  /* 0x000000000c047211 */ /* 0x000fe200078c08ff */
[----:B-1----:R-:W-:Y:S01]  /*65440*/  IMAD R3, R21, 0x4, R12 ;  /* 0x0000000415037824 */ /* 0x002fe200078e020c */
[----:B0-----:R-:W0:Y:S01]  /*65450*/  LDC R13, c[0x0][0x248] ;  /* 0x00009200ff0d7b82 */ /* 0x001e220000000800 */
[----:B---3--:R-:W-:Y:S01]  /*65460*/  ISETP.LT.AND P3, PT, R28, UR4, !P0 ;  /* 0x000000041c007c0c */ /* 0x008fe2000c761270 */
[----:B------:R-:W-:Y:S01]  /*65470*/  ULDC UR4, c[0x0][0x22c] ;  /* 0x00008b0000047ab9 */ /* 0x000fe20000000800 */
[----:B------:R-:W3:Y:S01]  /*65480*/  LDL.LU R28, [R1+0x264] ;  /* 0x00026400011c7983 */ /* 0x000ee20000300800 */
[----:B------:R-:W-:-:S02]  /*65490*/  LEA.HI.X.SX32 R5, R12, R2, 0x1, P6 ;  /* 0x000000020c057211 */ /* 0x000fc400030f0eff */
[C---:B------:R-:W-:Y:S02]  /*654a0*/  LEA R8, P6, R3.reuse, R0, 0x1 ;  /* 0x0000000003087211 */ /* 0x040fe400078c08ff */
[----:B------:R-:W1:Y:S01]  /*654b0*/  LDC R12, c[0x0][0x248] ;  /* 0x00009200ff0c7b82 */ /* 0x000e620000000800 */
[----:B------:R4:W-:Y:S01]  /*654c0*/  @P4 STG.E.U16 desc[UR10][R4.64], R10 ;  /* 0x0000000a04004986 */ /* 0x0009e2000c10150a */
[----:B------:R-:W-:Y:S01]  /*654d0*/  LEA.HI.X.SX32 R9, R3, R2, 0x1, P6 ;  /* 0x0000000203097211 */ /* 0x000fe200030f0eff */
[----:B----4-:R-:W-:Y:S01]  /*654e0*/  IMAD R3, R20, 0x4, R3 ;  /* 0x0000000414037824 */ /* 0x010fe200078e0203 */
[----:B------:R-:W-:Y:S01]  /*654f0*/  ISETP.LT.AND P4, PT, R27, UR4, !P0 ;  /* 0x000000041b007c0c */ /* 0x000fe2000c781270 */
[----:B------:R-:W-:Y:S01]  /*65500*/  ULDC UR4, c[0x0][0x22c] ;  /* 0x00008b0000047ab9 */ /* 0x000fe20000000800 */
[----:B------:R-:W4:Y:S02]  /*65510*/  LDL.LU R27, [R1+0x268] ;  /* 0x00026800011b7983 */ /* 0x000f240000300800 */
[----:B------:R-:W4:Y:S02]  /*65520*/  LDC R20, c[0x0][0x248] ;  /* 0x00009200ff147b82 */ /* 0x000f240000000800 */
[----:B------:R2:W-:Y:S01]  /*65530*/  @P5 STG.E.U16 desc[UR10][R8.64], R14 ;  /* 0x0000000e08005986 */ /* 0x0005e2000c10150a */
[----:B------:R-:W-:-:S04]  /*65540*/  LEA R4, P5, R3, R0, 0x1 ;  /* 0x0000000003047211 */ /* 0x000fc800078a08ff */
[----:B------:R-:W-:-:S05]  /*65550*/  LEA.HI.X.SX32 R5, R3, R2, 0x1, P5 ;  /* 0x0000000203057211 */ /* 0x000fca00028f0eff */
[----:B------:R3:W-:Y:S01]  /*65560*/  @P1 STG.E.U16 desc[UR10][R4.64], R18 ;  /* 0x0000001204001986 */ /* 0x0007e2000c10150a */
[----:B------:R-:W-:Y:S01]  /*65570*/  ISETP.LT.AND P5, PT, R26, UR4, !P0 ;  /* 0x000000041a007c0c */ /* 0x000fe2000c7a1270 */
[----:B------:R-:W-:Y:S02]  /*65580*/  ULDC UR4, c[0x0][0x22c] ;  /* 0x00008b0000047ab9 */ /* 0x000fe40000000800 */
[----:B------:R-:W4:Y:S01]  /*65590*/  LDL.LU R26, [R1+0x26c] ;  /* 0x00026c00011a7983 */ /* 0x000f220000300800 */
[----:B--2---:R-:W-:Y:S01]  /*655a0*/  ISETP.LT.AND P1, PT, R29, UR4, !P0 ;  /* 0x000000041d007c0c */ /* 0x004fe2000c721270 */
[----:B------:R-:W-:Y:S02]  /*655b0*/  IMAD R9, R16, 0x4, R3 ;  /* 0x0000000410097824 */ /* 0x000fe400078e0203 */
[----:B------:R-:W2:Y:S01]  /*655c0*/  LDL.LU R29, [R1+0x270] ;  /* 0x00027000011d7983 */ /* 0x000ea20000300800 */
[----:B------:R-:W-:Y:S01]  /*655d0*/  ULDC UR4, c[0x0][0x22c] ;  /* 0x00008b0000047ab9 */ /* 0x000fe20000000800 */
[----:B------:R-:W-:Y:S01]  /*655e0*/  PRMT R10, R10, 0x7632, R10 ;  /* 0x000076320a0a7816 */ /* 0x000fe2000000000a */
[----:B------:R-:W2:Y:S01]  /*655f0*/  LDC R16, c[0x0][0x248] ;  /* 0x00009200ff107b82 */ /* 0x000ea20000000800 */
[----:B------:R-:W-:Y:S01]  /*65600*/  LEA R8, P6, R9, R0, 0x1 ;  /* 0x0000000009087211 */ /* 0x000fe200078c08ff */
[----:B------:R-:W-:-:S03]  /*65610*/  IMAD R3, R17, 0x4, R9 ;  /* 0x0000000411037824 */ /* 0x000fc600078e0209 */
[----:B------:R-:W-:Y:S02]  /*65620*/  LEA.HI.X.SX32 R9, R9, R2, 0x1, P6 ;  /* 0x0000000209097211 */ /* 0x000fe400030f0eff */
[----:B------:R-:W-:Y:S01]  /*65630*/  PRMT R14, R14, 0x7632, R14 ;  /* 0x000076320e0e7816 */ /* 0x000fe2000000000e */
[----:B------:R-:W2:Y:S02]  /*65640*/  LDC R17, c[0x0][0x248] ;  /* 0x00009200ff117b82 */ /* 0x000ea40000000800 */
[----:B------:R0:W-:Y:S01]  /*65650*/  @P2 STG.E.U16 desc[UR10][R8.64], R6 ;  /* 0x0000000608002986 */ /* 0x0001e2000c10150a */
[----:B---3--:R-:W-:Y:S01]  /*65660*/  ISETP.LT.AND P2, PT, R28, UR4, !P0 ;  /* 0x000000041c007c0c */ /* 0x008fe2000c741270 */
[----:B------:R-:W-:Y:S02]  /*65670*/  ULDC UR4, c[0x0][0x22c] ;  /* 0x00008b0000047ab9 */ /* 0x000fe40000000800 */
[----:B------:R-:W3:Y:S01]  /*65680*/  LDL.LU R28, [R1+0x274] ;  /* 0x00027400011c7983 */ /* 0x000ee20000300800 */
[----:B------:R-:W-:Y:S01]  /*65690*/  LEA R4, P6, R3, R0, 0x1 ;  /* 0x0000000003047211 */ /* 0x000fe200078c08ff */
[----:B0-----:R-:W-:-:S03]  /*656a0*/  IMAD R9, R13, 0x4, R3 ;  /* 0x000000040d097824 */ /* 0x001fc600078e0203 */
[----:B------:R-:W-:Y:S01]  /*656b0*/  LEA.HI.X.SX32 R5, R3, R2, 0x1, P6 ;  /* 0x0000000203057211 */ /* 0x000fe200030f0eff */
[----:B------:R-:W0:Y:S01]  /*656c0*/  LDC R13, c[0x0][0x248] ;  /* 0x00009200ff0d7b82 */ /* 0x000e220000000800 */
[----:B-1----:R-:W-:Y:S01]  /*656d0*/  IMAD R3, R12, 0x4, R9 ;  /* 0x000000040c037824 */ /* 0x002fe200078e0209 */
[----:B------:R-:W-:Y:S02]  /*656e0*/  LEA R8, P6, R9, R0, 0x1 ;  /* 0x0000000009087211 */ /* 0x000fe400078c08ff */
[----:B------:R1:W-:Y:S01]  /*656f0*/  @P3 STG.E.U16 desc[UR10][R4.64], R10 ;  /* 0x0000000a04003986 */ /* 0x0003e2000c10150a */
[----:B----4-:R-:W-:Y:S01]  /*65700*/  ISETP.LT.AND P3, PT, R27, UR4, !P0 ;  /* 0x000000041b007c0c */ /* 0x010fe2000c761270 */
[----:B------:R-:W-:Y:S01]  /*65710*/  ULDC UR4, c[0x0][0x22c] ;  /* 0x00008b0000047ab9 */ /* 0x000fe20000000800 */
[----:B------:R-:W-:Y:S01]  /*65720*/  LEA.HI.X.SX32 R9, R9, R2, 0x1, P6 ;  /* 0x0000000209097211 */ /* 0x000fe200030f0eff */
[----:B------:R-:W4:Y:S01]  /*65730*/  LDL.LU R27, [R1+0x278] ;  /* 0x00027800011b7983 */ /* 0x000f220000300800 */
[----:B------:R-:W-:Y:S01]  /*65740*/  PRMT R18, R18, 0x7632, R18 ;  /* 0x0000763212127816 */ /* 0x000fe20000000012 */
[----:B------:R-:W0:Y:S01]  /*65750*/  LDC R12, c[0x0][0x248] ;  /* 0x00009200ff0c7b82 */ /* 0x000e220000000800 */
[C---:B-1----:R-:W-:Y:S01]  /*65760*/  LEA R4, P6, R3.reuse, R0, 0x1 ;  /* 0x0000000003047211 */ /* 0x042fe200078c08ff */
[----:B------:R1:W-:Y:S03]  /*65770*/  @P4 STG.E.U16 desc[UR10][R8.64], R14 ;  /* 0x0000000e08004986 */ /* 0x0003e6000c10150a */
[----:B------:R-:W-:Y:S01]  /*65780*/  LEA.HI.X.SX32 R5, R3, R2, 0x1, P6 ;  /* 0x0000000203057211 */ /* 0x000fe200030f0eff */
[----:B------:R-:W-:Y:S01]  /*65790*/  IMAD R3, R20, 0x4, R3 ;  /* 0x0000000414037824 */ /* 0x000fe200078e0203 */
[----:B------:R-:W4:Y:S04]  /*657a0*/  LDL.LU R24, [R1+0x27c] ;  /* 0x00027c0001187983 */ /* 0x000f280000300800 */
[----:B------:R1:W-:Y:S01]  /*657b0*/  @P5 STG.E.U16 desc[UR10][R4.64], R18 ;  /* 0x0000001204005986 */ /* 0x0003e2000c10150a */
[----:B------:R-:W-:Y:S01]  /*657c0*/  ISETP.LT.AND P4, PT, R26, UR4, !P0 ;  /* 0x000000041a007c0c */ /* 0x000fe2000c781270 */
[----:B------:R-:W-:Y:S01]  /*657d0*/  ULDC UR4, c[0x0][0x22c] ;  /* 0x00008b0000047ab9 */ /* 0x000fe20000000800 */
[----:B------:R-:W-:Y:S01]  /*657e0*/  PRMT R6, R6, 0x7632, R6 ;  /* 0x0000763206067816 */ /* 0x000fe20000000006 */
[----:B-1----:R-:W1:Y:S01]  /*657f0*/  LDC R14, c[0x0][0x248] ;  /* 0x00009200ff0e7b82 */ /* 0x002e620000000800 */
[----:B------:R-:W-:-:S04]  /*65800*/  LEA R4, P5, R3, R0, 0x1 ;  /* 0x0000000003047211 */ /* 0x000fc800078a08ff */
[----:B------:R-:W-:Y:S02]  /*65810*/  LEA.HI.X.SX32 R5, R3, R2, 0x1, P5 ;  /* 0x0000000203057211 */ /* 0x000fe400028f0eff */
[----:B--2---:R-:W-:Y:S01]  /*65820*/  ISETP.LT.AND P5, PT, R29, UR4, !P0 ;  /* 0x000000041d007c0c */ /* 0x004fe2000c7a1270 */
[----:B------:R-:W-:Y:S01]  /*65830*/  ULDC UR4, c[0x0][0x22c] ;  /* 0x00008b0000047ab9 */ /* 0x000fe20000000800 */
[----:B------:R-:W2:Y:S01]  /*65840*/  LDL.LU R29, [R1+0x280] ;  /* 0x00028000011d7983 */ /* 0x000ea20000300800 */
[----:B------:R-:W-:-:S03]  /*65850*/  IMAD R10, R17, 0x4, R3 ;  /* 0x00000004110a7824 */ /* 0x000fc600078e0203 */
[----:B------:R0:W-:Y:S04]  /*65860*/  @P1 STG.E.U16 desc[UR10][R4.64], R6 ;  /* 0x0000000604001986 */ /* 0x0001e8000c10150a */
[----:B------:R-:W2:Y:S01]  /*65870*/  LDL.LU R26, [R1+0x284] ;  /* 0x00028400011a7983 */ /* 0x000ea20000300800 */
[----:B------:R-:W-:Y:S02]  /*65880*/  LEA R8, P6, R10, R0, 0x1 ;  /* 0x000000000a087211 */ /* 0x000fe400078c08ff */
[----:B---3--:R-:W-:Y:S01]  /*65890*/  ISETP.LT.AND P1, PT, R28, UR4, !P0 ;  /* 0x000000041c007c0c */ /* 0x008fe2000c721270 */
[----:B------:R-:W-:Y:S01]  /*658a0*/  ULDC UR4, c[0x0][0x22c] ;  /* 0x00008b0000047ab9 */ /* 0x000fe20000000800 */
[----:B------:R-:W3:Y:S04]  /*658b0*/  LDL.LU R28, [R1+0x288] ;  /* 0x00028800011c7983 */ /* 0x000ee80000300800 */
[----:B------:R-:W3:Y:S01]  /*658c0*/  LDL.LU R25, [R1+0x11c] ;  /* 0x00011c0001197983 */ /* 0x000ee20000300800 */
[----:B------:R-:W-:Y:S01]  /*658d0*/  LEA.HI.X.SX32 R9, R10, R2, 0x1, P6 ;  /* 0x000000020a097211 */ /* 0x000fe200030f0eff */
[----:B------:R-:W-:-:S04]  /*658e0*/  IMAD R10, R16, 0x4, R10 ;  /* 0x00000004100a7824 */ /* 0x000fc800078e020a */
[----:B------:R1:W-:Y:S01]  /*658f0*/  @P2 STG.E.U16 desc[UR10][R8.64], R11 ;  /* 0x0000000b08002986 */ /* 0x0003e2000c10150a */
[----:B0-----:R-:W-:Y:S01]  /*65900*/  LEA R4, P2, R10, R0, 0x1 ;  /* 0x000000000a047211 */ /* 0x001fe200078408ff */
[----:B------:R-:W-:Y:S02]  /*65910*/  IMAD R3, R12, 0x4, R10 ;  /* 0x000000040c037824 */ /* 0x000fe400078e020a */
[----:B------:R-:W0:Y:S01]  /*65920*/  LDC R12, c[0x0][0x248] ;  /* 0x00009200ff0c7b82 */ /* 0x000e220000000800 */
[----:B------:R-:W-:Y:S02]  /*65930*/  LEA.HI.X.SX32 R5, R10, R2, 0x1, P2 ;  /* 0x000000020a057211 */ /* 0x000fe400010f0eff */
[----:B----4-:R-:W-:Y:S01]  /*65940*/  ISETP.LT.AND P2, PT, R27, UR4, !P0 ;  /* 0x000000041b007c0c */ /* 0x010fe2000c741270 */
[----:B------:R-:W-:Y:S01]  /*65950*/  ULDC UR4, c[0x0][0x22c] ;  /* 0x00008b0000047ab9 */ /* 0x000fe20000000800 */
[----:B------:R-:W4:Y:S04]  /*65960*/  LDL.LU R27, [R1+0x108] ;  /* 0x00010800011b7983 */ /* 0x000f280000300800 */
[----:B------:R-:W4:Y:S01]  /*65970*/  LDL.LU R23, [R1+0x198] ;  /* 0x0001980001177983 */ /* 0x000f220000300800 */
[----:B-1----:R-:W-:-:S04]  /*65980*/  LEA R8, P6, R3, R0, 0x1 ;  /* 0x0000000003087211 */ /* 0x002fc800078c08ff */
[----:B------:R-:W-:Y:S01]  /*65990*/  LEA.HI.X.SX32 R9, R3, R2, 0x1, P6 ;  /* 0x0000000203097211 */ /* 0x000fe200030f0eff */
[----:B------:R1:W-:Y:S01]  /*659a0*/  @P3 STG.E.U16 desc[UR10][R4.64], R15 ;  /* 0x0000000f04003986 */ /* 0x0003e2000c10150a */
[----:B------:R-:W-:Y:S01]  /*659b0*/  ISETP.LT.AND P3, PT, R24, UR4, !P0 ;  /* 0x0000000418007c0c */ /* 0x000fe2000c761270 */
[----:B------:R-:W-:Y:S01]  /*659c0*/  ULDC UR4, c[0x0][0x22c] ;  /* 0x00008b0000047ab9 */ /* 0x000fe20000000800 */
[----:B------:R-:W-:Y:S01]  /*659d0*/  IMAD R6, R13, 0x4, R3 ;  /* 0x000000040d067824 */ /* 0x000fe200078e0203 */
[----:B------:R1:W-:Y:S01]  /*659e0*/  @P4 STG.E.U16 desc[UR10][R8.64], R19 ;  /* 0x0000001308004986 */ /* 0x0003e2000c10150a */
[----:B------:R-:W0:Y:S01]  /*659f0*/  LDC R24, c[0x0][0x248] ;  /* 0x00009200ff187b82 */ /* 0x000e220000000800 */
[----:B--2---:R-:W-:Y:S01]  /*65a00*/  ISETP.LT.AND P4, PT, R29, UR4, !P0 ;  /* 0x000000041d007c0c */ /* 0x004fe2000c781270 */
[----:B------:R-:W-:Y:S01]  /*65a10*/  IMAD R3, R14, 0x4, R6 ;  /* 0x000000040e037824 */ /* 0x000fe200078e0206 */
[----:B------:R-:W2:Y:S01]  /*65a20*/  LDL.LU R29, [R1+0x28c] ;  /* 0x00028c00011d7983 */ /* 0x000ea20000300800 */
[----:B-1----:R-:W-:Y:S01]  /*65a30*/  LEA R4, P6, R6, R0, 0x1 ;  /* 0x0000000006047211 */ /* 0x002fe200078c08ff */
[----:B------:R-:W-:-:S03]  /*65a40*/  ULDC UR4, c[0x0][0x22c] ;  /* 0x00008b0000047ab9 */ /* 0x000fc60000000800 */
[----:B------:R-:W-:Y:S02]  /*65a50*/  LEA.HI.X.SX32 R5, R6, R2, 0x1, P6 ;  /* 0x0000000206057211 */ /* 0x000fe400030f0eff */
[----:B------:R-:W-:Y:S02]  /*65a60*/  LEA R8, P6, R3, R0, 0x1 ;  /* 0x0000000003087211 */ /* 0x000fe400078c08ff */
[----:B------:R-:W-:Y:S02]  /*65a70*/  PRMT R11, R11, 0x7632, R11 ;  /* 0x000076320b0b7816 */ /* 0x000fe4000000000b */
[----:B------:R-:W-:Y:S01]  /*65a80*/  LEA.HI.X.SX32 R9, R3, R2, 0x1, P6 ;  /* 0x0000000203097211 */ /* 0x000fe200030f0eff */
[----:B------:R0:W-:Y:S04]  /*65a90*/  @P5 STG.E.U16 desc[UR10][R4.64], R7 ;  /* 0x0000000704005986 */ /* 0x0001e8000c10150a */
[----:B------:R-:W-:Y:S04]  /*65aa0*/  @P1 STG.E.U16 desc[UR10][R8.64], R11 ;  /* 0x0000000b08001986 */ /* 0x000fe8000c10150a */
[----:B---3--:R-:W1:Y:S01]  /*65ab0*/  LDS.128 R8, [R25] ;  /* 0x0000000019087984 */ /* 0x008e620000000c00 */
[----:B0-----:R-:W-:Y:S01]  /*65ac0*/  IMAD R5, R12, 0x4, R3 ;  /* 0x000000040c057824 */ /* 0x001fe200078e0203 */
[----:B------:R-:W-:Y:S01]  /*65ad0*/  ISETP.LT.AND P5, PT, R26, UR4, !P0 ;  /* 0x000000041a007c0c */ /* 0x000fe2000c7a1270 */
[----:B------:R-:W-:Y:S01]  /*65ae0*/  ULDC UR4, c[0x0][0x22c] ;  /* 0x00008b0000047ab9 */ /* 0x000fe20000000800 */
[----:B------:R-:W0:Y:S01]  /*65af0*/  LDC R26, c[0x0][0x248] ;  /* 0x00009200ff1a7b82 */ /* 0x000e220000000800 */
[----:B------:R-:W-:Y:S01]  /*65b00*/  IMAD R24, R24, 0x4, R5 ;  /* 0x0000000418187824 */ /* 0x000fe200078e0205 */
[----:B------:R-:W-:-:S02]  /*65b10*/  LEA R4, P6, R5, R0, 0x1 ;  /* 0x0000000005047211 */ /* 0x000fc400078c08ff */
[----:B------:R-:W-:Y:S02]  /*65b20*/  PRMT R3, R15, 0x7632, R3 ;  /* 0x000076320f037816 */ /* 0x000fe40000000003 */
[----:B------:R-:W-:Y:S02]  /*65b30*/  LEA.HI.X.SX32 R5, R5, R2, 0x1, P6 ;  /* 0x0000000205057211 */ /* 0x000fe400030f0eff */
[----:B------:R-:W-:Y:S01]  /*65b40*/  LEA R20, P6, R24, R0, 0x1 ;  /* 0x0000000018147211 */ /* 0x000fe200078c08ff */
[----:B----4-:R-:W3:Y:S01]  /*65b50*/  LDS.128 R12, [R27] ;  /* 0x000000001b0c7984 */ /* 0x010ee20000000c00 */
[----:B------:R-:W-:Y:S01]  /*65b60*/  ISETP.LT.AND P1, PT, R28, UR4, !P0 ;  /* 0x000000041c007c0c */ /* 0x000fe2000c721270 */
[----:B------:R-:W-:Y:S01]  /*65b70*/  ULDC UR4, c[0x0][0x248] ;  /* 0x0000920000047ab9 */ /* 0x000fe20000000800 */
[----:B------:R-:W-:Y:S01]  /*65b80*/  PRMT R6, R19, 0x7632, R6 ;  /* 0x0000763213067816 */ /* 0x000fe20000000006 */
[----:B------:R4:W-:Y:S01]  /*65b90*/  @P2 STG.E.U16 desc[UR10][R4.64], R3 ;  /* 0x0000000304002986 */ /* 0x0009e2000c10150a */
[----:B------:R-:W-:Y:S01]  /*65ba0*/  LEA.HI.X.SX32 R21, R24, R2, 0x1, P6 ;  /* 0x0000000218157211 */ /* 0x000fe200030f0eff */
[----:B------:R-:W3:Y:S01]  /*65bb0*/  LDC R28, c[0x0][0x248] ;  /* 0x00009200ff1c7b82 */ /* 0x000ee20000000800 */
[----:B------:R-:W-:Y:S01]  /*65bc0*/  ISETP.LT.AND P2, PT, R23, UR5, !P0 ;  /* 0x0000000517007c0c */ /* 0x000fe2000c741270 */
[----:B------:R-:W-:Y:S01]  /*65bd0*/  IMAD R24, R22, 0x8, R24 ;  /* 0x0000000816187824 */ /* 0x000fe200078e0218 */
[----:B------:R-:W-:Y:S01]  /*65be0*/  PRMT R7, R7, 0x7632, R7 ;  /* 0x0000763207077816 */ /* 0x000fe20000000007 */
[----:B------:R-:W-:Y:S01]  /*65bf0*/  @P3 STG.E.U16 desc[UR10][R20.64], R6 ;  /* 0x0000000614003986 */ /* 0x000fe2000c10150a */
[----:B------:R-:W-:-:S03]  /*65c00*/  ULDC UR5, c[0x0][0x22c] ;  /* 0x00008b0000057ab9 */ /* 0x000fc60000000800 */
[----:B------:R1:W3:Y:S01]  /*65c10*/  LDS.128 R16, [R25+0x200] ;  /* 0x0002000019107984 */ /* 0x0002e20000000c00 */
[----:B----4-:R-:W-:Y:S01]  /*65c20*/  IMAD R3, R23, UR4, RZ ;  /* 0x0000000417037c24 */ /* 0x010fe2000f8e02ff */
[----:B------:R-:W-:Y:S02]  /*65c30*/  ULDC UR4, c[0x0][0x22c] ;  /* 0x00008b0000047ab9 */ /* 0x000fe40000000800 */
[----:B------:R4:W3:Y:S02]  /*65c40*/  LDS.128 R20, [R27+0x200] ;  /* 0x000200001b147984 */ /* 0x0008e40000000c00 */
[CC--:B------:R-:W-:Y:S01]  /*65c50*/  LEA R4, P3, R3.reuse, R0.reuse, 0x1 ;  /* 0x0000000003047211 */ /* 0x0c0fe200078608ff */
[----:B-1----:R-:W1:Y:S01]  /*65c60*/  LDC R25, c[0x0][0x248] ;  /* 0x00009200ff197b82 */ /* 0x002e620000000800 */
[----:B------:R-:W-:Y:S02]  /*65c70*/  LEA R6, P6, R24, R0, 0x1 ;  /* 0x0000000018067211 */ /* 0x000fe400078c08ff */
[----:B------:R-:W-:Y:S01]  /*65c80*/  LEA.HI.X.SX32 R5, R3, R2, 0x1, P3 ;  /* 0x0000000203057211 */ /* 0x000fe200018f0eff */
[----:B0-----:R-:W-:-:S04]  /*65c90*/  IMAD R3, R26, 0x4, R24 ;  /* 0x000000041a037824 */ /* 0x001fc800078e0218 */
[----:B------:R0:W-:Y:S01]  /*65ca0*/  @P2 STG.E.U16 desc[UR10][R4.64], R7 ;  /* 0x0000000704002986 */ /* 0x0001e2000c10150a */
[----:B----4-:R-:W4:Y:S01]  /*65cb0*/  LDC R27, c[0x0][0x248] ;  /* 0x00009200ff1b7b82 */ /* 0x010f220000000800 */
[----:B0-----:R-:W-:-:S05]  /*65cc0*/  LEA.HI.X.SX32 R7, R24, R2, 0x1, P6 ;  /* 0x0000000218077211 */ /* 0x001fca00030f0eff */
[----:B------:R0:W-:Y:S01]  /*65cd0*/  @P4 STG.E.U16 desc[UR10][R6.64], R8 ;  /* 0x0000000806004986 */ /* 0x0001e2000c10150a */
[----:B--2---:R-:W-:Y:S01]  /*65ce0*/  ISETP.LT.AND P3, PT, R29, UR4, !P0 ;  /* 0x000000041d007c0c */ /* 0x004fe2000c761270 */
[----:B------:R-:W-:Y:S02]  /*65cf0*/  ULDC UR4, c[0x0][0x22c] ;  /* 0x00008b0000047ab9 */ /* 0x000fe40000000800 */
[----:B------:R-:W2:Y:S04]  /*65d00*/  LDL.LU R29, [R1+0x2a0] ;  /* 0x0002a000011d7983 */ /* 0x000ea80000300800 */
[----:B------:R-:W4:Y:S04]  /*65d10*/  LDL.LU R26, [R1+0x290] ;  /* 0x00029000011a7983 */ /* 0x000f280000300800 */
[----:B------:R-:W2:Y:S04]  /*65d20*/  LDL.LU R24, [R1+0x29c] ;  /* 0x00029c0001187983 */ /* 0x000ea80000300800 */
[----:B0-----:R-:W2:Y:S04]  /*65d30*/  LDL.LU R7, [R1+0x294] ;  /* 0x0002940001077983 */ /* 0x001ea80000300800 */
[----:B------:R-:W2:Y:S01]  /*65d40*/  LDL.LU R6, [R1+0x298] ;  /* 0x0002980001067983 */ /* 0x000ea20000300800 */
[----:B------:R-:W-:-:S04]  /*65d50*/  LEA R4, P6, R3, R0, 0x1 ;  /* 0x0000000003047211 */ /* 0x000fc800078c08ff */
[----:B------:R-:W-:Y:S01]  /*65d60*/  LEA.HI.X.SX32 R5, R3, R2, 0x1, P6 ;  /* 0x0000000203057211 */ /* 0x000fe200030f0eff */
[----:B---3--:R-:W-:Y:S02]  /*65d70*/  IMAD R3, R28, 0x4, R3 ;  /* 0x000000041c037824 */ /* 0x008fe400078e0203 */
[----:B------:R-:W3:Y:S04]  /*65d80*/  LDL.LU R28, [R1+0x2a8] ;  /* 0x0002a800011c7983 */ /* 0x000ee80000300800 */
[----:B------:R0:W-:Y:S02]  /*65d90*/  @P5 STG.E.U16 desc[UR10][R4.64], R12 ;  /* 0x0000000c04005986 */ /* 0x0001e4000c10150a */
[----:B0-----:R-:W-:-:S04]  /*65da0*/  LEA R4, P6, R3, R0, 0x1 ;  /* 0x0000000003047211 */ /* 0x001fc800078c08ff */
[----:B------:R-:W-:Y:S02]  /*65db0*/  LEA.HI.X.SX32 R5, R3, R2, 0x1, P6 ;  /* 0x0000000203057211 */ /* 0x000fe400030f0eff */
[----:B----4-:R-:W-:Y:S01]  /*65dc0*/  ISETP.LT.AND P2, PT, R26, UR4, !P0 ;  /* 0x000000041a007c0c */ /* 0x010fe2000c741270 */
[----:B------:R-:W-:Y:S01]  /*65dd0*/  ULDC UR4, c[0x0][0x22c] ;  /* 0x00008b0000047ab9 */ /* 0x000fe20000000800 */
[----:B------:R-:W0:Y:S01]  /*65de0*/  LDC R26, c[0x0][0x248] ;  /* 0x00009200ff1a7b82 */ /* 0x000e220000000800 */
[----:B--2---:R-:W-:Y:S01]  /*65df0*/  ISETP.LT.AND P4, PT, R7, UR4, !P0 ;  /* 0x0000000407007c0c */ /* 0x004fe2000c781270 */
[----:B-1----:R-:W-:Y:S01]  /*65e00*/  IMAD R7, R25, 0x4, R3 ;  /* 0x0000000419077824 */ /* 0x002fe200078e0203 */
[----:B------:R-:W-:Y:S01]  /*65e10*/  ULDC UR4, c[0x0][0x22c] ;  /* 0x00008b0000047ab9 */ /* 0x000fe20000000800 */
[----:B------:R1:W-:Y:S01]  /*65e20*/  @P1 STG.E.U16 desc[UR10][R4.64], R16 ;  /* 0x0000001004001986 */ /* 0x0003e2000c10150a */
[----:B------:R-:W-:Y:S01]  /*65e30*/  PRMT R8, R8, 0x7632, R8 ;  /* 0x0000763208087816 */ /* 0x000fe20000000008 */
[----:B------:R-:W-:Y:S01]  /*65e40*/  IMAD R3, R27, 0x4, R7 ;  /* 0x000000041b037824 */ /* 0x000fe200078e0207 */
[----:B------:R-:W-:Y:S01]  /*65e50*/  PRMT R12, R12, 0x7632, R12 ;  /* 0x000076320c0c7816 */ /* 0x000fe2000000000c */
[----:B------:R-:W2:Y:S01]  /*65e60*/  LDL.LU R27, [R1+0x2a4] ;  /* 0x0002a400011b7983 */ /* 0x000ea20000300800 */
[----:B------:R-:W-:Y:S01]  /*65e70*/  ISETP.LT.AND P5, PT, R6, UR4, !P0 ;  /* 0x0000000406007c0c */ /* 0x000fe2000c7a1270 */
[----:B------:R-:W-:Y:S01]  /*65e80*/  ULDC UR4, c[0x0][0x22c] ;  /* 0x00008b0000047ab9 */ /* 0x000fe20000000800 */
[C---:B------:R-:W-:Y:S01]  /*65e90*/  LEA R6, P6, R7.reuse, R0, 0x1 ;  /* 0x0000000007067211 */ /* 0x040fe200078c08ff */
[----:B------:R-:W4:Y:S03]  /*65ea0*/  LDC R25, c[0x0][0x248] ;  /* 0x00009200ff197b82 */ /* 0x000f260000000800 */
[----:B------:R-:W-:-:S02]  /*65eb0*/  LEA.HI.X.SX32 R7, R7, R2, 0x1, P6 ;  /* 0x0000000207077211 */ /* 0x000fc400030f0eff */
[----:B-1----:R-:W-:-:S03]  /*65ec0*/  LEA R4, P6, R3, R0, 0x1 ;  /* 0x0000000003047211 */ /* 0x002fc600078c08ff */
[----:B------:R0:W-:Y:S01]  /*65ed0*/  @P3 STG.E.U16 desc[UR10][R6.64], R20 ;  /* 0x0000001406003986 */ /* 0x0001e2000c10150a */
[----:B------:R-:W-:Y:S02]  /*65ee0*/  LEA.HI.X.SX32 R5, R3, R2, 0x1, P6 ;  /* 0x0000000203057211 */ /* 0x000fe400030f0eff */
[----:B------:R-:W-:Y:S01]  /*65ef0*/  ISETP.LT.AND P1, PT, R24, UR4, !P0 ;  /* 0x0000000418007c0c */ /* 0x000fe2000c721270 */
[----:B------:R-:W-:Y:S01]  /*65f00*/  ULDC UR4, c[0x0][0x22c] ;  /* 0x00008b0000047ab9 */ /* 0x000fe20000000800 */
[----:B------:R-:W1:Y:S01]  /*65f10*/  LDC R24, c[0x0][0x248] ;  /* 0x00009200ff187b82 */ /* 0x000e620000000800 */
[----:B------:R3:W-:Y:S01]  /*65f20*/  @P2 STG.E.U16 desc[UR10][R4.64], R8 ;  /* 0x0000000804002986 */ /* 0x0007e2000c10150a */
[----:B0-----:R-:W-:Y:S01]  /*65f30*/  IMAD R6, R26, 0x4, R3 ;  /* 0x000000041a067824 */ /* 0x001fe200078e0203 */
[----:B------:R-:W-:Y:S01]  /*65f40*/  ISETP.LT.AND P3, PT, R29, UR4, !P0 ;  /* 0x000000041d007c0c */ /* 0x000fe2000c761270 */
[----:B------:R-:W-:Y:S01]  /*65f50*/  ULDC UR4, c[0x0][0x22c] ;  /* 0x00008b0000047ab9 */ /* 0x000fe20000000800 */
[----:B------:R-:W4:Y:S03]  /*65f60*/  LDL.LU R29, [R1+0x2b0] ;  /* 0x0002b000011d7983 */ /* 0x000f260000300800 */
[----:B------:R-:W0:Y:S01]  /*65f70*/  LDC R3, c[0x0][0x248] ;  /* 0x00009200ff037b82 */ /* 0x000e220000000800 */
[C---:B---3--:R-:W-:Y:S01]  /*65f80*/  LEA R4, P2, R6.reuse, R0, 0x1 ;  /* 0x0000000006047211 */ /* 0x048fe200078408ff */
[----:B------:R-:W3:Y:S03]  /*65f90*/  LDL.LU R26, [R1+0x2b4] ;  /* 0x0002b400011a7983 */ /* 0x000ee60000300800 */
[----:B------:R-:W-:-:S02]  /*65fa0*/  LEA.HI.X.SX32 R5, R6, R2, 0x1, P2 ;  /* 0x0000000206057211 */ /* 0x000fc400010f0eff */
[----:B------:R-:W-:Y:S01]  /*65fb0*/  ISETP.LT.AND P2, PT, R28, UR5, !P0 ;  /* 0x000000051c007c0c */ /* 0x000fe2000c741270 */
[----:B------:R-:W0:Y:S01]  /*65fc0*/  LDC R8, c[0x0][0x248] ;  /* 0x00009200ff087b82 */ /* 0x000e220000000800 */
[----:B--2---:R-:W-:Y:S01]  /*65fd0*/  ISETP.LT.AND P6, PT, R27, UR4, !P0 ;  /* 0x000000041b007c0c */ /* 0x004fe2000c7c1270 */
[----:B------:R2:W-:Y:S01]  /*65fe0*/  @P4 STG.E.U16 desc[UR10][R4.64], R12 ;  /* 0x0000000c04004986 */ /* 0x0005e2000c10150a */
[----:B----4-:R-:W-:Y:S01]  /*65ff0*/  IMAD R6, R25, 0x4, R6 ;  /* 0x0000000419067824 */ /* 0x010fe200078e0206 */
[----:B------:R-:W-:Y:S01]  /*66000*/  PRMT R16, R16, 0x7632, R16 ;  /* 0x0000763210107816 */ /* 0x000fe20000000010 */
[----:B------:R-:W-:Y:S01]  /*66010*/  ULDC UR4, c[0x0][0x22c] ;  /* 0x00008b0000047ab9 */ /* 0x000fe20000000800 */
[----:B------:R-:W4:Y:S01]  /*66020*/  LDL.LU R27, [R1+0x2b8] ;  /* 0x0002b800011b7983 */ /* 0x000f220000300800 */
[----:B------:R-:W-:Y:S01]  /*66030*/  PRMT R20, R20, 0x7632, R20 ;  /* 0x0000763214147816 */ /* 0x000fe20000000014 */
[----:B------:R-:W3:Y:S01]  /*66040*/  LDC R25, c[0x0][0x248] ;  /* 0x00009200ff197b82 */ /* 0x000ee20000000800 */
[----:B------:R-:W-:Y:S01]  /*66050*/  ULDC UR5, c[0x0][0x22c] ;  /* 0x00008b0000057ab9 */ /* 0x000fe20000000800 */
[----:B------:R-:W4:Y:S04]  /*66060*/  LDL.LU R28, [R1+0x2bc] ;  /* 0x0002bc00011c7983 */ /* 0x000f280000300800 */
[----:B--2---:R-:W2:Y:S01]  /*66070*/  LDL.LU R12, [R1+0x2ac] ;  /* 0x0002ac00010c7983 */ /* 0x004ea20000300800 */
[----:B------:R-:W-:Y:S01]  /*66080*/  LEA R4, P4, R6, R0, 0x1 ;  /* 0x0000000006047211 */ /* 0x000fe200078808ff */
[----:B-1----:R-:W-:-:S02]  /*66090*/  IMAD R7, R24, 0x4, R6 ;  /* 0x0000000418077824 */ /* 0x002fc400078e0206 */
[----:B------:R-:W1:Y:S01]  /*660a0*/  LDC R24, c[0x0][0x248] ;  /* 0x00009200ff187b82 */ /* 0x000e620000000800 */
[----:B------:R-:W-:Y:S02]  /*660b0*/  LEA.HI.X.SX32 R5, R6, R2, 0x1, P4 ;  /* 0x0000000206057211 */ /* 0x000fe400020f0eff */
[----:B------:R-:W-:Y:S01]  /*660c0*/  LEA R6, P4, R7, R0, 0x1 ;  /* 0x0000000007067211 */ /* 0x000fe200078808ff */
[----:B0-----:R-:W-:-:S03]  /*660d0*/  IMAD R3, R3, 0x4, R7 ;  /* 0x0000000403037824 */ /* 0x001fc600078e0207 */
[----:B------:R-:W-:Y:S01]  /*660e0*/  LEA.HI.X.SX32 R7, R7, R2, 0x1, P4 ;  /* 0x0000000207077211 */ /* 0x000fe200020f0eff */
[----:B------:R0:W-:Y:S04]  /*660f0*/  @P5 STG.E.U16 desc[UR10][R4.64], R16 ;  /* 0x0000001004005986 */ /* 0x0001e8000c10150a */
[----:B------:R2:W-:Y:S01]  /*66100*/  @P1 STG.E.U16 desc[UR10][R6.64], R20 ;  /* 0x0000001406001986 */ /* 0x0005e2000c10150a */
[C---:B0-----:R-:W-:Y:S01]  /*66110*/  LEA R4, P1, R3.reuse, R0, 0x1 ;  /* 0x0000000003047211 */ /* 0x041fe200078208ff */
[----:B------:R-:W-:Y:S01]  /*66120*/  IMAD R8, R8, 0x4, R3 ;  /* 0x0000000408087824 */ /* 0x000fe200078e0203 */
[----:B------:R-:W0:Y:S02]  /*66130*/  LDC R16, c[0x0][0x248] ;  /* 0x00009200ff107b82 */ /* 0x000e240000000800 */
[----:B------:R-:W-:-:S02]  /*66140*/  LEA.HI.X.SX32 R5, R3, R2, 0x1, P1 ;  /* 0x0000000203057211 */ /* 0x000fc400008f0eff */
[----:B--2---:R-:W-:Y:S01]  /*66150*/  ISETP.LT.AND P4, PT, R12, UR4, !P0 ;  /* 0x000000040c007c0c */ /* 0x004fe2000c781270 */
[----:B------:R-:W-:-:S03]  /*66160*/  ULDC UR4, c[0x0][0x22c] ;  /* 0x00008b0000047ab9 */ /* 0x000fc60000000800 */
[----:B------:R-:W2:Y:S01]  /*66170*/  LDC R12, c[0x0][0x248] ;  /* 0x00009200ff0c7b82 */ /* 0x000ea20000000800 */
[----:B------:R-:W-:Y:S02]  /*66180*/  ISETP.LT.AND P1, PT, R29, UR4, !P0 ;  /* 0x000000041d007c0c */ /* 0x000fe4000c721270 */
[C---:B------:R-:W-:Y:S01]  /*66190*/  LEA R6, P5, R8.reuse, R0, 0x1 ;  /* 0x0000000008067211 */ /* 0x040fe200078a08ff */
[----:B------:R-:W4:Y:S01]  /*661a0*/  LDL.LU R29, [R1+0x2c4] ;  /* 0x0002c400011d7983 */ /* 0x000f220000300800 */
[----:B------:R-:W-:Y:S02]  /*661b0*/  ULDC UR4, c[0x0][0x22c] ;  /* 0x00008b0000047ab9 */ /* 0x000fe40000000800 */
[----:B------:R-:W-:Y:S01]  /*661c0*/  LEA.HI.X.SX32 R7, R8, R2, 0x1, P5 ;  /* 0x0000000208077211 */ /* 0x000fe200028f0eff */
[----:B---3--:R-:W-:Y:S01]  /*661d0*/  IMAD R8, R25, 0x4, R8 ;  /* 0x0000000419087824 */ /* 0x008fe200078e0208 */
[----:B------:R3:W-:Y:S01]  /*661e0*/  @P3 STG.E.U16 desc[UR10][R4.64], R9 ;  /* 0x0000000904003986 */ /* 0x0007e2000c10150a */
[----:B------:R-:W0:Y:S02]  /*661f0*/  LDC R20, c[0x0][0x248] ;  /* 0x00009200ff147b82 */ /* 0x000e240000000800 */
[----:B-1----:R-:W-:Y:S01]  /*66200*/  IMAD R3, R24, 0x4, R8 ;  /* 0x0000000418037824 */ /* 0x002fe200078e0208 */
[----:B------:R-:W4:Y:S04]  /*66210*/  LDL.LU R25, [R1+0x1ac] ;  /* 0x0001ac0001197983 */ /* 0x000f280000300800 */
[----:B------:R1:W-:Y:S01]  /*66220*/  @P6 STG.E.U16 desc[UR10][R6.64], R13 ;  /* 0x0000000d06006986 */ /* 0x0003e2000c10150a */
[----:B---3--:R-:W-:-:S04]  /*66230*/  LEA R4, P3, R8, R0, 0x1 ;  /* 0x0000000008047211 */ /* 0x008fc800078608ff */
[----:B------:R-:W-:Y:S02]  /*66240*/  LEA.HI.X.SX32 R5, R8, R2, 0x1, P3 ;  /* 0x0000000208057211 */ /* 0x000fe400018f0eff */
[----:B-1----:R-:W-:-:S04]  /*66250*/  LEA R6, P6, R3, R0, 0x1 ;  /* 0x0000000003067211 */ /* 0x002fc800078c08ff */
[----:B------:R-:W-:Y:S01]  /*66260*/  LEA.HI.X.SX32 R7, R3, R2, 0x1, P6 ;  /* 0x0000000203077211 */ /* 0x000fe200030f0eff */
[----:B--2---:R-:W-:Y:S01]  /*66270*/  IMAD R3, R12, 0x4, R3 ;  /* 0x000000040c037824 */ /* 0x004fe200078e0203 */
[----:B------:R-:W-:Y:S01]  /*66280*/  ISETP.LT.AND P5, PT, R26, UR4, !P0 ;  /* 0x000000041a007c0c */ /* 0x000fe2000c7a1270 */
[----:B------:R1:W-:Y:S01]  /*66290*/  @P2 STG.E.U16 desc[UR10][R4.64], R17 ;  /* 0x0000001104002986 */ /* 0x0003e2000c10150a */
[----:B----4-:R-:W-:Y:S01]  /*662a0*/  ISETP.LT.AND P3, PT, R27, UR5, !P0 ;  /* 0x000000051b007c0c */ /* 0x010fe2000c761270 */
[----:B------:R-:W-:Y:S01]  /*662b0*/  ULDC UR4, c[0x0][0x22c] ;  /* 0x00008b0000047ab9 */ /* 0x000fe20000000800 */
[----:B------:R-:W2:Y:S01]  /*662c0*/  LDC R12, c[0x0][0x248] ;  /* 0x00009200ff0c7b82 */ /* 0x000ea20000000800 */
[----:B------:R-:W3:Y:S01]  /*662d0*/  LDL.LU R26, [R1+0x2c8] ;  /* 0x0002c800011a7983 */ /* 0x000ee20000300800 */
[----:B------:R-:W-:Y:S01]  /*662e0*/  ISETP.LT.AND P2, PT, R28, UR4, !P0 ;  /* 0x000000041c007c0c */ /* 0x000fe2000c741270 */
[----:B------:R-:W-:Y:S01]  /*662f0*/  ULDC UR4, c[0x0][0x22c] ;  /* 0x00008b0000047ab9 */ /* 0x000fe20000000800 */
[----:B0-----:R-:W-:Y:S01]  /*66300*/  IMAD R8, R20, 0x4, R3 ;  /* 0x0000000414087824 */ /* 0x001fe200078e0203 */
[----:B------:R0:W-:Y:S01]  /*66310*/  @P4 STG.E.U16 desc[UR10][R6.64], R21 ;  /* 0x0000001506004986 */ /* 0x0001e2000c10150a */
[----:B------:R-:W-:Y:S01]  /*66320*/  PRMT R9, R9, 0x7632, R9 ;  /* 0x0000763209097816 */ /* 0x000fe20000000009 */
[----:B------:R-:W-:-:S02]  /*66330*/  ULDC UR5, c[0x0][0x22c] ;  /* 0x00008b0000057ab9 */ /* 0x000fc40000000800 */
[----:B------:R-:W4:Y:S01]  /*66340*/  LDL.LU R27, [R1+0x2cc] ;  /* 0x0002cc00011b7983 */ /* 0x000f220000300800 */
[----:B-1----:R-:W-:-:S03]  /*66350*/  LEA R4, P4, R3, R0, 0x1 ;  /* 0x0000000003047211 */ /* 0x002fc600078808ff */
[----:B------:R-:W4:Y:S01]  /*66360*/  LDL.LU R28, [R1+0x2d0] ;  /* 0x0002d000011c7983 */ /* 0x000f220000300800 */
[----:B------:R-:W-:Y:S02]  /*66370*/  LEA.HI.X.SX32 R5, R3, R2, 0x1, P4 ;  /* 0x0000000203057211 */ /* 0x000fe400020f0eff */
[----:B------:R-:W-:Y:S02]  /*66380*/  ISETP.LT.AND P4, PT, R29, UR4, !P0 ;  /* 0x000000041d007c0c */ /* 0x000fe4000c781270 */
[C---:B0-----:R-:W-:Y:S01]  /*66390*/  LEA R6, P6, R8.reuse, R0, 0x1 ;  /* 0x0000000008067211 */ /* 0x041fe200078c08ff */
[----:B------:R-:W4:Y:S01]  /*663a0*/  LDL.LU R29, [R1+0x2d4] ;  /* 0x0002d400011d7983 */ /* 0x000f220000300800 */
[----:B------:R-:W-:Y:S01]  /*663b0*/  PRMT R13, R13, 0x7632, R13 ;  /* 0x000076320d0d7816 */ /* 0x000fe2000000000d */
[----:B------:R-:W-:Y:S01]  /*663c0*/  ULDC UR4, c[0x0][0x248] ;  /* 0x0000920000047ab9 */ /* 0x000fe20000000800 */
[----:B------:R-:W-:Y:S01]  /*663d0*/  LEA.HI.X.SX32 R7, R8, R2, 0x1, P6 ;  /* 0x0000000208077211 */ /* 0x000fe200030f0eff */
[----:B------:R-:W-:Y:S01]  /*663e0*/  IMAD R8, R16, 0x4, R8 ;  /* 0x0000000410087824 */ /* 0x000fe200078e0208 */
[----:B------:R0:W-:Y:S01]  /*663f0*/  @P1 STG.E.U16 desc[UR10][R4.64], R9 ;  /* 0x0000000904001986 */ /* 0x0001e2000c10150a */
[----:B------:R-:W-:Y:S01]  /*66400*/  PRMT R17, R17, 0x7632, R17 ;  /* 0x0000763211117816 */ /* 0x000fe20000000011 */
[----:B------:R-:W-:Y:S01]  /*66410*/  IMAD R3, R25, UR4, RZ ;  /* 0x0000000419037c24 */ /* 0x000fe2000f8e02ff */
[----:B------:R-:W-:Y:S01]  /*66420*/  PRMT R21, R21, 0x7632, R21 ;  /* 0x0000763215157816 */ /* 0x000fe20000000015 */
[----:B------:R1:W-:Y:S01]  /*66430*/  @P5 STG.E.U16 desc[UR10][R6.64], R13 ;  /* 0x0000000d06005986 */ /* 0x0003e2000c10150a */
[----:B------:R-:W-:Y:S01]  /*66440*/  ISETP.LT.AND P5, PT, R25, UR5, !P0 ;  /* 0x0000000519007c0c */ /* 0x000fe2000c7a1270 */
[----:B------:R-:W-:Y:S01]  /*66450*/  ULDC UR4, c[0x0][0x22c] ;  /* 0x00008b0000047ab9 */ /* 0x000fe20000000800 */
[----:B------:R-:W4:Y:S01]  /*66460*/  LDC R16, c[0x0][0x248] ;  /* 0x00009200ff107b82 */ /* 0x000f220000000800 */
[----:B------:R-:W4:Y:S01]  /*66470*/  LDL.LU R25, [R1+0x2d8] ;  /* 0x0002d80001197983 */ /* 0x000f220000300800 */
[----:B------:R-:W-:Y:S01]  /*66480*/  ULDC UR5, c[0x0][0x22c] ;  /* 0x00008b0000057ab9 */ /* 0x000fe20000000800 */
[----:B0-----:R-:W-:-:S05]  /*66490*/  LEA R4, P1, R8, R0, 0x1 ;  /* 0x0000000008047211 */ /* 0x001fca00078208ff */
[----:B------:R-:W0:Y:S01]  /*664a0*/  LDC R9, c[0x0][0x248] ;  /* 0x00009200ff097b82 */ /* 0x000e220000000800 */
[----:B------:R-:W-:Y:S01]  /*664b0*/  LEA.HI.X.SX32 R5, R8, R2, 0x1, P1 ;  /* 0x0000000208057211 */ /* 0x000fe200008f0eff */
[----:B--2---:R-:W-:-:S04]  /*664c0*/  IMAD R8, R12, 0x8, R8 ;  /* 0x000000080c087824 */ /* 0x004fc800078e0208 */
[----:B------:R2:W-:Y:S01]  /*664d0*/  @P3 STG.E.U16 desc[UR10][R4.64], R17 ;  /* 0x0000001104003986 */ /* 0x0005e2000c10150a */
[C---:B-1----:R-:W-:Y:S01]  /*664e0*/  LEA R6, P6, R8.reuse, R0, 0x1 ;  /* 0x0000000008067211 */ /* 0x042fe200078c08ff */
[----:B------:R-:W1:Y:S03]  /*664f0*/  LDC R13, c[0x0][0x248] ;  /* 0x00009200ff0d7b82 */ /* 0x000e660000000800 */
[----:B------:R-:W-:Y:S02]  /*66500*/  LEA.HI.X.SX32 R7, R8, R2, 0x1, P6 ;  /* 0x0000000208077211 */ /* 0x000fe400030f0eff */
[----:B---3--:R-:W-:Y:S02]  /*66510*/  ISETP.LT.AND P1, PT, R26, UR6, !P0 ;  /* 0x000000061a007c0c */ /* 0x008fe4000c721270 */
[----:B------:R-:W3:Y:S01]  /*66520*/  LDL.LU R26, [R1+0x2dc] ;  /* 0x0002dc00011a7983 */ /* 0x000ee20000300800 */
[----:B------:R-:W0:Y:S01]  /*66530*/  LDC R12, c[0x0][0x248] ;  /* 0x00009200ff0c7b82 */ /* 0x000e220000000800 */
[----:B--2---:R-:W-:-:S04]  /*66540*/  LEA R4, P3, R3, R0, 0x1 ;  /* 0x0000000003047211 */ /* 0x004fc800078608ff */
[----:B------:R-:W-:Y:S02]  /*66550*/  LEA.HI.X.SX32 R5, R3, R2, 0x1, P3 ;  /* 0x0000000203057211 */ /* 0x000fe400018f0eff */
[----:B----4-:R-:W-:Y:S01]  /*66560*/  ISETP.LT.AND P3, PT, R27, UR4, !P0 ;  /* 0x000000041b007c0c */ /* 0x010fe2000c761270 */
[----:B------:R-:W-:Y:S01]  /*66570*/  ULDC UR4, c[0x0][0x22c] ;  /* 0x00008b0000047ab9 */ /* 0x000fe20000000800 */
[----:B------:R-:W2:Y:S04]  /*66580*/  LDL.LU R27, [R1+0x2e0] ;  /* 0x0002e000011b7983 */ /* 0x000ea80000300800 */
[----:B------:R4:W-:Y:S01]  /*66590*/  @P5 STG.E.U16 desc[UR10][R4.64], R21 ;  /* 0x0000001504005986 */ /* 0x0009e2000c10150a */
[----:B------:R-:W-:Y:S01]  /*665a0*/  ISETP.LT.AND P5, PT, R28, UR4, !P0 ;  /* 0x000000041c007c0c */ /* 0x000fe2000c7a1270 */
[----:B------:R-:W-:-:S02]  /*665b0*/  ULDC UR4, c[0x0][0x22c] ;  /* 0x00008b0000047ab9 */ /* 0x000fc40000000800 */
[----:B------:R-:W-:Y:S04]  /*665c0*/  @P2 STG.E.U16 desc[UR10][R6.64], R10 ;  /* 0x0000000a06002986 */ /* 0x000fe8000c10150a */
[----:B------:R-:W2:Y:S01]  /*665d0*/  LDL.LU R28, [R1+0x2e4] ;  /* 0x0002e400011c7983 */ /* 0x000ea20000300800 */
[----:B------:R-:W-:Y:S01]  /*665e0*/  ISETP.LT.AND P2, PT, R29, UR4, !P0 ;  /* 0x000000041d007c0c */ /* 0x000fe2000c741270 */
[----:B------:R-:W-:Y:S02]  /*665f0*/  IMAD R3, R16, 0x4, R8 ;  /* 0x0000000410037824 */ /* 0x000fe400078e0208 */
[----:B------:R-:W2:Y:S01]  /*66600*/  LDL.LU R29, [R1+0x2e8] ;  /* 0x0002e800011d7983 */ /* 0x000ea20000300800 */
[----:B------:R-:W3:Y:S01]  /*66610*/  LDC R8, c[0x0][0x248] ;  /* 0x00009200ff087b82 */ /* 0x000ee20000000800 */
[----:B------:R-:W-:Y:S01]  /*66620*/  ULDC UR4, c[0x0][0x22c] ;  /* 0x00008b0000047ab9 */ /* 0x000fe20000000800 */
[----:B----4-:R-:W-:Y:S01]  /*66630*/  LEA R4, P6, R3, R0, 0x1 ;  /* 0x0000000003047211 */ /* 0x010fe200078c08ff */
[----:B-1----:R-:W-:-:S03]  /*66640*/  IMAD R13, R13, 0x4, R3 ;  /* 0x000000040d0d7824 */ /* 0x002fc600078e0203 */
[----:B------:R-:W-:Y:S01]  /*66650*/  LEA.HI.X.SX32 R5, R3, R2, 0x1, P6 ;  /* 0x0000000203057211 */ /* 0x000fe200030f0eff */
[----:B0-----:R-:W-:Y:S01]  /*66660*/  IMAD R17, R12, 0x4, R13 ;  /* 0x000000040c117824 */ /* 0x001fe200078e020d */
[----:B------:R-:W0:Y:S03]  /*66670*/  LDC R3, c[0x0][0x248] ;  /* 0x00009200ff037b82 */ /* 0x000e260000000800 */
[----:B------:R1:W-:Y:S01]  /*66680*/  @P4 STG.E.U16 desc[UR10][R4.64], R14 ;  /* 0x0000000e04004986 */ /* 0x0003e2000c10150a */
[----:B------:R-:W-:-:S04]  /*66690*/  IMAD R9, R9, 0x4, R17 ;  /* 0x0000000409097824 */ /* 0x000fc800078e0211 */
[----:B------:R-:W4:Y:S01]  /*666a0*/  LDC R12, c[0x0][0x248] ;  /* 0x00009200ff0c7b82 */ /* 0x000f220000000800 */
[----:B-1----:R-:W-:-:S04]  /*666b0*/  LEA R4, P6, R13, R0, 0x1 ;  /* 0x000000000d047211 */ /* 0x002fc800078c08ff */
[----:B------:R-:W-:Y:S02]  /*666c0*/  LEA.HI.X.SX32 R5, R13, R2, 0x1, P6 ;  /* 0x000000020d057211 */ /* 0x000fe400030f0eff */
[----:B------:R-:W-:-:S03]  /*666d0*/  LEA R6, P6, R17, R0, 0x1 ;  /* 0x0000000011067211 */ /* 0x000fc600078c08ff */
[----:B------:R1:W-:Y:S01]  /*666e0*/  @P1 STG.E.U16 desc[UR10][R4.64], R18 ;  /* 0x0000001204001986 */ /* 0x0003e2000c10150a */
[----:B------:R-:W-:Y:S01]  /*666f0*/  LEA.HI.X.SX32 R7, R17, R2, 0x1, P6 ;  /* 0x0000000211077211 */ /* 0x000fe200030f0eff */
[----:B---3--:R-:W-:Y:S01]  /*66700*/  IMAD R13, R8, 0x4, R9 ;  /* 0x00000004080d7824 */ /* 0x008fe200078e0209 */
[----:B------:R-:W-:Y:S01]  /*66710*/  ISETP.LT.AND P4, PT, R25, UR4, !P0 ;  /* 0x0000000419007c0c */ /* 0x000fe2000c781270 */
[----:B------:R-:W-:Y:S01]  /*66720*/  ULDC UR4, c[0x0][0x22c] ;  /* 0x00008b0000047ab9 */ /* 0x000fe20000000800 */
[----:B------:R-:W3:Y:S04]  /*66730*/  LDL.LU R25, [R1+0x2ec] ;  /* 0x0002ec0001197983 */ /* 0x000ee80000300800 */
[----:B------:R0:W-:Y:S01]  /*66740*/  @P3 STG.E.U16 desc[UR10][R6.64], R22 ;  /* 0x0000001606003986 */ /* 0x0001e2000c10150a */
[----:B-1----:R-:W-:-:S04]  /*66750*/  LEA R4, P6, R9, R0, 0x1 ;  /* 0x0000000009047211 */ /* 0x002fc800078c08ff */
[----:B------:R-:W-:Y:S02]  /*66760*/  LEA.HI.X.SX32 R5, R9, R2, 0x1, P6 ;  /* 0x0000000209057211 */ /* 0x000fe400030f0eff */
[----:B------:R-:W-:Y:S01]  /*66770*/  ISETP.LT.AND P1, PT, R26, UR4, !P0 ;  /* 0x000000041a007c0c */ /* 0x000fe2000c721270 */
[----:B------:R-:W-:Y:S01]  /*66780*/  ULDC UR4, c[0x0][0x22c] ;  /* 0x00008b0000047ab9 */ /* 0x000fe20000000800 */
[----:B------:R-:W3:Y:S01]  /*66790*/  LDL.LU R26, [R1+0x2f0] ;  /* 0x0002f000011a7983 */ /* 0x000ee20000300800 */
[----:B0-----:R-:W-:Y:S01]  /*667a0*/  PRMT R7, R10, 0x7632, R7 ;  /* 0x000076320a077816 */ /* 0x001fe20000000007 */
[----:B------:R-:W0:Y:S01]  /*667b0*/  LDC R9, c[0x0][0x248] ;  /* 0x00009200ff097b82 */ /* 0x000e220000000800 */
[----:B--2---:R-:W-:Y:S01]  /*667c0*/  ISETP.LT.AND P3, PT, R27, UR4, !P0 ;  /* 0x000000041b007c0c */ /* 0x004fe2000c761270 */
[----:B------:R-:W-:Y:S01]  /*667d0*/  ULDC UR4, c[0x0][0x22c] ;  /* 0x00008b0000047ab9 */ /* 0x000fe20000000800 */
[----:B------:R-:W2:Y:S04]  /*667e0*/  LDL.LU R27, [R1+0x2f4] ;  /* 0x0002f400011b7983 */ /* 0x000ea80000300800 */
[----:B------:R1:W-:Y:S01]  /*667f0*/  @P5 STG.E.U16 desc[UR10][R4.64], R7 ;  /* 0x0000000704005986 */ /* 0x0003e2000c10150a */
[----:B------:R-:W-:Y:S01]  /*66800*/  ISETP.LT.AND P6, PT, R28, UR4, !P0 ;  /* 0x000000041c007c0c */ /* 0x000fe2000c7c1270 */
[----:B------:R-:W0:Y:S01]  /*66810*/  LDC R10, c[0x0][0x248] ;  /* 0x00009200ff0a7b82 */ /* 0x000e220000000800 */
[----:B------:R-:W-:Y:S01]  /*66820*/  PRMT R16, R14, 0x7632, R16 ;  /* 0x000076320e107816 */ /* 0x000fe20000000010 */
[----:B------:R-:W2:Y:S01]  /*66830*/  LDL.LU R28, [R1+0x2c0] ;  /* 0x0002c000011c7983 */ /* 0x000ea20000300800 */
[----:B------:R-:W-:Y:S01]  /*66840*/  PRMT R18, R18, 0x7632, R18 ;  /* 0x0000763212127816 */ /* 0x000fe20000000012 */
[----:B------:R-:W-:-:S04]  /*66850*/  ULDC UR4, c[0x0][0x22c] ;  /* 0x00008b0000047ab9 */ /* 0x000fc80000000800 */
[----:B------:R-:W3:Y:S01]  /*66860*/  LDC R14, c[0x0][0x248] ;  /* 0x00009200ff0e7b82 */ /* 0x000ee20000000800 */
[----:B-1----:R-:W-:-:S04]  /*66870*/  LEA R4, P5, R13, R0, 0x1 ;  /* 0x000000000d047211 */ /* 0x002fc800078a08ff */
[----:B------:R-:W-:Y:S02]  /*66880*/  LEA.HI.X.SX32 R5, R13, R2, 0x1, P5 ;  /* 0x000000020d057211 */ /* 0x000fe400028f0eff */
[----:B------:R-:W-:Y:S01]  /*66890*/  ISETP.LT.AND P5, PT, R29, UR5, !P0 ;  /* 0x000000051d007c0c */ /* 0x000fe2000c7a1270 */
[----:B------:R-:W-:Y:S01]  /*668a0*/  IMAD R13, R3, 0x4, R13 ;  /* 0x00000004030d7824 */ /* 0x000fe200078e020d */
[----:B------:R-:W2:Y:S01]  /*668b0*/  LDL.LU R29, [R1+0x1b4] ;  /* 0x0001b400011d7983 */ /* 0x000ea20000300800 */
[----:B------:R-:W1:Y:S01]  /*668c0*/  LDC R3, c[0x0][0x248] ;  /* 0x00009200ff037b82 */ /* 0x000e620000000800 */
[----:B------:R-:W-:Y:S01]  /*668d0*/  PRMT R22, R22, 0x7632, R22 ;  /* 0x0000763216167816 */ /* 0x000fe20000000016 */
[----:B----4-:R-:W-:Y:S01]  /*668e0*/  IMAD R17, R12, 0x4, R13 ;  /* 0x000000040c117824 */ /* 0x010fe200078e020d */
[----:B------:R4:W-:Y:S01]  /*668f0*/  @P2 STG.E.U16 desc[UR10][R4.64], R16 ;  /* 0x0000001004002986 */ /* 0x0009e2000c10150a */
[----:B------:R-:W-:Y:S01]  /*66900*/  LEA R6, P2, R13, R0, 0x1 ;  /* 0x000000000d067211 */ /* 0x000fe200078408ff */
[----:B------:R-:W-:-:S03]  /*66910*/  ULDC UR5, c[0x0][0x22c] ;  /* 0x00008b0000057ab9 */ /* 0x000fc60000000800 */
[----:B------:R-:W-:Y:S01]  /*66920*/  LEA.HI.X.SX32 R7, R13, R2, 0x1, P2 ;  /* 0x000000020d077211 */ /* 0x000fe200010f0eff */
[----:B0-----:R-:W-:Y:S01]  /*66930*/  IMAD R13, R9, 0x4, R17 ;  /* 0x00000004090d7824 */ /* 0x001fe200078e0211 */
[----:B------:R-:W-:-:S04]  /*66940*/  LEA R8, P2, R17, R0, 0x1 ;  /* 0x0000000011087211 */ /* 0x000fc800078408ff */
[----:B------:R-:W-:Y:S01]  /*66950*/  LEA.HI.X.SX32 R9, R17, R2, 0x1, P2 ;  /* 0x0000000211097211 */ /* 0x000fe200010f0eff */
[----:B------:R-:W-:Y:S01]  /*66960*/  IMAD R17, R10, 0x4, R13 ;  /* 0x000000040a117824 */ /* 0x000fe200078e020d */
[----:B----4-:R-:W0:Y:S01]  /*66970*/  LDC R16, c[0x0][0x248] ;  /* 0x00009200ff107b82 */ /* 0x010e220000000800 */
[----:B------:R4:W-:Y:S07]  /*66980*/  @P4 STG.E.U16 desc[UR10][R6.64], R18 ;  /* 0x0000001206004986 */ /* 0x0009ee000c10150a */
[----:B------:R-:W0:Y:S01]  /*66990*/  LDC R10, c[0x0][0x248] ;  /* 0x00009200ff0a7b82 */ /* 0x000e220000000800 */
[----:B------:R-:W-:Y:S01]  /*669a0*/  LEA R4, P4, R13, R0, 0x1 ;  /* 0x000000000d047211 */ /* 0x000fe200078808ff */
[----:B-1----:R-:W-:-:S06]  /*669b0*/  IMAD R3, R3, 0x4, R17 ;  /* 0x0000000403037824 */ /* 0x002fcc00078e0211 */
[----:B----4-:R-:W1:Y:S01]  /*669c0*/  LDC R18, c[0x0][0x248] ;  /* 0x00009200ff127b82 */ /* 0x010e620000000800 */
[----:B------:R-:W-:Y:S02]  /*669d0*/  LEA.HI.X.SX32 R5, R13, R2, 0x1, P4 ;  /* 0x000000020d057211 */ /* 0x000fe400020f0eff */
[C---:B------:R-:W-:Y:S01]  /*669e0*/  LEA R12, P4, R17.reuse, R0, 0x1 ;  /* 0x00000000110c7211 */ /* 0x040fe200078808ff */
[----:B------:R4:W-:Y:S03]  /*669f0*/  @P1 STG.E.U16 desc[UR10][R8.64], R22 ;  /* 0x0000001608001986 */ /* 0x0009e6000c10150a */
[----:B------:R-:W-:Y:S02]  /*66a00*/  LEA.HI.X.SX32 R13, R17, R2, 0x1, P4 ;  /* 0x00000002110d7211 */ /* 0x000fe400020f0eff */
[----:B------:R-:W-:Y:S01]  /*66a10*/  LEA R6, P4, R3, R0, 0x1 ;  /* 0x0000000003067211 */ /* 0x000fe200078808ff */
[----:B------:R0:W-:Y:S01]  /*66a20*/  @P3 STG.E.U16 desc[UR10][R4.64], R11 ;  /* 0x0000000b04003986 */ /* 0x0001e2000c10150a */
[----:B---3--:R-:W-:Y:S01]  /*66a30*/  ISETP.LT.AND P2, PT, R25, UR4, !P0 ;  /* 0x0000000419007c0c */ /* 0x008fe2000c741270 */
[----:B------:R-:W-:Y:S01]  /*66a40*/  ULDC UR4, c[0x0][0x22c] ;  /* 0x00008b0000047ab9 */ /* 0x000fe20000000800 */
[----:B------:R-:W-:Y:S01]  /*66a50*/  LEA.HI.X.SX32 R7, R3, R2, 0x1, P4 ;  /* 0x0000000203077211 */ /* 0x000fe200020f0eff */
[----:B----4-:R-:W-:Y:S01]  /*66a60*/  IMAD R9, R14, 0x4, R3 ;  /* 0x000000040e097824 */ /* 0x010fe200078e0203 */
[----:B------:R1:W-:Y:S03]  /*66a70*/  @P6 STG.E.U16 desc[UR10][R12.64], R15 ;  /* 0x0000000f0c006986 */ /* 0x0003e6000c10150a */
[----:B0-----:R-:W-:Y:S01]  /*66a80*/  IMAD R3, R10, 0x4, R9 ;  /* 0x000000040a037824 */ /* 0x001fe200078e0209 */
[----:B------:R-:W-:Y:S01]  /*66a90*/  ISETP.LT.AND P1, PT, R26, UR4, !P0 ;  /* 0x000000041a007c0c */ /* 0x000fe2000c721270 */
[----:B------:R-:W-:Y:S01]  /*66aa0*/  ULDC UR4, c[0x0][0x22c] ;  /* 0x00008b0000047ab9 */ /* 0x000fe20000000800 */
[----:B------:R-:W-:Y:S01]  /*66ab0*/  PRMT R14, R11, 0x7632, R14 ;  /* 0x000076320b0e7816 */ /* 0x000fe2000000000e */
[----:B------:R-:W-:Y:S01]  /*66ac0*/  IMAD R11, R16, 0x4, R3 ;  /* 0x00000004100b7824 */ /* 0x000fe200078e0203 */
[----:B------:R-:W-:-:S02]  /*66ad0*/  LEA R4, P6, R9, R0, 0x1 ;  /* 0x0000000009047211 */ /* 0x000fc400078c08ff */
[----:B--2---:R-:W-:Y:S01]  /*66ae0*/  ISETP.LT.AND P3, PT, R27, UR4, !P0 ;  /* 0x000000041b007c0c */ /* 0x004fe2000c761270 */
[----:B------:R-:W-:Y:S01]  /*66af0*/  ULDC UR4, c[0x0][0x22c] ;  /* 0x00008b0000047ab9 */ /* 0x000fe20000000800 */
[----:B------:R-:W-:Y:S01]  /*66b00*/  LEA.HI.X.SX32 R5, R9, R2, 0x1, P6 ;  /* 0x0000000209057211 */ /* 0x000fe200030f0eff */
[----:B-1----:R-:W-:Y:S01]  /*66b10*/  IMAD R13, R18, 0x4, R11 ;  /* 0x00000004120d7824 */ /* 0x002fe200078e020b */
[-C--:B------:R-:W-:Y:S02]  /*66b20*/  LEA R8, P6, R3, R0.reuse, 0x1 ;  /* 0x0000000003087211 */ /* 0x080fe400078c08ff */
[----:B------:R-:W-:Y:S01]  /*66b30*/  ISETP.LT.AND P4, PT, R28, UR4, !P0 ;  /* 0x000000041c007c0c */ /* 0x000fe2000c781270 */
[----:B------:R0:W-:Y:S01]  /*66b40*/  @P5 STG.E.U16 desc[UR10][R6.64], R19 ;  /* 0x0000001306005986 */ /* 0x0001e2000c10150a */
[----:B------:R-:W-:Y:S01]  /*66b50*/  LEA R10, P5, R11, R0, 0x1 ;  /* 0x000000000b0a7211 */ /* 0x000fe200078a08ff */
[----:B------:R-:W-:Y:S01]  /*66b60*/  ULDC UR4, c[0x0][0x248] ;  /* 0x0000920000047ab9 */ /* 0x000fe20000000800 */
[----:B------:R-:W-:-:S02]  /*66b70*/  LEA.HI.X.SX32 R9, R3, R2, 0x1, P6 ;  /* 0x0000000203097211 */ /* 0x000fc400030f0eff */
[----:B------:R-:W-:Y:S02]  /*66b80*/  LEA R12, P6, R13, R0, 0x1 ;  /* 0x000000000d0c7211 */ /* 0x000fe400078c08ff */
[----:B------:R-:W-:Y:S02]  /*66b90*/  PRMT R17, R15, 0x7632, R17 ;  /* 0x000076320f117816 */ /* 0x000fe40000000011 */
[-C--:B------:R-:W-:Y:S02]  /*66ba0*/  LEA.HI.X.SX32 R11, R11, R2.reuse, 0x1, P5 ;  /* 0x000000020b0b7211 */ /* 0x080fe400028f0eff */
[----:B------:R-:W-:Y:S02]  /*66bb0*/  LEA.HI.X.SX32 R13, R13, R2, 0x1, P6 ;  /* 0x000000020d0d7211 */ /* 0x000fe400030f0eff */
[----:B0-----:R-:W-:Y:S01]  /*66bc0*/  PRMT R19, R19, 0x7632, R19 ;  /* 0x0000763213137816 */ /* 0x001fe20000000013 */
[----:B------:R0:W-:Y:S04]  /*66bd0*/  @P2 STG.E.U16 desc[UR10][R4.64], R23 ;  /* 0x0000001704002986 */ /* 0x0001e8000c10150a */
[----:B------:R0:W-:Y:S04]  /*66be0*/  @P1 STG.E.U16 desc[UR10][R8.64], R14 ;  /* 0x0000000e08001986 */ /* 0x0001e8000c10150a */
[----:B------:R0:W-:Y:S04]  /*66bf0*/  @P3 STG.E.U16 desc[UR10][R10.64], R17 ;  /* 0x000000110a003986 */ /* 0x0001e8000c10150a */
[----:B------:R0:W-:Y:S01]  /*66c00*/  @P4 STG.E.U16 desc[UR10][R12.64], R19 ;  /* 0x000000130c004986 */ /* 0x0001e2000c10150a */
[C---:B------:R-:W-:Y:S01]  /*66c10*/  ISETP.LT.AND P0, PT, R29.reuse, UR5, !P0 ;  /* 0x000000051d007c0c */ /* 0x040fe2000c701270 */
[----:B------:R-:W-:-:S05]  /*66c20*/  IMAD R15, R29, UR4, RZ ;  /* 0x000000041d0f7c24 */ /* 0x000fca000f8e02ff */
[----:B------:R-:W-:-:S04]  /*66c30*/  LEA R6, P2, R15, R0, 0x1 ;  /* 0x000000000f067211 */ /* 0x000fc800078408ff */
[----:B------:R-:W-:-:S03]  /*66c40*/  LEA.HI.X.SX32 R7, R15, R2, 0x1, P2 ;  /* 0x000000020f077211 */ /* 0x000fc600010f0eff */
[----:B0-----:R-:W-:Y:S06]  /*66c50*/  @!P0 EXIT ;  /* 0x000000000000894d */ /* 0x001fec0003800000 */
[----:B------:R-:W-:-:S05]  /*66c60*/  PRMT R3, R23, 0x7632, R3 ;  /* 0x0000763217037816 */ /* 0x000fca0000000003 */
[----:B------:R-:W-:Y:S01]  /*66c70*/  STG.E.U16 desc[UR10][R6.64], R3 ;  /* 0x0000000306007986 */ /* 0x000fe2000c10150a */
[----:B------:R-:W-:Y:S05]  /*66c80*/  EXIT ;  /* 0x000000000000794d */ /* 0x000fea0003800000 */
.L_x_3:
[----:B------:R-:W-:-:S00]  /*66c90*/  BRA `(.L_x_3) ;  /* 0xfffffffc00fc7947 */ /* 0x000fc0000383ffff */
[----:B------:R-:W-:-:S00]  /*66ca0*/  NOP ;  /* 0x0000000000007918 */ /* 0x000fc00000000000 */
        /* <DEDUP_REMOVED lines=13> */
.L_x_4:


//--------------------- .nv.shared.matmul_kernel  --------------------------
	.section	.nv.shared.matmul_kernel,"aw",@nobits
	.sectionflags	@""
	.align	16
	.zero		1024


//--------------------- .nv.shared.reserved.0     --------------------------
	.section	.nv.shared.reserved.0,"aw",@nobits
	.weak		__nv_reservedSMEM_offset_0_alias
	.size		__nv_reservedSMEM_offset_0_alias, 0, 0
	.other		__nv_reservedSMEM_offset_0_alias,@"STO_CUDA_RESERVED_SHARED STV_DEFAULT"
__nv_reservedSMEM_offset_0_alias:
	.zero		0


//--------------------- .nv.constant0.matmul_kernel --------------------------
	.section	.nv.constant0.matmul_kernel,"a",@progbits
	.sectionflags	@""
	.align	4
.nv.constant0.matmul_kernel:
	.zero		608


//--------------------- SYMBOLS --------------------------

	.type		.nv.reservedSmem.offset0,@object
	.size		.nv.reservedSmem.offset0,0x4
